	.target	sm_80

	.elftype	@"ET_EXEC"


//--------------------- .note.nv.tkinfo           --------------------------
	.section	.note.nv.tkinfo,"",@"SHT_NOTE"
	.sectionflags	@"SHF_NOTE_NV_TKINFO"
	.tkinfo
        /*0018*/ 	.word	0x00000002
        /*0030*/ 	.string	""
        /*0030*/ 	.string	"ptxas"
        /*0030*/ 	.string	"Cuda compilation tools, release 13.0, V13.0.88"
        /*0030*/ 	.string	"Build cuda_13.0.r13.0/compiler.36424714_0"
        /*0030*/ 	.string	"-v  -suppress-debug-info  -lineinfo  -arch sm_80 "



//--------------------- .note.nv.cuinfo           --------------------------
	.section	.note.nv.cuinfo,"",@"SHT_NOTE"
	.sectionflags	@"SHF_NOTE_NV_CUINFO"
        /*0018*/ 	.short	0x0002
        /*001a*/ 	.short	0x0050
        /*001c*/ 	.short	0x0082
	.zero		2


//--------------------- .nv.info                  --------------------------
	.section	.nv.info,"",@"SHT_CUDA_INFO"
	.align	4


	//----- nvinfo : EIATTR_REGCOUNT
	.align		4
        /*0000*/ 	.byte	0x04, 0x2f
        /*0002*/ 	.short	(.L_1 - .L_0)
	.align		4
.L_0:
        /*0004*/ 	.word	index@(matmul_kernel)
        /*0008*/ 	.word	0x00000020


	//----- nvinfo : EIATTR_FRAME_SIZE
	.align		4
.L_1:
        /*000c*/ 	.byte	0x04, 0x11
        /*000e*/ 	.short	(.L_3 - .L_2)
	.align		4
.L_2:
        /*0010*/ 	.word	index@(matmul_kernel)
        /*0014*/ 	.word	0x00007208


	//----- nvinfo : EIATTR_MIN_STACK_SIZE
	.align		4
.L_3:
        /*0018*/ 	.byte	0x04, 0x12
        /*001a*/ 	.short	(.L_5 - .L_4)
	.align		4
.L_4:
        /*001c*/ 	.word	index@(matmul_kernel)
        /*0020*/ 	.word	0x00007208
.L_5:


//--------------------- .nv.info.matmul_kernel    --------------------------
	.section	.nv.info.matmul_kernel,"",@"SHT_CUDA_INFO"
	.sectionflags	@""
	.align	4


	//----- nvinfo : EIATTR_CUDA_API_VERSION
	.align		4
        /*0000*/ 	.byte	0x04, 0x37
        /*0002*/ 	.short	(.L_7 - .L_6)
.L_6:
        /*0004*/ 	.word	0x00000082


	//----- nvinfo : EIATTR_SW2861232_WAR
	.align		4
.L_7:
        /*0008*/ 	.byte	0x01, 0x35
	.zero		2


	//----- nvinfo : EIATTR_PARAM_CBANK
	.align		4
        /*000c*/ 	.byte	0x04, 0x0a
        /*000e*/ 	.short	(.L_9 - .L_8)
	.align		4
.L_8:
        /*0010*/ 	.word	index@(.nv.constant0.matmul_kernel)
        /*0014*/ 	.short	0x0160
        /*0016*/ 	.short	0x0050


	//----- nvinfo : EIATTR_CBANK_PARAM_SIZE
	.align		4
.L_9:
        /*0018*/ 	.byte	0x03, 0x19
        /*001a*/ 	.short	0x0050


	//----- nvinfo : EIATTR_KPARAM_INFO
	.align		4
        /*001c*/ 	.byte	0x04, 0x17
        /*001e*/ 	.short	(.L_11 - .L_10)
.L_10:
        /*0020*/ 	.word	0x00000000
        /*0024*/ 	.short	0x000d
        /*0026*/ 	.short	0x0048
        /*0028*/ 	.byte	0x00, 0xf4, 0x21, 0x00


	//----- nvinfo : EIATTR_KPARAM_INFO
	.align		4
.L_11:
        /*002c*/ 	.byte	0x04, 0x17
        /*002e*/ 	.short	(.L_13 - .L_12)
.L_12:
        /*0030*/ 	.word	0x00000000
        /*0034*/ 	.short	0x000c
        /*0036*/ 	.short	0x0040
        /*0038*/ 	.byte	0x00, 0xf4, 0x21, 0x00


	//----- nvinfo : EIATTR_KPARAM_INFO
	.align		4
.L_13:
        /*003c*/ 	.byte	0x04, 0x17
        /*003e*/ 	.short	(.L_15 - .L_14)
.L_14:
        /*0040*/ 	.word	0x00000000
        /*0044*/ 	.short	0x000b
        /*0046*/ 	.short	0x0038
        /*0048*/ 	.byte	0x00, 0xf0, 0x11, 0x00


	//----- nvinfo : EIATTR_KPARAM_INFO
	.align		4
.L_15:
        /*004c*/ 	.byte	0x04, 0x17
        /*004e*/ 	.short	(.L_17 - .L_16)
.L_16:
        /*0050*/ 	.word	0x00000000
        /*0054*/ 	.short	0x000a
        /*0056*/ 	.short	0x0034
        /*0058*/ 	.byte	0x00, 0xf0, 0x11, 0x00


	//----- nvinfo : EIATTR_KPARAM_INFO
	.align		4
.L_17:
        /*005c*/ 	.byte	0x04, 0x17
        /*005e*/ 	.short	(.L_19 - .L_18)
.L_18:
        /*0060*/ 	.word	0x00000000
        /*0064*/ 	.short	0x0009
        /*0066*/ 	.short	0x0030
        /*0068*/ 	.byte	0x00, 0xf0, 0x11, 0x00


	//----- nvinfo : EIATTR_KPARAM_INFO
	.align		4
.L_19:
        /*006c*/ 	.byte	0x04, 0x17
        /*006e*/ 	.short	(.L_21 - .L_20)
.L_20:
        /*0070*/ 	.word	0x00000000
        /*0074*/ 	.short	0x0008
        /*0076*/ 	.short	0x002c
        /*0078*/ 	.byte	0x00, 0xf0, 0x11, 0x00


	//----- nvinfo : EIATTR_KPARAM_INFO
	.align		4
.L_21:
        /*007c*/ 	.byte	0x04, 0x17
        /*007e*/ 	.short	(.L_23 - .L_22)
.L_22:
        /*0080*/ 	.word	0x00000000
        /*0084*/ 	.short	0x0007
        /*0086*/ 	.short	0x0028
        /*0088*/ 	.byte	0x00, 0xf0, 0x11, 0x00


	//----- nvinfo : EIATTR_KPARAM_INFO
	.align		4
.L_23:
        /*008c*/ 	.byte	0x04, 0x17
        /*008e*/ 	.short	(.L_25 - .L_24)
.L_24:
        /*0090*/ 	.word	0x00000000
        /*0094*/ 	.short	0x0006
        /*0096*/ 	.short	0x0024
        /*0098*/ 	.byte	0x00, 0xf0, 0x11, 0x00


	//----- nvinfo : EIATTR_KPARAM_INFO
	.align		4
.L_25:
        /*009c*/ 	.byte	0x04, 0x17
        /*009e*/ 	.short	(.L_27 - .L_26)
.L_26:
        /*00a0*/ 	.word	0x00000000
        /*00a4*/ 	.short	0x0005
        /*00a6*/ 	.short	0x0020
        /*00a8*/ 	.byte	0x00, 0xf0, 0x11, 0x00


	//----- nvinfo : EIATTR_KPARAM_INFO
	.align		4
.L_27:
        /*00ac*/ 	.byte	0x04, 0x17
        /*00ae*/ 	.short	(.L_29 - .L_28)
.L_28:
        /*00b0*/ 	.word	0x00000000
        /*00b4*/ 	.short	0x0004
        /*00b6*/ 	.short	0x001c
        /*00b8*/ 	.byte	0x00, 0xf0, 0x11, 0x00


	//----- nvinfo : EIATTR_KPARAM_INFO
	.align		4
.L_29:
        /*00bc*/ 	.byte	0x04, 0x17
        /*00be*/ 	.short	(.L_31 - .L_30)
.L_30:
        /*00c0*/ 	.word	0x00000000
        /*00c4*/ 	.short	0x0003
        /*00c6*/ 	.short	0x0018
        /*00c8*/ 	.byte	0x00, 0xf0, 0x11, 0x00


	//----- nvinfo : EIATTR_KPARAM_INFO
	.align		4
.L_31:
        /*00cc*/ 	.byte	0x04, 0x17
        /*00ce*/ 	.short	(.L_33 - .L_32)
.L_32:
        /*00d0*/ 	.word	0x00000000
        /*00d4*/ 	.short	0x0002
        /*00d6*/ 	.short	0x0010
        /*00d8*/ 	.byte	0x00, 0xf4, 0x21, 0x00


	//----- nvinfo : EIATTR_KPARAM_INFO
	.align		4
.L_33:
        /*00dc*/ 	.byte	0x04, 0x17
        /*00de*/ 	.short	(.L_35 - .L_34)
.L_34:
        /*00e0*/ 	.word	0x00000000
        /*00e4*/ 	.short	0x0001
        /*00e6*/ 	.short	0x0008
        /*00e8*/ 	.byte	0x00, 0xf4, 0x21, 0x00


	//----- nvinfo : EIATTR_KPARAM_INFO
	.align		4
.L_35:
        /*00ec*/ 	.byte	0x04, 0x17
        /*00ee*/ 	.short	(.L_37 - .L_36)
.L_36:
        /*00f0*/ 	.word	0x00000000
        /*00f4*/ 	.short	0x0000
        /*00f6*/ 	.short	0x0000
        /*00f8*/ 	.byte	0x00, 0xf4, 0x21, 0x00


	//----- nvinfo : EIATTR_MAXREG_COUNT
	.align		4
.L_37:
        /*00fc*/ 	.byte	0x03, 0x1b
        /*00fe*/ 	.short	0x00ff


	//----- nvinfo : EIATTR_NUM_BARRIERS
	.align		4
        /*0100*/ 	.byte	0x02, 0x4c
        /*0102*/ 	.byte	0x01
	.zero		1


	//----- nvinfo : EIATTR_ANNOTATIONS
	.align		4
        /*0104*/ 	.byte	0x04, 0x55
        /*0106*/ 	.short	(.L_39 - .L_38)


	//   ....[0]....
.L_38:
        /*0108*/ 	.word	0x00000001
        /*010c*/ 	.byte	0x10, 0x05, 0x00, 0x00, 0x01, 0x00, 0x00, 0x00, 0x20, 0x05, 0x00, 0x00, 0x01, 0x00, 0x00, 0x00
        /* <DEDUP_REMOVED lines=3263> */
        /*cd0c*/ 	.byte	0x10, 0x4f, 0x03, 0x00


	//----- nvinfo : EIATTR_MERCURY_ISA_VERSION
	.align		4
.L_39:
        /*cd10*/ 	.byte	0x03, 0x5f
        /*cd12*/ 	.short	0x0000


	//----- nvinfo : EIATTR_EXIT_INSTR_OFFSETS
	.align		4
        /*cd14*/ 	.byte	0x04, 0x1c
        /*cd16*/ 	.short	(.L_41 - .L_40)


	//   ....[0]....
.L_40:
        /*cd18*/ 	.word	0x0009d820


	//   ....[1]....
        /*cd1c*/ 	.word	0x0009d850


	//----- nvinfo : EIATTR_REQNTID
	.align		4
.L_41:
        /*cd20*/ 	.byte	0x04, 0x10
        /*cd22*/ 	.short	(.L_43 - .L_42)
.L_42:
        /*cd24*/ 	.word	0x00000080
        /*cd28*/ 	.word	0x00000001
        /*cd2c*/ 	.word	0x00000001
.L_43:


//--------------------- .nv.callgraph             --------------------------
	.section	.nv.callgraph,"",@"SHT_CUDA_CALLGRAPH"
	.align	4
	.sectionentsize	8
	.align		4
        /*0000*/ 	.word	0x00000000
	.align		4
        /*0004*/ 	.word	0xffffffff
	.align		4
        /*0008*/ 	.word	0x00000000
	.align		4
        /*000c*/ 	.word	0xfffffffe
	.align		4
        /*0010*/ 	.word	0x00000000
	.align		4
        /*0014*/ 	.word	0xfffffffd
	.align		4
        /*0018*/ 	.word	0x00000000
	.align		4
        /*001c*/ 	.word	0xfffffffc


//--------------------- .nv.rel.action            --------------------------
	.section	.nv.rel.action,"",@"SHT_CUDA_RELOCINFO"
	.align	8
	.sectionentsize	8
        /*0000*/ 	.byte	0x73, 0x00, 0x00, 0x00, 0x00, 0x00, 0x00, 0x00, 0x00, 0x00, 0x00, 0x11, 0x25, 0x00, 0x05, 0x36


//--------------------- .nv.constant0.matmul_kernel --------------------------
	.section	.nv.constant0.matmul_kernel,"a",@progbits
	.sectionflags	@""
	.align	4
.nv.constant0.matmul_kernel:
	.zero		432


//--------------------- .text.matmul_kernel       --------------------------
	.section	.text.matmul_kernel,"ax",@progbits
	.sectioninfo	@"SHI_REGISTERS=32"
	.align	128
        .global         matmul_kernel
        .type           matmul_kernel,@function
        .size           matmul_kernel,(.L_x_5 - matmul_kernel)
        .other          matmul_kernel,@"STO_CUDA_ENTRY STV_DEFAULT"
matmul_kernel:
.text.matmul_kernel:
[----:B------:R-:W-:-:S03]  /*0000*/  IMAD.MOV.U32 R1, RZ, RZ, c[0x0][0x28] ;  /* 0x00000a00ff017624 */ /* 0x000fc600078e00ff */
[----:B------:R-:W-:Y:S01]  /*0010*/  IMAD.MOV.U32 R0, RZ, RZ, c[0x0][0x17c] ;  /* 0x00005f00ff007624 */ /* 0x000fe200078e00ff */
[----:B------:R-:W0:Y:S01]  /*0020*/  S2R R12, SR_TID.X ;  /* 0x00000000000c7919 */ /* 0x000e220000002100 */
[----:B------:R-:W-:Y:S01]  /*0030*/  IADD3 R1, R1, -0x7208, RZ ;  /* 0xffff8df801017810 */ /* 0x000fe20007ffe0ff */
[----:B------:R-:W-:Y:S02]  /*0040*/  ULDC.64 UR6, c[0x0][0x118] ;  /* 0x0000460000067ab9 */ /* 0x000fe40000000a00 */
[----:B------:R-:W-:-:S04]  /*0050*/  IADD3 R0, R0, 0x1ff, RZ ;  /* 0x000001ff00007810 */ /* 0x000fc80007ffe0ff */
[----:B------:R-:W-:-:S04]  /*0060*/  SHF.R.S32.HI R3, RZ, 0x1f, R0 ;  /* 0x0000001fff037819 */ /* 0x000fc80000011400 */
[----:B------:R-:W-:-:S04]  /*0070*/  LEA.HI R3, R3, R0, RZ, 0x9 ;  /* 0x0000000003037211 */ /* 0x000fc800078f48ff */
[----:B------:R-:W-:Y:S02]  /*0080*/  SHF.R.S32.HI R0, RZ, 0x9, R3 ;  /* 0x00000009ff007819 */ /* 0x000fe40000011403 */
[----:B------:R-:W1:Y:S03]  /*0090*/  S2R R3, SR_CTAID.X ;  /* 0x0000000000037919 */ /* 0x000e660000002500 */
[----:B------:R-:W-:Y:S01]  /*00a0*/  IMAD.SHL.U32 R0, R0, 0x4, RZ ;  /* 0x0000000400007824 */ /* 0x000fe200078e00ff */
[----:B0-----:R-:W-:-:S04]  /*00b0*/  LOP3.LUT R14, R12, 0x7f, RZ, 0xc0, !PT ;  /* 0x0000007f0c0e7812 */ /* 0x001fc800078ec0ff */
[-C--:B------:R-:W-:Y:S02]  /*00c0*/  IABS R7, R0.reuse ;  /* 0x0000000000077213 */ /* 0x080fe40000000000 */
[----:B------:R-:W-:Y:S02]  /*00d0*/  IABS R10, R0 ;  /* 0x00000000000a7213 */ /* 0x000fe40000000000 */
[----:B------:R-:W0:Y:S01]  /*00e0*/  I2F.RP R2, R7 ;  /* 0x0000000700027306 */ /* 0x000e220000209400 */
[----:B-1----:R-:W-:-:S07]  /*00f0*/  IABS R8, R3 ;  /* 0x0000000300087213 */ /* 0x002fce0000000000 */
[----:B0-----:R-:W0:Y:S02]  /*0100*/  MUFU.RCP R2, R2 ;  /* 0x0000000200027308 */ /* 0x001e240000001000 */
[----:B0-----:R-:W-:Y:S01]  /*0110*/  IADD3 R4, R2, 0xffffffe, RZ ;  /* 0x0ffffffe02047810 */ /* 0x001fe20007ffe0ff */
[----:B------:R-:W-:-:S05]  /*0120*/  IMAD.MOV R2, RZ, RZ, -R10 ;  /* 0x000000ffff027224 */ /* 0x000fca00078e0a0a */
[----:B------:R0:W1:Y:S02]  /*0130*/  F2I.FTZ.U32.TRUNC.NTZ R5, R4 ;  /* 0x0000000400057305 */ /* 0x000064000021f000 */
[----:B0-----:R-:W-:Y:S02]  /*0140*/  IMAD.MOV.U32 R4, RZ, RZ, RZ ;  /* 0x000000ffff047224 */ /* 0x001fe400078e00ff */
[----:B-1----:R-:W-:-:S04]  /*0150*/  IMAD.MOV R6, RZ, RZ, -R5 ;  /* 0x000000ffff067224 */ /* 0x002fc800078e0a05 */
[----:B------:R-:W-:Y:S02]  /*0160*/  IMAD R9, R6, R7, RZ ;  /* 0x0000000706097224 */ /* 0x000fe400078e02ff */
[----:B------:R-:W-:Y:S02]  /*0170*/  IMAD.MOV.U32 R6, RZ, RZ, R8 ;  /* 0x000000ffff067224 */ /* 0x000fe400078e0008 */
[----:B------:R-:W-:-:S06]  /*0180*/  IMAD.HI.U32 R5, R5, R9, R4 ;  /* 0x0000000905057227 */ /* 0x000fcc00078e0004 */
[----:B------:R-:W-:-:S04]  /*0190*/  IMAD.HI.U32 R5, R5, R6, RZ ;  /* 0x0000000605057227 */ /* 0x000fc800078e00ff */
[----:B------:R-:W-:-:S05]  /*01a0*/  IMAD R2, R5, R2, R6 ;  /* 0x0000000205027224 */ /* 0x000fca00078e0206 */
[----:B------:R-:W-:-:S13]  /*01b0*/  ISETP.GT.U32.AND P1, PT, R7, R2, PT ;  /* 0x000000020700720c */ /* 0x000fda0003f24070 */
[----:B------:R-:W-:Y:S01]  /*01c0*/  @!P1 IMAD.IADD R2, R2, 0x1, -R7 ;  /* 0x0000000102029824 */ /* 0x000fe200078e0a07 */
[----:B------:R-:W-:Y:S02]  /*01d0*/  @!P1 IADD3 R5, R5, 0x1, RZ ;  /* 0x0000000105059810 */ /* 0x000fe40007ffe0ff */
[----:B------:R-:W-:Y:S02]  /*01e0*/  ISETP.NE.AND P1, PT, R0, RZ, PT ;  /* 0x000000ff0000720c */ /* 0x000fe40003f25270 */
[----:B------:R-:W-:Y:S02]  /*01f0*/  ISETP.GE.U32.AND P0, PT, R2, R7, PT ;  /* 0x000000070200720c */ /* 0x000fe40003f06070 */
[----:B------:R-:W-:-:S04]  /*0200*/  LOP3.LUT R2, R3, R0, RZ, 0x3c, !PT ;  /* 0x0000000003027212 */ /* 0x000fc800078e3cff */
[----:B------:R-:W-:Y:S01]  /*0210*/  ISETP.GE.AND P2, PT, R2, RZ, PT ;  /* 0x000000ff0200720c */ /* 0x000fe20003f46270 */
[----:B------:R-:W-:-:S05]  /*0220*/  IMAD.MOV.U32 R2, RZ, RZ, c[0x0][0x178] ;  /* 0x00005e00ff027624 */ /* 0x000fca00078e00ff */
[----:B------:R-:W-:Y:S02]  /*0230*/  IADD3 R2, R2, 0xff, RZ ;  /* 0x000000ff02027810 */ /* 0x000fe40007ffe0ff */
[----:B------:R-:W-:-:S05]  /*0240*/  @P0 IADD3 R5, R5, 0x1, RZ ;  /* 0x0000000105050810 */ /* 0x000fca0007ffe0ff */
[----:B------:R-:W-:Y:S01]  /*0250*/  IMAD.MOV.U32 R4, RZ, RZ, R5 ;  /* 0x000000ffff047224 */ /* 0x000fe200078e0005 */
[----:B------:R-:W-:-:S03]  /*0260*/  SHF.R.S32.HI R5, RZ, 0x1f, R2 ;  /* 0x0000001fff057819 */ /* 0x000fc60000011402 */
[----:B------:R-:W-:Y:S01]  /*0270*/  @!P2 IMAD.MOV R4, RZ, RZ, -R4 ;  /* 0x000000ffff04a224 */ /* 0x000fe200078e0a04 */
[----:B------:R-:W-:Y:S02]  /*0280*/  @!P1 LOP3.LUT R4, RZ, R0, RZ, 0x33, !PT ;  /* 0x00000000ff049212 */ /* 0x000fe400078e33ff */
[----:B------:R-:W-:-:S03]  /*0290*/  LEA.HI R5, R5, R2, RZ, 0x8 ;  /* 0x0000000205057211 */ /* 0x000fc600078f40ff */
[----:B------:R-:W-:Y:S02]  /*02a0*/  IMAD.SHL.U32 R2, R4, 0x4, RZ ;  /* 0x0000000404027824 */ /* 0x000fe400078e00ff */
[----:B------:R-:W-:-:S03]  /*02b0*/  IMAD.MOV R4, RZ, RZ, -R4 ;  /* 0x000000ffff047224 */ /* 0x000fc600078e0a04 */
[----:B------:R-:W-:Y:S01]  /*02c0*/  LEA.HI.SX32 R5, R5, -R2, 0x18 ;  /* 0x8000000205057211 */ /* 0x000fe200078fc2ff */
[----:B------:R-:W-:Y:S02]  /*02d0*/  IMAD R13, R0, R4, R3 ;  /* 0x00000004000d7224 */ /* 0x000fe400078e0203 */
[----:B------:R-:W-:Y:S01]  /*02e0*/  IMAD.MOV.U32 R4, RZ, RZ, RZ ;  /* 0x000000ffff047224 */ /* 0x000fe200078e00ff */
[----:B------:R-:W-:Y:S02]  /*02f0*/  IMNMX R6, R5, 0x4, PT ;  /* 0x0000000405067817 */ /* 0x000fe40003800200 */
[----:B------:R-:W-:Y:S02]  /*0300*/  IABS R11, R13 ;  /* 0x0000000d000b7213 */ /* 0x000fe40000000000 */
[----:B------:R-:W-:-:S04]  /*0310*/  IABS R9, R6 ;  /* 0x0000000600097213 */ /* 0x000fc80000000000 */
[----:B------:R-:W0:Y:S08]  /*0320*/  I2F.RP R7, R9 ;  /* 0x0000000900077306 */ /* 0x000e300000209400 */
[----:B0-----:R-:W0:Y:S02]  /*0330*/  MUFU.RCP R7, R7 ;  /* 0x0000000700077308 */ /* 0x001e240000001000 */
[----:B0-----:R-:W-:-:S06]  /*0340*/  IADD3 R5, R7, 0xffffffe, RZ ;  /* 0x0ffffffe07057810 */ /* 0x001fcc0007ffe0ff */
[----:B------:R-:W0:Y:S02]  /*0350*/  F2I.FTZ.U32.TRUNC.NTZ R5, R5 ;  /* 0x0000000500057305 */ /* 0x000e24000021f000 */
[----:B0-----:R-:W-:-:S04]  /*0360*/  IMAD.MOV R8, RZ, RZ, -R5 ;  /* 0x000000ffff087224 */ /* 0x001fc800078e0a05 */
[----:B------:R-:W-:-:S04]  /*0370*/  IMAD.MOV.U32 R0, RZ, RZ, R8 ;  /* 0x000000ffff007224 */ /* 0x000fc800078e0008 */
[----:B------:R-:W-:Y:S01]  /*0380*/  IMAD R3, R0, R9, RZ ;  /* 0x0000000900037224 */ /* 0x000fe200078e02ff */
[----:B------:R-:W-:-:S03]  /*0390*/  IABS R0, R6 ;  /* 0x0000000600007213 */ /* 0x000fc60000000000 */
[----:B------:R-:W-:-:S04]  /*03a0*/  IMAD.HI.U32 R4, R5, R3, R4 ;  /* 0x0000000305047227 */ /* 0x000fc800078e0004 */
[----:B------:R-:W-:Y:S02]  /*03b0*/  IMAD.MOV R0, RZ, RZ, -R0 ;  /* 0x000000ffff007224 */ /* 0x000fe400078e0a00 */
[----:B------:R-:W-:-:S04]  /*03c0*/  IMAD.HI.U32 R4, R4, R11, RZ ;  /* 0x0000000b04047227 */ /* 0x000fc800078e00ff */
[----:B------:R-:W-:Y:S02]  /*03d0*/  IMAD R0, R4, R0, R11 ;  /* 0x0000000004007224 */ /* 0x000fe400078e020b */
[----:B------:R-:W-:-:S03]  /*03e0*/  IMAD.MOV.U32 R5, RZ, RZ, 0x3f ;  /* 0x0000003fff057424 */ /* 0x000fc600078e00ff */
[----:B------:R-:W-:Y:S02]  /*03f0*/  ISETP.GT.U32.AND P1, PT, R9, R0, PT ;  /* 0x000000000900720c */ /* 0x000fe40003f24070 */
[----:B------:R-:W-:-:S11]  /*0400*/  IADD3 R5, R5, c[0x0][0x180], RZ ;  /* 0x0000600005057a10 */ /* 0x000fd60007ffe0ff */
[----:B------:R-:W-:Y:S01]  /*0410*/  @!P1 IMAD.IADD R0, R0, 0x1, -R9 ;  /* 0x0000000100009824 */ /* 0x000fe200078e0a09 */
[----:B------:R-:W-:Y:S02]  /*0420*/  @!P1 IADD3 R4, R4, 0x1, RZ ;  /* 0x0000000104049810 */ /* 0x000fe40007ffe0ff */
[----:B------:R-:W-:Y:S02]  /*0430*/  ISETP.NE.AND P1, PT, R6, RZ, PT ;  /* 0x000000ff0600720c */ /* 0x000fe40003f25270 */
[----:B------:R-:W-:Y:S02]  /*0440*/  ISETP.GE.U32.AND P0, PT, R0, R9, PT ;  /* 0x000000090000720c */ /* 0x000fe40003f06070 */
[----:B------:R-:W-:-:S04]  /*0450*/  LOP3.LUT R0, R13, R6, RZ, 0x3c, !PT ;  /* 0x000000060d007212 */ /* 0x000fc800078e3cff */
[----:B------:R-:W-:-:S07]  /*0460*/  ISETP.GE.AND P2, PT, R0, RZ, PT ;  /* 0x000000ff0000720c */ /* 0x000fce0003f46270 */
[----:B------:R-:W-:Y:S02]  /*0470*/  @P0 IADD3 R4, R4, 0x1, RZ ;  /* 0x0000000104040810 */ /* 0x000fe40007ffe0ff */
[----:B------:R-:W-:-:S04]  /*0480*/  ISETP.GT.AND P0, PT, R5, 0x3f, PT ;  /* 0x0000003f0500780c */ /* 0x000fc80003f04270 */
[----:B------:R-:W-:Y:S01]  /*0490*/  @!P2 IMAD.MOV R4, RZ, RZ, -R4 ;  /* 0x000000ffff04a224 */ /* 0x000fe200078e0a04 */
[----:B------:R-:W-:-:S05]  /*04a0*/  @!P1 LOP3.LUT R4, RZ, R6, RZ, 0x33, !PT ;  /* 0x00000006ff049212 */ /* 0x000fca00078e33ff */
[----:B------:R-:W-:Y:S02]  /*04b0*/  IMAD.MOV R3, RZ, RZ, -R4 ;  /* 0x000000ffff037224 */ /* 0x000fe400078e0a04 */
[----:B------:R-:W-:Y:S02]  /*04c0*/  IMAD.SHL.U32 R28, R4, 0x200, RZ ;  /* 0x00000200041c7824 */ /* 0x000fe400078e00ff */
[----:B------:R-:W-:-:S04]  /*04d0*/  IMAD R3, R6, R3, R13 ;  /* 0x0000000306037224 */ /* 0x000fc800078e020d */
[----:B------:R-:W-:-:S04]  /*04e0*/  IMAD.IADD R3, R2, 0x1, R3 ;  /* 0x0000000102037824 */ /* 0x000fc800078e0203 */
[----:B------:R-:W-:-:S05]  /*04f0*/  IMAD R0, R3, 0x100, R14 ;  /* 0x0000010003007824 */ /* 0x000fca00078e020e */
[----:B------:R-:W-:Y:S01]  /*0500*/  IADD3 R29, R0, 0x80, RZ ;  /* 0x00000080001d7810 */ /* 0x000fe20007ffe0ff */
[----:B------:R0:W-:Y:S04]  /*0510*/  STL [R1+0x1720], R0 ;  /* 0x0017200001007387 */ /* 0x0001e80000100800 */
[----:B------:R0:W-:Y:S01]  /*0520*/  STL [R1+0x1724], R29 ;  /* 0x0017241d01007387 */ /* 0x0001e20000100800 */
[----:B------:R-:W-:Y:S05]  /*0530*/  @P0 BRA `(.L_x_0) ;  /* 0x00001f7000000947 */ /* 0x000fea0003800000 */
[----:B0-----:R-:W-:Y:S01]  /*0540*/  IMAD.SHL.U32 R0, R12, 0x20, RZ ;  /* 0x000000200c007824 */ /* 0x001fe200078e00ff */
[----:B------:R-:W-:Y:S01]  /*0550*/  CS2R R24, SRZ ;  /* 0x0000000000187805 */ /* 0x000fe2000001ff00 */
[----:B------:R-:W-:Y:S01]  /*0560*/  CS2R R26, SRZ ;  /* 0x00000000001a7805 */ /* 0x000fe2000001ff00 */
[----:B------:R-:W-:Y:S01]  /*0570*/  CS2R R20, SRZ ;  /* 0x0000000000147805 */ /* 0x000fe2000001ff00 */
[----:B------:R-:W-:Y:S01]  /*0580*/  CS2R R22, SRZ ;  /* 0x0000000000167805 */ /* 0x000fe2000001ff00 */
[----:B------:R0:W-:Y:S01]  /*0590*/  STL [R1+0x2374], R0 ;  /* 0x0023740001007387 */ /* 0x0001e20000100800 */
[----:B------:R-:W-:Y:S01]  /*05a0*/  CS2R R16, SRZ ;  /* 0x0000000000107805 */ /* 0x000fe2000001ff00 */
[----:B------:R-:W-:Y:S01]  /*05b0*/  CS2R R18, SRZ ;  /* 0x0000000000127805 */ /* 0x000fe2000001ff00 */
[----:B------:R-:W-:Y:S01]  /*05c0*/  CS2R R12, SRZ ;  /* 0x00000000000c7805 */ /* 0x000fe2000001ff00 */
[----:B------:R0:W-:Y:S01]  /*05d0*/  STL [R1], RZ ;  /* 0x000000ff01007387 */ /* 0x0001e20000100800 */
[----:B------:R-:W-:Y:S01]  /*05e0*/  CS2R R14, SRZ ;  /* 0x00000000000e7805 */ /* 0x000fe2000001ff00 */
[----:B------:R-:W-:Y:S01]  /*05f0*/  CS2R R8, SRZ ;  /* 0x0000000000087805 */ /* 0x000fe2000001ff00 */
[----:B------:R-:W-:Y:S01]  /*0600*/  CS2R R10, SRZ ;  /* 0x00000000000a7805 */ /* 0x000fe2000001ff00 */
[----:B------:R0:W-:Y:S01]  /*0610*/  STL [R1+0x4], RZ ;  /* 0x000004ff01007387 */ /* 0x0001e20000100800 */
[----:B------:R-:W-:Y:S01]  /*0620*/  CS2R R4, SRZ ;  /* 0x0000000000047805 */ /* 0x000fe2000001ff00 */
[----:B------:R-:W-:-:S02]  /*0630*/  CS2R R6, SRZ ;  /* 0x0000000000067805 */ /* 0x000fc4000001ff00 */
[----:B------:R0:W-:Y:S04]  /*0640*/  STL [R1+0x8], RZ ;  /* 0x000008ff01007387 */ /* 0x0001e80000100800 */
        /* <DEDUP_REMOVED lines=484> */
[----:B------:R0:W-:Y:S01]  /*2490*/  STL [R1+0xc3c], RZ ;  /* 0x000c3cff01007387 */ /* 0x0001e20000100800 */
[----:B------:R-:W-:Y:S05]  /*24a0*/  BRA `(.L_x_1) ;  /* 0x0007f8e000007947 */ /* 0x000fea0003800000 */
.L_x_0:
[----:B------:R-:W-:Y:S01]  /*24b0*/  IMAD.MOV.U32 R14, RZ, RZ, R0 ;  /* 0x000000ffff0e7224 */ /* 0x000fe200078e0000 */
[----:B0-----:R-:W-:Y:S01]  /*24c0*/  IABS R0, c[0x0][0x178] ;  /* 0x00005e0000007a13 */ /* 0x001fe20000000000 */
[----:B------:R-:W0:Y:S01]  /*24d0*/  S2R R15, SR_TID.X ;  /* 0x00000000000f7919 */ /* 0x000e220000002100 */
[----:B------:R-:W-:-:S02]  /*24e0*/  IABS R10, c[0x0][0x17c] ;  /* 0x00005f00000a7a13 */ /* 0x000fc40000000000 */
[----:B------:R-:W1:Y:S01]  /*24f0*/  I2F.RP R4, R0 ;  /* 0x0000000000047306 */ /* 0x000e620000209400 */
[----:B------:R-:W-:Y:S02]  /*2500*/  SHF.R.S32.HI R8, RZ, 0x1f, R5 ;  /* 0x0000001fff087819 */ /* 0x000fe40000011405 */
[----:B------:R-:W-:-:S05]  /*2510*/  IABS R17, R29 ;  /* 0x0000001d00117213 */ /* 0x000fca0000000000 */
[----:B------:R-:W2:Y:S08]  /*2520*/  I2F.RP R6, R10 ;  /* 0x0000000a00067306 */ /* 0x000eb00000209400 */
[----:B-1----:R-:W1:Y:S01]  /*2530*/  MUFU.RCP R4, R4 ;  /* 0x0000000400047308 */ /* 0x002e620000001000 */
[C---:B0-----:R-:W-:Y:S01]  /*2540*/  LOP3.LUT R7, R15.reuse, 0x7, RZ, 0xc0, !PT ;  /* 0x000000070f077812 */ /* 0x041fe200078ec0ff */
[----:B------:R-:W-:Y:S01]  /*2550*/  IMAD.SHL.U32 R12, R15, 0x20, RZ ;  /* 0x000000200f0c7824 */ /* 0x000fe200078e00ff */
[----:B------:R-:W-:-:S05]  /*2560*/  SHF.R.U32.HI R13, RZ, 0x6, R15 ;  /* 0x00000006ff0d7819 */ /* 0x000fca000001160f */
[----:B--2---:R-:W0:Y:S01]  /*2570*/  MUFU.RCP R6, R6 ;  /* 0x0000000600067308 */ /* 0x004e220000001000 */
[----:B------:R-:W-:Y:S01]  /*2580*/  IMAD.SHL.U32 R9, R15, 0x2, RZ ;  /* 0x000000020f097824 */ /* 0x000fe200078e00ff */
[----:B------:R-:W-:-:S04]  /*2590*/  SGXT.U32 R13, R13, 0x1 ;  /* 0x000000010d0d781a */ /* 0x000fc80000000000 */
[----:B------:R-:W-:Y:S02]  /*25a0*/  LOP3.LUT R13, R28, R13, RZ, 0xfc, !PT ;  /* 0x0000000d1c0d7212 */ /* 0x000fe400078efcff */
[----:B-1----:R-:W-:Y:S02]  /*25b0*/  IADD3 R2, R4, 0xffffffe, RZ ;  /* 0x0ffffffe04027810 */ /* 0x002fe40007ffe0ff */
[----:B------:R-:W-:Y:S01]  /*25c0*/  LEA.HI R4, R8, R5, RZ, 0x6 ;  /* 0x0000000508047211 */ /* 0x000fe200078f30ff */
[----:B------:R-:W-:Y:S01]  /*25d0*/  IMAD R8, R7, 0x210, RZ ;  /* 0x0000021007087824 */ /* 0x000fe200078e02ff */
[----:B------:R1:W2:Y:S01]  /*25e0*/  F2I.FTZ.U32.TRUNC.NTZ R3, R2 ;  /* 0x0000000200037305 */ /* 0x0002a2000021f000 */
[----:B------:R-:W-:Y:S02]  /*25f0*/  LOP3.LUT R19, R13, 0x1e8, RZ, 0xfc, !PT ;  /* 0x000001e80d137812 */ /* 0x000fe400078efcff */
[----:B------:R3:W-:Y:S01]  /*2600*/  STL [R1+0x994], R4 ;  /* 0x0009940401007387 */ /* 0x0007e20000100800 */
[----:B0-----:R-:W-:-:S02]  /*2610*/  IADD3 R5, R6, 0xffffffe, RZ ;  /* 0x0ffffffe06057810 */ /* 0x001fc40007ffe0ff */
[----:B------:R-:W-:Y:S01]  /*2620*/  LOP3.LUT R6, R8, 0x10, R9, 0x78, !PT ;  /* 0x0000001008067812 */ /* 0x000fe200078e7809 */
[----:B------:R0:W-:Y:S01]  /*2630*/  STL [R1+0x2374], R12 ;  /* 0x0023740c01007387 */ /* 0x0001e20000100800 */
[----:B------:R-:W-:Y:S02]  /*2640*/  LOP3.LUT R20, R13, 0x1e6, RZ, 0xfc, !PT ;  /* 0x000001e60d147812 */ /* 0x000fe400078efcff */
[----:B-1----:R-:W-:Y:S01]  /*2650*/  LOP3.LUT R2, R12, 0xc00, RZ, 0xc0, !PT ;  /* 0x00000c000c027812 */ /* 0x002fe200078ec0ff */
[----:B------:R1:W-:Y:S01]  /*2660*/  STL [R1+0x3d4], R6 ;  /* 0x0003d40601007387 */ /* 0x0003e20000100800 */
[----:B------:R-:W4:Y:S01]  /*2670*/  F2I.FTZ.U32.TRUNC.NTZ R5, R5 ;  /* 0x0000000500057305 */ /* 0x000f22000021f000 */
[----:B---3--:R-:W-:Y:S01]  /*2680*/  IMAD.SHL.U32 R4, R7, 0x10, RZ ;  /* 0x0000001007047824 */ /* 0x008fe200078e00ff */
[----:B------:R-:W-:Y:S01]  /*2690*/  LOP3.LUT R24, R13, 0x1c, RZ, 0xfc, !PT ;  /* 0x0000001c0d187812 */ /* 0x000fe200078efcff */
[----:B------:R-:W-:Y:S02]  /*26a0*/  IMAD R7, R7, 0x80, R2 ;  /* 0x0000008007077824 */ /* 0x000fe400078e0202 */
[----:B--2---:R-:W-:Y:S01]  /*26b0*/  IMAD.MOV R11, RZ, RZ, -R3 ;  /* 0x000000ffff0b7224 */ /* 0x004fe200078e0a03 */
[----:B0-----:R-:W-:Y:S01]  /*26c0*/  LOP3.LUT R12, R15, 0x3f, RZ, 0xc0, !PT ;  /* 0x0000003f0f0c7812 */ /* 0x001fe200078ec0ff */
[----:B------:R-:W-:Y:S01]  /*26d0*/  IMAD.MOV.U32 R2, RZ, RZ, RZ ;  /* 0x000000ffff027224 */ /* 0x000fe200078e00ff */
[----:B------:R-:W-:Y:S01]  /*26e0*/  LOP3.LUT R4, R4, 0x30, R9, 0x78, !PT ;  /* 0x0000003004047812 */ /* 0x000fe200078e7809 */
[----:B------:R-:W-:-:S02]  /*26f0*/  IMAD R11, R11, R0, RZ ;  /* 0x000000000b0b7224 */ /* 0x000fc400078e02ff */
[----:B------:R-:W-:Y:S02]  /*2700*/  IMAD.SHL.U32 R9, R12, 0x2, RZ ;  /* 0x000000020c097824 */ /* 0x000fe400078e00ff */
[----:B-1----:R-:W-:Y:S01]  /*2710*/  IMAD.HI.U32 R6, R3, R11, R2 ;  /* 0x0000000b03067227 */ /* 0x002fe200078e0002 */
[----:B------:R-:W-:Y:S02]  /*2720*/  IABS R11, R14 ;  /* 0x0000000e000b7213 */ /* 0x000fe40000000000 */
[----:B------:R-:W-:Y:S01]  /*2730*/  SHF.R.S32.HI R2, RZ, 0x6, R15 ;  /* 0x00000006ff027819 */ /* 0x000fe2000001140f */
[----:B----4-:R-:W-:Y:S02]  /*2740*/  IMAD.MOV R15, RZ, RZ, -R5 ;  /* 0x000000ffff0f7224 */ /* 0x010fe400078e0a05 */
[----:B------:R-:W-:Y:S01]  /*2750*/  IMAD.HI.U32 R3, R6, R11, RZ ;  /* 0x0000000b06037227 */ /* 0x000fe200078e00ff */
[----:B------:R-:W-:-:S03]  /*2760*/  SGXT R2, R2, 0x1 ;  /* 0x000000010202781a */ /* 0x000fc60000000200 */
[----:B------:R-:W-:Y:S01]  /*2770*/  IMAD.HI.U32 R6, R6, R17, RZ ;  /* 0x0000001106067227 */ /* 0x000fe200078e00ff */
[----:B------:R-:W-:-:S03]  /*2780*/  LOP3.LUT R2, R9, 0x90, R2, 0x78, !PT ;  /* 0x0000009009027812 */ /* 0x000fc600078e7802 */
[----:B------:R-:W-:Y:S02]  /*2790*/  IMAD.MOV R3, RZ, RZ, -R3 ;  /* 0x000000ffff037224 */ /* 0x000fe400078e0a03 */
[----:B------:R-:W-:Y:S01]  /*27a0*/  IMAD.MOV R6, RZ, RZ, -R6 ;  /* 0x000000ffff067224 */ /* 0x000fe200078e0a06 */
[----:B------:R0:W-:Y:S01]  /*27b0*/  STL [R1+0x2380], R2 ;  /* 0x0023800201007387 */ /* 0x0001e20000100800 */
[C---:B------:R-:W-:Y:S01]  /*27c0*/  IMAD R11, R0.reuse, R3, R11 ;  /* 0x00000003000b7224 */ /* 0x040fe200078e020b */
[----:B------:R-:W-:Y:S01]  /*27d0*/  LOP3.LUT R3, R13, 0x1fe, RZ, 0xfc, !PT ;  /* 0x000001fe0d037812 */ /* 0x000fe200078efcff */
[C---:B------:R-:W-:Y:S01]  /*27e0*/  IMAD R17, R0.reuse, R6, R17 ;  /* 0x0000000600117224 */ /* 0x040fe200078e0211 */
[----:B------:R-:W-:Y:S01]  /*27f0*/  STL [R1+0x24d4], R28 ;  /* 0x0024d41c01007387 */ /* 0x000fe20000100800 */
[----:B------:R-:W-:Y:S01]  /*2800*/  IMAD R15, R15, R10, RZ ;  /* 0x0000000a0f0f7224 */ /* 0x000fe200078e02ff */
[C---:B------:R-:W-:Y:S02]  /*2810*/  ISETP.GT.U32.AND P0, PT, R0.reuse, R11, PT ;  /* 0x0000000b0000720c */ /* 0x040fe40003f04070 */
[----:B------:R-:W-:Y:S01]  /*2820*/  ISETP.GT.U32.AND P1, PT, R0, R17, PT ;  /* 0x000000110000720c */ /* 0x000fe20003f24070 */
[----:B0-----:R-:W-:Y:S01]  /*2830*/  IMAD.IADD R2, R7, 0x1, R4 ;  /* 0x0000000107027824 */ /* 0x001fe200078e0204 */
[----:B------:R-:W-:Y:S01]  /*2840*/  ISETP.GE.AND P6, PT, R3, RZ, PT ;  /* 0x000000ff0300720c */ /* 0x000fe20003fc6270 */
[----:B------:R-:W-:Y:S01]  /*2850*/  IMAD.MOV.U32 R4, RZ, RZ, RZ ;  /* 0x000000ffff047224 */ /* 0x000fe200078e00ff */
[----:B------:R-:W-:-:S02]  /*2860*/  IABS R9, R3 ;  /* 0x0000000300097213 */ /* 0x000fc40000000000 */
[----:B------:R-:W-:Y:S01]  /*2870*/  LOP3.LUT R3, R13, 0x1fc, RZ, 0xfc, !PT ;  /* 0x000001fc0d037812 */ /* 0x000fe200078efcff */
[----:B------:R-:W-:Y:S01]  /*2880*/  IMAD.HI.U32 R15, R5, R15, R4 ;  /* 0x0000000f050f7227 */ /* 0x000fe200078e0004 */
[----:B------:R-:W-:Y:S01]  /*2890*/  LOP3.LUT R5, R13, 0x1fa, RZ, 0xfc, !PT ;  /* 0x000001fa0d057812 */ /* 0x000fe200078efcff */
[----:B------:R0:W-:Y:S01]  /*28a0*/  STL [R1+0x1740], R2 ;  /* 0x0017400201007387 */ /* 0x0001e20000100800 */
[----:B------:R-:W-:Y:S01]  /*28b0*/  ISETP.GE.AND P5, PT, R3, RZ, PT ;  /* 0x000000ff0300720c */ /* 0x000fe20003fa6270 */
[--C-:B------:R-:W-:Y:S01]  /*28c0*/  @!P0 IMAD.IADD R11, R11, 0x1, -R0.reuse ;  /* 0x000000010b0b8824 */ /* 0x100fe200078e0a00 */
[----:B------:R-:W-:Y:S01]  /*28d0*/  IABS R7, R3 ;  /* 0x0000000300077213 */ /* 0x000fe20000000000 */
[----:B------:R-:W-:Y:S01]  /*28e0*/  IMAD.HI.U32 R3, R15, R9, RZ ;  /* 0x000000090f037227 */ /* 0x000fe200078e00ff */
[----:B------:R-:W-:Y:S02]  /*28f0*/  LOP3.LUT R4, R13, 0x1f8, RZ, 0xfc, !PT ;  /* 0x000001f80d047812 */ /* 0x000fe400078efcff */
[----:B------:R-:W-:Y:S01]  /*2900*/  ISETP.GT.U32.AND P3, PT, R0, R11, PT ;  /* 0x0000000b0000720c */ /* 0x000fe20003f64070 */
[----:B------:R-:W-:Y:S01]  /*2910*/  @!P1 IMAD.IADD R17, R17, 0x1, -R0 ;  /* 0x0000000111119824 */ /* 0x000fe200078e0a00 */
[----:B------:R-:W-:Y:S01]  /*2920*/  ISETP.GE.AND P4, PT, R5, RZ, PT ;  /* 0x000000ff0500720c */ /* 0x000fe20003f86270 */
[----:B------:R-:W-:Y:S01]  /*2930*/  IMAD.MOV R6, RZ, RZ, -R3 ;  /* 0x000000ffff067224 */ /* 0x000fe200078e0a03 */
[----:B------:R-:W-:-:S02]  /*2940*/  IABS R5, R5 ;  /* 0x0000000500057213 */ /* 0x000fc40000000000 */
[----:B------:R-:W-:Y:S01]  /*2950*/  ISETP.GT.U32.AND P2, PT, R0, R17, PT ;  /* 0x000000110000720c */ /* 0x000fe20003f44070 */
[----:B------:R-:W-:Y:S01]  /*2960*/  IMAD R9, R10, R6, R9 ;  /* 0x000000060a097224 */ /* 0x000fe200078e0209 */
[----:B------:R-:W-:Y:S01]  /*2970*/  IABS R8, R4 ;  /* 0x0000000400087213 */ /* 0x000fe20000000000 */
[----:B------:R-:W-:Y:S01]  /*2980*/  IMAD.HI.U32 R6, R15, R7, RZ ;  /* 0x000000070f067227 */ /* 0x000fe200078e00ff */
[----:B------:R-:W-:Y:S02]  /*2990*/  ISETP.GE.AND P0, PT, R14, RZ, PT ;  /* 0x000000ff0e00720c */ /* 0x000fe40003f06270 */
[----:B------:R-:W-:Y:S01]  /*29a0*/  ISETP.GE.AND P1, PT, R29, RZ, PT ;  /* 0x000000ff1d00720c */ /* 0x000fe20003f26270 */
[----:B------:R-:W-:Y:S01]  /*29b0*/  IMAD.MOV R6, RZ, RZ, -R6 ;  /* 0x000000ffff067224 */ /* 0x000fe200078e0a06 */
[C---:B------:R-:W-:Y:S01]  /*29c0*/  LOP3.LUT R14, R13.reuse, 0x1f2, RZ, 0xfc, !PT ;  /* 0x000001f20d0e7812 */ /* 0x040fe200078efcff */
[----:B------:R-:W-:Y:S01]  /*29d0*/  IMAD.MOV.U32 R3, RZ, RZ, R5 ;  /* 0x000000ffff037224 */ /* 0x000fe200078e0005 */
[C---:B------:R-:W-:Y:S01]  /*29e0*/  LOP3.LUT R29, R13.reuse, 0x1a, RZ, 0xfc, !PT ;  /* 0x0000001a0d1d7812 */ /* 0x040fe200078efcff */
[----:B------:R-:W-:Y:S01]  /*29f0*/  IMAD R7, R10, R6, R7 ;  /* 0x000000060a077224 */ /* 0x000fe200078e0207 */
[----:B------:R-:W-:Y:S01]  /*2a00*/  LOP3.LUT R6, R13, 0x1f6, RZ, 0xfc, !PT ;  /* 0x000001f60d067812 */ /* 0x000fe200078efcff */
[----:B------:R-:W-:-:S02]  /*2a10*/  IMAD.MOV.U32 R5, RZ, RZ, R8 ;  /* 0x000000ffff057224 */ /* 0x000fc400078e0008 */
[--C-:B------:R-:W-:Y:S01]  /*2a20*/  @!P3 IMAD.IADD R11, R11, 0x1, -R0.reuse ;  /* 0x000000010b0bb824 */ /* 0x100fe200078e0a00 */
[C---:B------:R-:W-:Y:S01]  /*2a30*/  ISETP.GT.U32.AND P3, PT, R10.reuse, R9, PT ;  /* 0x000000090a00720c */ /* 0x040fe20003f64070 */
[----:B------:R-:W-:Y:S01]  /*2a40*/  @!P2 IMAD.IADD R17, R17, 0x1, -R0 ;  /* 0x000000011111a824 */ /* 0x000fe200078e0a00 */
[----:B------:R-:W-:Y:S01]  /*2a50*/  ISETP.GT.U32.AND P2, PT, R10, R7, PT ;  /* 0x000000070a00720c */ /* 0x000fe20003f44070 */
[----:B------:R-:W-:Y:S01]  /*2a60*/  IMAD.HI.U32 R12, R15, R5, RZ ;  /* 0x000000050f0c7227 */ /* 0x000fe200078e00ff */
[----:B------:R-:W-:-:S03]  /*2a70*/  LOP3.LUT R0, RZ, c[0x0][0x178], RZ, 0x33, !PT ;  /* 0x00005e00ff007a12 */ /* 0x000fc600078e33ff */
[----:B------:R-:W-:-:S04]  /*2a80*/  IMAD.HI.U32 R8, R15, R3, RZ ;  /* 0x000000030f087227 */ /* 0x000fc800078e00ff */
[----:B------:R-:W-:Y:S02]  /*2a90*/  IMAD.MOV R12, RZ, RZ, -R12 ;  /* 0x000000ffff0c7224 */ /* 0x000fe400078e0a0c */
[----:B------:R-:W-:Y:S02]  /*2aa0*/  IMAD.MOV R8, RZ, RZ, -R8 ;  /* 0x000000ffff087224 */ /* 0x000fe400078e0a08 */
[----:B------:R-:W-:Y:S01]  /*2ab0*/  @!P0 IMAD.MOV R11, RZ, RZ, -R11 ;  /* 0x000000ffff0b8224 */ /* 0x000fe200078e0a0b */
[----:B------:R-:W-:Y:S01]  /*2ac0*/  ISETP.NE.AND P0, PT, RZ, c[0x0][0x178], PT ;  /* 0x00005e00ff007a0c */ /* 0x000fe20003f05270 */
[----:B------:R-:W-:Y:S01]  /*2ad0*/  IMAD R5, R10, R12, R5 ;  /* 0x0000000c0a057224 */ /* 0x000fe200078e0205 */
[----:B------:R-:W-:Y:S01]  /*2ae0*/  LOP3.LUT R12, R13, 0x1f4, RZ, 0xfc, !PT ;  /* 0x000001f40d0c7812 */ /* 0x000fe200078efcff */
[----:B------:R-:W-:Y:S01]  /*2af0*/  @!P1 IMAD.MOV R17, RZ, RZ, -R17 ;  /* 0x000000ffff119224 */ /* 0x000fe200078e0a11 */
[----:B0-----:R-:W-:Y:S01]  /*2b00*/  SEL R2, R0, R11, !P0 ;  /* 0x0000000b00027207 */ /* 0x001fe20004000000 */
[----:B------:R-:W-:Y:S01]  /*2b10*/  IMAD R3, R10, R8, R3 ;  /* 0x000000080a037224 */ /* 0x000fe200078e0203 */
[----:B------:R-:W-:Y:S01]  /*2b20*/  IABS R8, R6 ;  /* 0x0000000600087213 */ /* 0x000fe20000000000 */
[--C-:B------:R-:W-:Y:S01]  /*2b30*/  @!P3 IMAD.IADD R9, R9, 0x1, -R10.reuse ;  /* 0x000000010909b824 */ /* 0x100fe200078e0a0a */
[----:B------:R-:W-:Y:S01]  /*2b40*/  SEL R0, R0, R17, !P0 ;  /* 0x0000001100007207 */ /* 0x000fe20004000000 */
[----:B------:R-:W-:Y:S01]  /*2b50*/  @!P2 IMAD.IADD R7, R7, 0x1, -R10 ;  /* 0x000000010707a824 */ /* 0x000fe200078e0a0a */
[C---:B------:R-:W-:Y:S01]  /*2b60*/  ISETP.GT.U32.AND P2, PT, R10.reuse, R5, PT ;  /* 0x000000050a00720c */ /* 0x040fe20003f44070 */
[----:B------:R-:W-:Y:S01]  /*2b70*/  IMAD.MOV.U32 R11, RZ, RZ, R8 ;  /* 0x000000ffff0b7224 */ /* 0x000fe200078e0008 */
[C---:B------:R-:W-:Y:S01]  /*2b80*/  ISETP.GT.U32.AND P0, PT, R10.reuse, R3, PT ;  /* 0x000000030a00720c */ /* 0x040fe20003f04070 */
[----:B------:R-:W-:Y:S01]  /*2b90*/  STL [R1+0x410], R2 ;  /* 0x0004100201007387 */ /* 0x000fe20000100800 */
[----:B------:R-:W-:-:S02]  /*2ba0*/  ISETP.GT.U32.AND P1, PT, R10, R9, PT ;  /* 0x000000090a00720c */ /* 0x000fc40003f24070 */
[----:B------:R-:W-:Y:S01]  /*2bb0*/  ISETP.GT.U32.AND P3, PT, R10, R7, PT ;  /* 0x000000070a00720c */ /* 0x000fe20003f64070 */
[----:B------:R0:W-:Y:S01]  /*2bc0*/  STL [R1+0x414], R0 ;  /* 0x0004140001007387 */ /* 0x0001e20000100800 */
[----:B------:R-:W-:Y:S02]  /*2bd0*/  IABS R17, R12 ;  /* 0x0000000c00117213 */ /* 0x000fe40000000000 */
[----:B------:R-:W-:-:S03]  /*2be0*/  IABS R8, R14 ;  /* 0x0000000e00087213 */ /* 0x000fc60000000000 */
[--C-:B------:R-:W-:Y:S02]  /*2bf0*/  @!P2 IMAD.IADD R5, R5, 0x1, -R10.reuse ;  /* 0x000000010505a824 */ /* 0x100fe400078e0a0a */
[----:B------:R-:W-:Y:S02]  /*2c00*/  @!P0 IMAD.IADD R3, R3, 0x1, -R10 ;  /* 0x0000000103038824 */ /* 0x000fe400078e0a0a */
[----:B0-----:R-:W-:Y:S01]  /*2c10*/  IMAD.HI.U32 R0, R15, R11, RZ ;  /* 0x0000000b0f007227 */ /* 0x001fe200078e00ff */
[C---:B------:R-:W-:Y:S02]  /*2c20*/  ISETP.GT.U32.AND P2, PT, R10.reuse, R5, PT ;  /* 0x000000050a00720c */ /* 0x040fe40003f44070 */
[----:B------:R-:W-:Y:S01]  /*2c30*/  ISETP.GT.U32.AND P0, PT, R10, R3, PT ;  /* 0x000000030a00720c */ /* 0x000fe20003f04070 */
[----:B------:R-:W-:Y:S02]  /*2c40*/  IMAD.MOV R16, RZ, RZ, -R0 ;  /* 0x000000ffff107224 */ /* 0x000fe400078e0a00 */
[----:B------:R-:W-:-:S02]  /*2c50*/  IMAD.MOV.U32 R0, RZ, RZ, R17 ;  /* 0x000000ffff007224 */ /* 0x000fc400078e0011 */
[--C-:B------:R-:W-:Y:S01]  /*2c60*/  @!P1 IMAD.IADD R9, R9, 0x1, -R10.reuse ;  /* 0x0000000109099824 */ /* 0x100fe200078e0a0a */
[----:B------:R-:W-:Y:S01]  /*2c70*/  ISETP.GE.AND P1, PT, R4, RZ, PT ;  /* 0x000000ff0400720c */ /* 0x000fe20003f26270 */
[----:B------:R-:W-:Y:S02]  /*2c80*/  @!P3 IMAD.IADD R7, R7, 0x1, -R10 ;  /* 0x000000010707b824 */ /* 0x000fe400078e0a0a */
[----:B------:R-:W-:-:S04]  /*2c90*/  IMAD.HI.U32 R4, R15, R0, RZ ;  /* 0x000000000f047227 */ /* 0x000fc800078e00ff */
[C---:B------:R-:W-:Y:S02]  /*2ca0*/  IMAD R11, R10.reuse, R16, R11 ;  /* 0x000000100a0b7224 */ /* 0x040fe400078e020b */
[----:B------:R-:W-:Y:S02]  /*2cb0*/  IMAD.MOV.U32 R2, RZ, RZ, R7 ;  /* 0x000000ffff027224 */ /* 0x000fe400078e0007 */
[----:B------:R-:W-:Y:S01]  /*2cc0*/  IMAD.MOV R7, RZ, RZ, -R4 ;  /* 0x000000ffff077224 */ /* 0x000fe200078e0a04 */
[C---:B------:R-:W-:Y:S01]  /*2cd0*/  ISETP.GT.U32.AND P3, PT, R10.reuse, R11, PT ;  /* 0x0000000b0a00720c */ /* 0x040fe20003f64070 */
[----:B------:R-:W-:Y:S01]  /*2ce0*/  IMAD.MOV.U32 R18, RZ, RZ, R9 ;  /* 0x000000ffff127224 */ /* 0x000fe200078e0009 */
[C---:B------:R-:W-:Y:S01]  /*2cf0*/  LOP3.LUT R4, R13.reuse, 0x1ea, RZ, 0xfc, !PT ;  /* 0x000001ea0d047812 */ /* 0x040fe200078efcff */
[C---:B------:R-:W-:Y:S01]  /*2d00*/  IMAD R7, R10.reuse, R7, R0 ;  /* 0x000000070a077224 */ /* 0x040fe200078e0200 */
[----:B------:R-:W-:Y:S01]  /*2d10*/  LOP3.LUT R0, R13, 0x1f0, RZ, 0xfc, !PT ;  /* 0x000001f00d007812 */ /* 0x000fe200078efcff */
[--C-:B------:R-:W-:Y:S01]  /*2d20*/  @!P2 IMAD.IADD R5, R5, 0x1, -R10.reuse ;  /* 0x000000010505a824 */ /* 0x100fe200078e0a0a */
[----:B------:R-:W-:Y:S01]  /*2d30*/  IABS R16, R4 ;  /* 0x0000000400107213 */ /* 0x000fe20000000000 */
[----:B------:R-:W-:Y:S01]  /*2d40*/  @!P0 IMAD.IADD R3, R3, 0x1, -R10 ;  /* 0x0000000103038824 */ /* 0x000fe200078e0a0a */
[----:B------:R-:W-:Y:S01]  /*2d50*/  ISETP.GT.U32.AND P2, PT, R10, R7, PT ;  /* 0x000000070a00720c */ /* 0x000fe20003f44070 */
[----:B------:R-:W-:Y:S01]  /*2d60*/  @!P6 IMAD.MOV R18, RZ, RZ, -R18 ;  /* 0x000000ffff12e224 */ /* 0x000fe200078e0a12 */
[----:B------:R-:W-:Y:S01]  /*2d70*/  ISETP.GE.AND P6, PT, R6, RZ, PT ;  /* 0x000000ff0600720c */ /* 0x000fe20003fc6270 */
[----:B------:R-:W-:Y:S01]  /*2d80*/  IMAD.MOV.U32 R6, RZ, RZ, R3 ;  /* 0x000000ffff067224 */ /* 0x000fe200078e0003 */
[----:B------:R-:W-:Y:S01]  /*2d90*/  LOP3.LUT R3, R13, 0x1ee, RZ, 0xfc, !PT ;  /* 0x000001ee0d037812 */ /* 0x000fe200078efcff */
[----:B------:R-:W-:Y:S01]  /*2da0*/  @!P5 IMAD.MOV R2, RZ, RZ, -R2 ;  /* 0x000000ffff02d224 */ /* 0x000fe200078e0a02 */
[----:B------:R-:W-:Y:S01]  /*2db0*/  STL [R1+0xac], R18 ;  /* 0x0000ac1201007387 */ /* 0x000fe20000100800 */
[----:B------:R-:W-:Y:S01]  /*2dc0*/  @!P3 IMAD.IADD R11, R11, 0x1, -R10 ;  /* 0x000000010b0bb824 */ /* 0x000fe200078e0a0a */
[----:B------:R-:W-:Y:S01]  /*2dd0*/  IABS R21, R3 ;  /* 0x0000000300157213 */ /* 0x000fe20000000000 */
[----:B------:R-:W-:Y:S01]  /*2de0*/  @!P4 IMAD.MOV R6, RZ, RZ, -R6 ;  /* 0x000000ffff06c224 */ /* 0x000fe200078e0a06 */
[----:B------:R0:W-:Y:S01]  /*2df0*/  STL [R1+0x74], R2 ;  /* 0x0000740201007387 */ /* 0x0001e20000100800 */
[----:B------:R-:W-:Y:S01]  /*2e00*/  IMAD.HI.U32 R9, R15, R8, RZ ;  /* 0x000000080f097227 */ /* 0x000fe200078e00ff */
[----:B------:R-:W-:-:S02]  /*2e10*/  ISETP.GT.U32.AND P3, PT, R10, R11, PT ;  /* 0x0000000b0a00720c */ /* 0x000fc40003f64070 */
[----:B------:R1:W-:Y:S01]  /*2e20*/  STL [R1+0x3c4], R6 ;  /* 0x0003c40601007387 */ /* 0x0003e20000100800 */
[----:B------:R-:W-:Y:S01]  /*2e30*/  @!P2 IMAD.IADD R7, R7, 0x1, -R10 ;  /* 0x000000010707a824 */ /* 0x000fe200078e0a0a */
[----:B------:R-:W-:Y:S01]  /*2e40*/  ISETP.GE.AND P4, PT, R0, RZ, PT ;  /* 0x000000ff0000720c */ /* 0x000fe20003f86270 */
[----:B------:R-:W-:Y:S01]  /*2e50*/  IMAD.MOV R9, RZ, RZ, -R9 ;  /* 0x000000ffff097224 */ /* 0x000fe200078e0a09 */
[----:B------:R-:W-:Y:S01]  /*2e60*/  ISETP.GE.AND P5, PT, R12, RZ, PT ;  /* 0x000000ff0c00720c */ /* 0x000fe20003fa6270 */
[----:B0-----:R-:W-:Y:S01]  /*2e70*/  IMAD.MOV.U32 R2, RZ, RZ, R5 ;  /* 0x000000ffff027224 */ /* 0x001fe200078e0005 */
[C---:B------:R-:W-:Y:S01]  /*2e80*/  ISETP.GT.U32.AND P2, PT, R10.reuse, R7, PT ;  /* 0x000000070a00720c */ /* 0x040fe20003f44070 */
[----:B------:R-:W-:Y:S01]  /*2e90*/  IMAD R8, R10, R9, R8 ;  /* 0x000000090a087224 */ /* 0x000fe200078e0208 */
[----:B------:R-:W-:Y:S01]  /*2ea0*/  ISETP.GE.AND P0, PT, R14, RZ, PT ;  /* 0x000000ff0e00720c */ /* 0x000fe20003f06270 */
[----:B------:R-:W-:Y:S01]  /*2eb0*/  @!P1 IMAD.MOV R2, RZ, RZ, -R2 ;  /* 0x000000ffff029224 */ /* 0x000fe200078e0a02 */
[----:B-1----:R-:W-:Y:S01]  /*2ec0*/  IABS R6, R0 ;  /* 0x0000000000067213 */ /* 0x002fe20000000000 */
[----:B------:R-:W-:Y:S01]  /*2ed0*/  @!P3 IMAD.IADD R11, R11, 0x1, -R10 ;  /* 0x000000010b0bb824 */ /* 0x000fe200078e0a0a */
[----:B------:R-:W-:Y:S01]  /*2ee0*/  ISETP.GT.U32.AND P3, PT, R10, R8, PT ;  /* 0x000000080a00720c */ /* 0x000fe20003f64070 */
[----:B------:R-:W-:Y:S01]  /*2ef0*/  IMAD.HI.U32 R0, R15, R21, RZ ;  /* 0x000000150f007227 */ /* 0x000fe200078e00ff */
[----:B------:R-:W-:Y:S01]  /*2f00*/  ISETP.GE.AND P1, PT, R3, RZ, PT ;  /* 0x000000ff0300720c */ /* 0x000fe20003f26270 */
[----:B------:R0:W-:Y:S01]  /*2f10*/  STL [R1+0x3c8], R2 ;  /* 0x0003c80201007387 */ /* 0x0001e20000100800 */
[----:B------:R-:W-:Y:S01]  /*2f20*/  LOP3.LUT R3, R13, 0x1ec, RZ, 0xfc, !PT ;  /* 0x000001ec0d037812 */ /* 0x000fe200078efcff */
[----:B------:R-:W-:Y:S01]  /*2f30*/  IMAD.HI.U32 R5, R15, R6, RZ ;  /* 0x000000060f057227 */ /* 0x000fe200078e00ff */
[----:B------:R-:W-:-:S02]  /*2f40*/  IABS R14, R20 ;  /* 0x00000014000e7213 */ /* 0x000fc40000000000 */
[----:B------:R-:W-:Y:S01]  /*2f50*/  IABS R9, R3 ;  /* 0x0000000300097213 */ /* 0x000fe20000000000 */
[----:B------:R-:W-:Y:S01]  /*2f60*/  IMAD.MOV R5, RZ, RZ, -R5 ;  /* 0x000000ffff057224 */ /* 0x000fe200078e0a05 */
[----:B------:R-:W-:Y:S01]  /*2f70*/  LOP3.LUT R18, R13, 0x1e2, RZ, 0xfc, !PT ;  /* 0x000001e20d127812 */ /* 0x000fe200078efcff */
[----:B------:R-:W-:Y:S02]  /*2f80*/  @!P2 IMAD.IADD R7, R7, 0x1, -R10 ;  /* 0x000000010707a824 */ /* 0x000fe400078e0a0a */
[C---:B------:R-:W-:Y:S02]  /*2f90*/  IMAD R6, R10.reuse, R5, R6 ;  /* 0x000000050a067224 */ /* 0x040fe400078e0206 */
[----:B------:R-:W-:Y:S02]  /*2fa0*/  IMAD.MOV R0, RZ, RZ, -R0 ;  /* 0x000000ffff007224 */ /* 0x000fe400078e0a00 */
[----:B------:R-:W-:Y:S01]  /*2fb0*/  IMAD.MOV.U32 R12, RZ, RZ, R11 ;  /* 0x000000ffff0c7224 */ /* 0x000fe200078e000b */
[C---:B------:R-:W-:Y:S01]  /*2fc0*/  ISETP.GT.U32.AND P2, PT, R10.reuse, R6, PT ;  /* 0x000000060a00720c */ /* 0x040fe20003f44070 */
[----:B------:R-:W-:Y:S01]  /*2fd0*/  IMAD R21, R10, R0, R21 ;  /* 0x000000000a157224 */ /* 0x000fe200078e0215 */
[----:B------:R-:W-:Y:S01]  /*2fe0*/  LOP3.LUT R11, R13, 0x1e0, RZ, 0xfc, !PT ;  /* 0x000001e00d0b7812 */ /* 0x000fe200078efcff */
[----:B------:R-:W-:-:S02]  /*2ff0*/  @!P3 IMAD.IADD R8, R8, 0x1, -R10 ;  /* 0x000000010808b824 */ /* 0x000fc400078e0a0a */
[----:B------:R-:W-:Y:S01]  /*3000*/  @!P6 IMAD.MOV R12, RZ, RZ, -R12 ;  /* 0x000000ffff0ce224 */ /* 0x000fe200078e0a0c */
[C---:B------:R-:W-:Y:S01]  /*3010*/  ISETP.GT.U32.AND P6, PT, R10.reuse, R21, PT ;  /* 0x000000150a00720c */ /* 0x040fe20003fc4070 */
[C---:B------:R-:W-:Y:S01]  /*3020*/  IMAD.HI.U32 R5, R15.reuse, R9, RZ ;  /* 0x000000090f057227 */ /* 0x040fe200078e00ff */
[----:B------:R-:W-:Y:S02]  /*3030*/  ISETP.GT.U32.AND P3, PT, R10, R8, PT ;  /* 0x000000080a00720c */ /* 0x000fe40003f64070 */
[----:B------:R-:W-:Y:S01]  /*3040*/  STL [R1+0x3cc], R12 ;  /* 0x0003cc0c01007387 */ /* 0x000fe20000100800 */
[----:B------:R-:W-:Y:S02]  /*3050*/  IMAD.MOV R5, RZ, RZ, -R5 ;  /* 0x000000ffff057224 */ /* 0x000fe400078e0a05 */
[----:B------:R-:W-:Y:S02]  /*3060*/  @!P2 IMAD.IADD R6, R6, 0x1, -R10 ;  /* 0x000000010606a824 */ /* 0x000fe400078e0a0a */
[C---:B------:R-:W-:Y:S01]  /*3070*/  IMAD R9, R10.reuse, R5, R9 ;  /* 0x000000050a097224 */ /* 0x040fe200078e0209 */
[----:B------:R-:W-:Y:S01]  /*3080*/  IABS R5, R18 ;  /* 0x0000001200057213 */ /* 0x000fe20000000000 */
[----:B------:R-:W-:Y:S01]  /*3090*/  IMAD.HI.U32 R0, R15, R16, RZ ;  /* 0x000000100f007227 */ /* 0x000fe200078e00ff */
[----:B------:R-:W-:-:S03]  /*30a0*/  ISETP.GT.U32.AND P2, PT, R10, R6, PT ;  /* 0x000000060a00720c */ /* 0x000fc60003f44070 */
[--C-:B------:R-:W-:Y:S02]  /*30b0*/  @!P6 IMAD.IADD R21, R21, 0x1, -R10.reuse ;  /* 0x000000011515e824 */ /* 0x100fe400078e0a0a */
[----:B------:R-:W-:Y:S01]  /*30c0*/  @!P3 IMAD.IADD R8, R8, 0x1, -R10 ;  /* 0x000000010808b824 */ /* 0x000fe200078e0a0a */
[----:B------:R-:W-:Y:S01]  /*30d0*/  ISETP.GE.AND P3, PT, R4, RZ, PT ;  /* 0x000000ff0400720c */ /* 0x000fe20003f66270 */
[----:B0-----:R-:W-:Y:S01]  /*30e0*/  IMAD.MOV.U32 R2, RZ, RZ, R7 ;  /* 0x000000ffff027224 */ /* 0x001fe200078e0007 */
[----:B------:R-:W-:Y:S01]  /*30f0*/  IABS R4, R19 ;  /* 0x0000001300047213 */ /* 0x000fe20000000000 */
[----:B------:R-:W-:Y:S01]  /*3100*/  IMAD.MOV R0, RZ, RZ, -R0 ;  /* 0x000000ffff007224 */ /* 0x000fe200078e0a00 */
[----:B------:R-:W-:Y:S01]  /*3110*/  ISETP.GT.U32.AND P6, PT, R10, R21, PT ;  /* 0x000000150a00720c */ /* 0x000fe20003fc4070 */
[----:B------:R-:W-:Y:S01]  /*3120*/  @!P5 IMAD.MOV R2, RZ, RZ, -R2 ;  /* 0x000000ffff02d224 */ /* 0x000fe200078e0a02 */
[----:B------:R-:W-:Y:S01]  /*3130*/  ISETP.GE.AND P5, PT, R3, RZ, PT ;  /* 0x000000ff0300720c */ /* 0x000fe20003fa6270 */
[----:B------:R-:W-:Y:S01]  /*3140*/  @!P2 IMAD.IADD R6, R6, 0x1, -R10 ;  /* 0x000000010606a824 */ /* 0x000fe200078e0a0a */
[----:B------:R-:W-:Y:S01]  /*3150*/  ISETP.GT.U32.AND P2, PT, R10, R9, PT ;  /* 0x000000090a00720c */ /* 0x000fe20003f44070 */
[----:B------:R-:W-:Y:S01]  /*3160*/  IMAD.HI.U32 R7, R15, R4, RZ ;  /* 0x000000040f077227 */ /* 0x000fe200078e00ff */
[----:B------:R0:W-:Y:S01]  /*3170*/  STL [R1+0x3d0], R2 ;  /* 0x0003d00201007387 */ /* 0x0001e20000100800 */
[----:B------:R-:W-:-:S02]  /*3180*/  LOP3.LUT R3, R13, 0x1e4, RZ, 0xfc, !PT ;  /* 0x000001e40d037812 */ /* 0x000fc400078efcff */
[C---:B------:R-:W-:Y:S01]  /*3190*/  IMAD R16, R10.reuse, R0, R16 ;  /* 0x000000000a107224 */ /* 0x040fe200078e0210 */
[----:B------:R-:W-:Y:S01]  /*31a0*/  IABS R0, R11 ;  /* 0x0000000b00007213 */ /* 0x000fe20000000000 */
[----:B------:R-:W-:Y:S01]  /*31b0*/  IMAD.MOV R7, RZ, RZ, -R7 ;  /* 0x000000ffff077224 */ /* 0x000fe200078e0a07 */
[----:B------:R-:W-:Y:S01]  /*31c0*/  IABS R17, R3 ;  /* 0x0000000300117213 */ /* 0x000fe20000000000 */
[----:B------:R-:W-:Y:S01]  /*31d0*/  @!P6 IMAD.IADD R21, R21, 0x1, -R10 ;  /* 0x000000011515e824 */ /* 0x000fe200078e0a0a */
[C---:B------:R-:W-:Y:S01]  /*31e0*/  ISETP.GT.U32.AND P6, PT, R10.reuse, R16, PT ;  /* 0x000000100a00720c */ /* 0x040fe20003fc4070 */
[----:B------:R-:W-:Y:S02]  /*31f0*/  IMAD R4, R10, R7, R4 ;  /* 0x000000070a047224 */ /* 0x000fe400078e0204 */
[----:B------:R-:W-:-:S04]  /*3200*/  IMAD.HI.U32 R23, R15, R14, RZ ;  /* 0x0000000e0f177227 */ /* 0x000fc800078e00ff */
[----:B------:R-:W-:Y:S01]  /*3210*/  @!P2 IMAD.IADD R9, R9, 0x1, -R10 ;  /* 0x000000010909a824 */ /* 0x000fe200078e0a0a */
[C---:B------:R-:W-:Y:S01]  /*3220*/  ISETP.GT.U32.AND P2, PT, R10.reuse, R4, PT ;  /* 0x000000040a00720c */ /* 0x040fe20003f44070 */
[----:B------:R-:W-:Y:S02]  /*3230*/  IMAD.MOV R23, RZ, RZ, -R23 ;  /* 0x000000ffff177224 */ /* 0x000fe400078e0a17 */
[----:B0-----:R-:W-:Y:S01]  /*3240*/  IMAD.MOV.U32 R2, RZ, RZ, R8 ;  /* 0x000000ffff027224 */ /* 0x001fe200078e0008 */
[----:B------:R-:W-:Y:S01]  /*3250*/  LOP3.LUT R8, R13, 0x1dc, RZ, 0xfc, !PT ;  /* 0x000001dc0d087812 */ /* 0x000fe200078efcff */
[----:B------:R-:W-:Y:S02]  /*3260*/  IMAD R14, R10, R23, R14 ;  /* 0x000000170a0e7224 */ /* 0x000fe400078e020e */
[----:B------:R-:W-:Y:S02]  /*3270*/  @!P0 IMAD.MOV R2, RZ, RZ, -R2 ;  /* 0x000000ffff028224 */ /* 0x000fe400078e0a02 */
[--C-:B------:R-:W-:Y:S01]  /*3280*/  @!P6 IMAD.IADD R16, R16, 0x1, -R10.reuse ;  /* 0x000000011010e824 */ /* 0x100fe200078e0a0a */
[C---:B------:R-:W-:Y:S01]  /*3290*/  ISETP.GT.U32.AND P6, PT, R10.reuse, R14, PT ;  /* 0x0000000e0a00720c */ /* 0x040fe20003fc4070 */
[C---:B------:R-:W-:Y:S01]  /*32a0*/  IMAD.HI.U32 R22, R15.reuse, R17, RZ ;  /* 0x000000110f167227 */ /* 0x040fe200078e00ff */
[----:B------:R0:W-:Y:S02]  /*32b0*/  STL [R1+0x68], R2 ;  /* 0x0000680201007387 */ /* 0x0001e40000100800 */
[----:B------:R-:W-:Y:S01]  /*32c0*/  ISETP.GT.U32.AND P0, PT, R10, R16, PT ;  /* 0x000000100a00720c */ /* 0x000fe20003f04070 */
[----:B------:R-:W-:Y:S01]  /*32d0*/  @!P2 IMAD.IADD R4, R4, 0x1, -R10 ;  /* 0x000000010404a824 */ /* 0x000fe200078e0a0a */
[----:B------:R-:W-:Y:S01]  /*32e0*/  ISETP.GT.U32.AND P2, PT, R10, R9, PT ;  /* 0x000000090a00720c */ /* 0x000fe20003f44070 */
[----:B------:R-:W-:-:S04]  /*32f0*/  IMAD.HI.U32 R7, R15, R5, RZ ;  /* 0x000000050f077227 */ /* 0x000fc800078e00ff */
[----:B------:R-:W-:Y:S02]  /*3300*/  IMAD.MOV R22, RZ, RZ, -R22 ;  /* 0x000000ffff167224 */ /* 0x000fe400078e0a16 */
[----:B0-----:R-:W-:Y:S01]  /*3310*/  IMAD.MOV.U32 R2, RZ, RZ, R6 ;  /* 0x000000ffff027224 */ /* 0x001fe200078e0006 */
[----:B------:R-:W-:Y:S01]  /*3320*/  IABS R6, R8 ;  /* 0x0000000800067213 */ /* 0x000fe20000000000 */
[----:B------:R-:W-:Y:S02]  /*3330*/  IMAD.MOV R23, RZ, RZ, -R7 ;  /* 0x000000ffff177224 */ /* 0x000fe400078e0a07 */
[----:B------:R-:W-:Y:S02]  /*3340*/  @!P4 IMAD.MOV R2, RZ, RZ, -R2 ;  /* 0x000000ffff02c224 */ /* 0x000fe400078e0a02 */
[C---:B------:R-:W-:Y:S02]  /*3350*/  IMAD R7, R10.reuse, R22, R17 ;  /* 0x000000160a077224 */ /* 0x040fe400078e0211 */
[----:B------:R-:W-:Y:S01]  /*3360*/  IMAD R5, R10, R23, R5 ;  /* 0x000000170a057224 */ /* 0x000fe200078e0205 */
[----:B------:R0:W-:Y:S01]  /*3370*/  STL [R1+0x24], R2 ;  /* 0x0000240201007387 */ /* 0x0001e20000100800 */
[----:B------:R-:W-:Y:S01]  /*3380*/  @!P6 IMAD.IADD R14, R14, 0x1, -R10 ;  /* 0x000000010e0ee824 */ /* 0x000fe200078e0a0a */
[----:B------:R-:W-:Y:S01]  /*3390*/  ISETP.GT.U32.AND P6, PT, R10, R4, PT ;  /* 0x000000040a00720c */ /* 0x000fe20003fc4070 */
[----:B------:R-:W-:-:S03]  /*33a0*/  IMAD.HI.U32 R12, R15, R0, RZ ;  /* 0x000000000f0c7227 */ /* 0x000fc600078e00ff */
[C---:B------:R-:W-:Y:S01]  /*33b0*/  ISETP.GT.U32.AND P4, PT, R10.reuse, R14, PT ;  /* 0x0000000e0a00720c */ /* 0x040fe20003f84070 */
[----:B------:R-:W-:Y:S01]  /*33c0*/  @!P2 IMAD.IADD R9, R9, 0x1, -R10 ;  /* 0x000000010909a824 */ /* 0x000fe200078e0a0a */
[C---:B------:R-:W-:Y:S01]  /*33d0*/  ISETP.GT.U32.AND P2, PT, R10.reuse, R5, PT ;  /* 0x000000050a00720c */ /* 0x040fe20003f44070 */
[----:B------:R-:W-:Y:S01]  /*33e0*/  IMAD.MOV R17, RZ, RZ, -R12 ;  /* 0x000000ffff117224 */ /* 0x000fe200078e0a0c */
[----:B------:R-:W-:Y:S01]  /*33f0*/  LOP3.LUT R12, R13, 0x1de, RZ, 0xfc, !PT ;  /* 0x000001de0d0c7812 */ /* 0x000fe200078efcff */
[----:B0-----:R-:W-:Y:S02]  /*3400*/  IMAD.MOV.U32 R2, RZ, RZ, R21 ;  /* 0x000000ffff027224 */ /* 0x001fe400078e0015 */
[C---:B------:R-:W-:Y:S01]  /*3410*/  IMAD R0, R10.reuse, R17, R0 ;  /* 0x000000110a007224 */ /* 0x040fe200078e0200 */
[----:B------:R-:W-:Y:S01]  /*3420*/  IABS R17, R12 ;  /* 0x0000000c00117213 */ /* 0x000fe20000000000 */
[----:B------:R-:W-:Y:S01]  /*3430*/  @!P1 IMAD.MOV R2, RZ, RZ, -R2 ;  /* 0x000000ffff029224 */ /* 0x000fe200078e0a02 */
[----:B------:R-:W-:Y:S01]  /*3440*/  ISETP.GT.U32.AND P1, PT, R10, R7, PT ;  /* 0x000000070a00720c */ /* 0x000fe20003f24070 */
[--C-:B------:R-:W-:Y:S01]  /*3450*/  @!P0 IMAD.IADD R16, R16, 0x1, -R10.reuse ;  /* 0x0000000110108824 */ /* 0x100fe200078e0a0a */
[----:B------:R-:W-:Y:S01]  /*3460*/  ISETP.GE.AND P0, PT, R19, RZ, PT ;  /* 0x000000ff1300720c */ /* 0x000fe20003f06270 */
[--C-:B------:R-:W-:Y:S01]  /*3470*/  @!P6 IMAD.IADD R4, R4, 0x1, -R10.reuse ;  /* 0x000000010404e824 */ /* 0x100fe200078e0a0a */
[----:B------:R-:W-:Y:S01]  /*3480*/  ISETP.GT.U32.AND P6, PT, R10, R0, PT ;  /* 0x000000000a00720c */ /* 0x000fe20003fc4070 */
[----:B------:R-:W-:Y:S01]  /*3490*/  IMAD.MOV.U32 R22, RZ, RZ, R9 ;  /* 0x000000ffff167224 */ /* 0x000fe200078e0009 */
[----:B------:R0:W-:Y:S01]  /*34a0*/  STL [R1+0x3c0], R2 ;  /* 0x0003c00201007387 */ /* 0x0001e20000100800 */
[----:B------:R-:W-:Y:S01]  /*34b0*/  @!P2 IMAD.IADD R5, R5, 0x1, -R10 ;  /* 0x000000010505a824 */ /* 0x000fe200078e0a0a */
[----:B------:R-:W-:Y:S01]  /*34c0*/  ISETP.GE.AND P2, PT, R18, RZ, PT ;  /* 0x000000ff1200720c */ /* 0x000fe20003f46270 */
[----:B------:R-:W-:Y:S01]  /*34d0*/  IMAD.HI.U32 R21, R15, R17, RZ ;  /* 0x000000110f157227 */ /* 0x000fe200078e00ff */
[----:B------:R-:W-:-:S03]  /*34e0*/  LOP3.LUT R9, R13, 0x1da, RZ, 0xfc, !PT ;  /* 0x000001da0d097812 */ /* 0x000fc600078efcff */
[--C-:B------:R-:W-:Y:S01]  /*34f0*/  @!P1 IMAD.IADD R7, R7, 0x1, -R10.reuse ;  /* 0x0000000107079824 */ /* 0x100fe200078e0a0a */
[----:B------:R-:W-:Y:S01]  /*3500*/  ISETP.GE.AND P1, PT, R3, RZ, PT ;  /* 0x000000ff0300720c */ /* 0x000fe20003f26270 */
[----:B------:R-:W-:Y:S01]  /*3510*/  @!P4 IMAD.IADD R14, R14, 0x1, -R10 ;  /* 0x000000010e0ec824 */ /* 0x000fe200078e0a0a */
[----:B------:R-:W-:Y:S01]  /*3520*/  ISETP.GE.AND P4, PT, R20, RZ, PT ;  /* 0x000000ff1400720c */ /* 0x000fe20003f86270 */
[----:B0-----:R-:W-:Y:S02]  /*3530*/  IMAD.MOV.U32 R2, RZ, RZ, R16 ;  /* 0x000000ffff027224 */ /* 0x001fe400078e0010 */
[----:B------:R-:W-:Y:S01]  /*3540*/  @!P5 IMAD.MOV R22, RZ, RZ, -R22 ;  /* 0x000000ffff16d224 */ /* 0x000fe200078e0a16 */
[----:B------:R-:W-:Y:S01]  /*3550*/  ISETP.GT.U32.AND P5, PT, R10, R7, PT ;  /* 0x000000070a00720c */ /* 0x000fe20003fa4070 */
[----:B------:R-:W-:-:S03]  /*3560*/  IMAD.HI.U32 R19, R15, R6, RZ ;  /* 0x000000060f137227 */ /* 0x000fc600078e00ff */
[----:B------:R-:W-:Y:S01]  /*3570*/  STL [R1+0x14], R22 ;  /* 0x0000141601007387 */ /* 0x000fe20000100800 */
[----:B------:R-:W-:Y:S01]  /*3580*/  @!P3 IMAD.MOV R2, RZ, RZ, -R2 ;  /* 0x000000ffff02b224 */ /* 0x000fe200078e0a02 */
[C---:B------:R-:W-:Y:S01]  /*3590*/  ISETP.GT.U32.AND P3, PT, R10.reuse, R5, PT ;  /* 0x000000050a00720c */ /* 0x040fe20003f64070 */
[----:B------:R-:W-:Y:S02]  /*35a0*/  IMAD.MOV R21, RZ, RZ, -R21 ;  /* 0x000000ffff157224 */ /* 0x000fe400078e0a15 */
[----:B------:R-:W-:Y:S01]  /*35b0*/  IMAD.MOV R19, RZ, RZ, -R19 ;  /* 0x000000ffff137224 */ /* 0x000fe200078e0a13 */
[----:B------:R0:W-:Y:S01]  /*35c0*/  STL [R1+0x10], R2 ;  /* 0x0000100201007387 */ /* 0x0001e20000100800 */
[----:B------:R-:W-:Y:S01]  /*35d0*/  IMAD.MOV.U32 R16, RZ, RZ, R4 ;  /* 0x000000ffff107224 */ /* 0x000fe200078e0004 */
[----:B------:R-:W-:Y:S01]  /*35e0*/  LOP3.LUT R4, R13, 0x1d8, RZ, 0xfc, !PT ;  /* 0x000001d80d047812 */ /* 0x000fe200078efcff */
[----:B------:R-:W-:Y:S02]  /*35f0*/  IMAD R3, R10, R21, R17 ;  /* 0x000000150a037224 */ /* 0x000fe400078e0211 */
[----:B------:R-:W-:-:S02]  /*3600*/  @!P6 IMAD.IADD R0, R0, 0x1, -R10 ;  /* 0x000000010000e824 */ /* 0x000fc400078e0a0a */
[C---:B------:R-:W-:Y:S02]  /*3610*/  IMAD R6, R10.reuse, R19, R6 ;  /* 0x000000130a067224 */ /* 0x040fe400078e0206 */
[----:B------:R-:W-:Y:S01]  /*3620*/  @!P0 IMAD.MOV R16, RZ, RZ, -R16 ;  /* 0x000000ffff108224 */ /* 0x000fe200078e0a10 */
[C---:B------:R-:W-:Y:S01]  /*3630*/  ISETP.GT.U32.AND P6, PT, R10.reuse, R0, PT ;  /* 0x000000000a00720c */ /* 0x040fe20003fc4070 */
[----:B0-----:R-:W-:Y:S01]  /*3640*/  IMAD.MOV.U32 R2, RZ, RZ, R14 ;  /* 0x000000ffff027224 */ /* 0x001fe200078e000e */
[C---:B------:R-:W-:Y:S01]  /*3650*/  ISETP.GT.U32.AND P0, PT, R10.reuse, R3, PT ;  /* 0x000000030a00720c */ /* 0x040fe20003f04070 */
[----:B------:R-:W-:Y:S01]  /*3660*/  @!P5 IMAD.IADD R7, R7, 0x1, -R10 ;  /* 0x000000010707d824 */ /* 0x000fe200078e0a0a */
[----:B------:R-:W-:Y:S01]  /*3670*/  ISETP.GT.U32.AND P5, PT, R10, R6, PT ;  /* 0x000000060a00720c */ /* 0x000fe20003fa4070 */
[----:B------:R-:W-:Y:S01]  /*3680*/  @!P4 IMAD.MOV R2, RZ, RZ, -R2 ;  /* 0x000000ffff02c224 */ /* 0x000fe200078e0a02 */
[----:B------:R0:W-:Y:S01]  /*3690*/  STL [R1+0x350], R16 ;  /* 0x0003501001007387 */ /* 0x0001e20000100800 */
[----:B------:R-:W-:Y:S01]  /*36a0*/  @!P3 IMAD.IADD R5, R5, 0x1, -R10 ;  /* 0x000000010505b824 */ /* 0x000fe200078e0a0a */
[----:B------:R-:W-:Y:S01]  /*36b0*/  ISETP.GE.AND P4, PT, R11, RZ, PT ;  /* 0x000000ff0b00720c */ /* 0x000fe20003f86270 */
[----:B------:R-:W-:Y:S01]  /*36c0*/  IMAD.MOV.U32 R14, RZ, RZ, R7 ;  /* 0x000000ffff0e7224 */ /* 0x000fe200078e0007 */
[----:B------:R1:W-:Y:S01]  /*36d0*/  STL [R1+0x35c], R2 ;  /* 0x00035c0201007387 */ /* 0x0003e20000100800 */
[----:B------:R-:W-:-:S02]  /*36e0*/  ISETP.GE.AND P3, PT, R12, RZ, PT ;  /* 0x000000ff0c00720c */ /* 0x000fc40003f66270 */
[----:B------:R-:W-:Y:S01]  /*36f0*/  @!P1 IMAD.MOV R14, RZ, RZ, -R14 ;  /* 0x000000ffff0e9224 */ /* 0x000fe200078e0a0e */
[----:B------:R-:W-:Y:S01]  /*3700*/  IABS R11, R4 ;  /* 0x00000004000b7213 */ /* 0x000fe20000000000 */
[--C-:B------:R-:W-:Y:S01]  /*3710*/  @!P6 IMAD.IADD R0, R0, 0x1, -R10.reuse ;  /* 0x000000010000e824 */ /* 0x100fe200078e0a0a */
[----:B0-----:R-:W-:Y:S01]  /*3720*/  IABS R16, R9 ;  /* 0x0000000900107213 */ /* 0x001fe20000000000 */
[--C-:B------:R-:W-:Y:S01]  /*3730*/  @!P0 IMAD.IADD R3, R3, 0x1, -R10.reuse ;  /* 0x0000000103038824 */ /* 0x100fe200078e0a0a */
[----:B------:R0:W-:Y:S01]  /*3740*/  STL [R1+0x3a4], R14 ;  /* 0x0003a40e01007387 */ /* 0x0001e20000100800 */
[----:B------:R-:W-:Y:S01]  /*3750*/  @!P5 IMAD.IADD R6, R6, 0x1, -R10 ;  /* 0x000000010606d824 */ /* 0x000fe200078e0a0a */
[----:B------:R-:W-:Y:S01]  /*3760*/  ISETP.GE.AND P6, PT, R8, RZ, PT ;  /* 0x000000ff0800720c */ /* 0x000fe20003fc6270 */
[----:B-1----:R-:W-:Y:S01]  /*3770*/  IMAD.MOV.U32 R2, RZ, RZ, R5 ;  /* 0x000000ffff027224 */ /* 0x002fe200078e0005 */
[C---:B------:R-:W-:Y:S01]  /*3780*/  ISETP.GT.U32.AND P1, PT, R10.reuse, R3, PT ;  /* 0x000000030a00720c */ /* 0x040fe20003f24070 */
[----:B------:R-:W-:Y:S01]  /*3790*/  IMAD.HI.U32 R12, R15, R16, RZ ;  /* 0x000000100f0c7227 */ /* 0x000fe200078e00ff */
[----:B------:R-:W-:-:S02]  /*37a0*/  ISETP.GT.U32.AND P5, PT, R10, R6, PT ;  /* 0x000000060a00720c */ /* 0x000fc40003fa4070 */
[----:B------:R-:W-:Y:S01]  /*37b0*/  ISETP.GE.AND P0, PT, R9, RZ, PT ;  /* 0x000000ff0900720c */ /* 0x000fe20003f06270 */
[----:B------:R-:W-:Y:S01]  /*37c0*/  @!P2 IMAD.MOV R2, RZ, RZ, -R2 ;  /* 0x000000ffff02a224 */ /* 0x000fe200078e0a02 */
[----:B0-----:R-:W-:Y:S01]  /*37d0*/  LOP3.LUT R14, R13, 0x1d6, RZ, 0xfc, !PT ;  /* 0x000001d60d0e7812 */ /* 0x001fe200078efcff */
[----:B------:R-:W-:Y:S01]  /*37e0*/  IMAD.MOV R12, RZ, RZ, -R12 ;  /* 0x000000ffff0c7224 */ /* 0x000fe200078e0a0c */
[----:B------:R-:W-:Y:S01]  /*37f0*/  ISETP.GE.AND P2, PT, R4, RZ, PT ;  /* 0x000000ff0400720c */ /* 0x000fe20003f46270 */
[----:B------:R-:W-:Y:S01]  /*3800*/  IMAD.HI.U32 R8, R15, R11, RZ ;  /* 0x0000000b0f087227 */ /* 0x000fe200078e00ff */
[----:B------:R0:W-:Y:S01]  /*3810*/  STL [R1+0x3a8], R2 ;  /* 0x0003a80201007387 */ /* 0x0001e20000100800 */
[----:B------:R-:W-:Y:S02]  /*3820*/  LOP3.LUT R4, R13, 0x1d2, RZ, 0xfc, !PT ;  /* 0x000001d20d047812 */ /* 0x000fe400078efcff */
[----:B------:R-:W-:Y:S02]  /*3830*/  IMAD R16, R10, R12, R16 ;  /* 0x0000000c0a107224 */ /* 0x000fe400078e0210 */
[----:B------:R-:W-:Y:S01]  /*3840*/  IMAD.MOV R8, RZ, RZ, -R8 ;  /* 0x000000ffff087224 */ /* 0x000fe200078e0a08 */
[----:B------:R-:W-:Y:S01]  /*3850*/  IABS R7, R4 ;  /* 0x0000000400077213 */ /* 0x000fe20000000000 */
[----:B------:R-:W-:Y:S01]  /*3860*/  @!P1 IMAD.IADD R3, R3, 0x1, -R10 ;  /* 0x0000000103039824 */ /* 0x000fe200078e0a0a */
[----:B------:R-:W-:Y:S01]  /*3870*/  ISETP.GE.AND P1, PT, R14, RZ, PT ;  /* 0x000000ff0e00720c */ /* 0x000fe20003f26270 */
[----:B------:R-:W-:Y:S01]  /*3880*/  IMAD R11, R10, R8, R11 ;  /* 0x000000080a0b7224 */ /* 0x000fe200078e020b */
[----:B------:R-:W-:Y:S01]  /*3890*/  IABS R14, R14 ;  /* 0x0000000e000e7213 */ /* 0x000fe20000000000 */
[----:B0-----:R-:W-:Y:S01]  /*38a0*/  IMAD.MOV.U32 R2, RZ, RZ, R0 ;  /* 0x000000ffff027224 */ /* 0x001fe200078e0000 */
[----:B------:R-:W-:Y:S01]  /*38b0*/  LOP3.LUT R0, R13, 0x1d4, RZ, 0xfc, !PT ;  /* 0x000001d40d007812 */ /* 0x000fe200078efcff */
[----:B------:R-:W-:Y:S01]  /*38c0*/  @!P5 IMAD.IADD R6, R6, 0x1, -R10 ;  /* 0x000000010606d824 */ /* 0x000fe200078e0a0a */
[C---:B------:R-:W-:Y:S01]  /*38d0*/  ISETP.GT.U32.AND P5, PT, R10.reuse, R11, PT ;  /* 0x0000000b0a00720c */ /* 0x040fe20003fa4070 */
[----:B------:R-:W-:Y:S01]  /*38e0*/  @!P4 IMAD.MOV R2, RZ, RZ, -R2 ;  /* 0x000000ffff02c224 */ /* 0x000fe200078e0a02 */
[----:B------:R-:W-:Y:S01]  /*38f0*/  ISETP.GT.U32.AND P4, PT, R10, R16, PT ;  /* 0x000000100a00720c */ /* 0x000fe20003f84070 */
[----:B------:R-:W-:Y:S01]  /*3900*/  IMAD.HI.U32 R5, R15, R14, RZ ;  /* 0x0000000e0f057227 */ /* 0x000fe200078e00ff */
[----:B------:R-:W-:-:S02]  /*3910*/  IABS R9, R0 ;  /* 0x0000000000097213 */ /* 0x000fc40000000000 */
[----:B------:R0:W-:Y:S01]  /*3920*/  STL [R1+0x3b0], R2 ;  /* 0x0003b00201007387 */ /* 0x0001e20000100800 */
[----:B------:R-:W-:Y:S01]  /*3930*/  IMAD.MOV R5, RZ, RZ, -R5 ;  /* 0x000000ffff057224 */ /* 0x000fe200078e0a05 */
[----:B------:R-:W-:-:S03]  /*3940*/  LOP3.LUT R8, R13, 0x1ce, RZ, 0xfc, !PT ;  /* 0x000001ce0d087812 */ /* 0x000fc600078efcff */
[----:B------:R-:W-:Y:S01]  /*3950*/  IMAD R14, R10, R5, R14 ;  /* 0x000000050a0e7224 */ /* 0x000fe200078e020e */
[----:B------:R-:W-:Y:S01]  /*3960*/  IABS R17, R8 ;  /* 0x0000000800117213 */ /* 0x000fe20000000000 */
[--C-:B------:R-:W-:Y:S02]  /*3970*/  @!P5 IMAD.IADD R11, R11, 0x1, -R10.reuse ;  /* 0x000000010b0bd824 */ /* 0x100fe400078e0a0a */
[----:B------:R-:W-:Y:S01]  /*3980*/  @!P4 IMAD.IADD R16, R16, 0x1, -R10 ;  /* 0x000000011010c824 */ /* 0x000fe200078e0a0a */
[----:B------:R-:W-:Y:S01]  /*3990*/  ISETP.GE.AND P4, PT, R0, RZ, PT ;  /* 0x000000ff0000720c */ /* 0x000fe20003f86270 */
[----:B0-----:R-:W-:Y:S01]  /*39a0*/  IMAD.MOV.U32 R2, RZ, RZ, R3 ;  /* 0x000000ffff027224 */ /* 0x001fe200078e0003 */
[----:B------:R-:W-:Y:S01]  /*39b0*/  ISETP.GT.U32.AND P5, PT, R10, R11, PT ;  /* 0x0000000b0a00720c */ /* 0x000fe20003fa4070 */
[----:B------:R-:W-:-:S04]  /*39c0*/  IMAD.HI.U32 R0, R15, R7, RZ ;  /* 0x000000070f007227 */ /* 0x000fc800078e00ff */
[----:B------:R-:W-:Y:S01]  /*39d0*/  @!P3 IMAD.MOV R2, RZ, RZ, -R2 ;  /* 0x000000ffff02b224 */ /* 0x000fe200078e0a02 */
[----:B------:R-:W-:Y:S01]  /*39e0*/  ISETP.GT.U32.AND P3, PT, R10, R16, PT ;  /* 0x000000100a00720c */ /* 0x000fe20003f64070 */
[----:B------:R-:W-:-:S03]  /*39f0*/  IMAD.HI.U32 R3, R15, R9, RZ ;  /* 0x000000090f037227 */ /* 0x000fc600078e00ff */
[----:B------:R0:W-:Y:S01]  /*3a00*/  STL [R1+0x3bc], R2 ;  /* 0x0003bc0201007387 */ /* 0x0001e20000100800 */
[----:B------:R-:W-:Y:S02]  /*3a10*/  IMAD.MOV R3, RZ, RZ, -R3 ;  /* 0x000000ffff037224 */ /* 0x000fe400078e0a03 */
[----:B------:R-:W-:Y:S02]  /*3a20*/  @!P5 IMAD.IADD R11, R11, 0x1, -R10 ;  /* 0x000000010b0bd824 */ /* 0x000fe400078e0a0a */
[----:B------:R-:W-:Y:S01]  /*3a30*/  IMAD R9, R10, R3, R9 ;  /* 0x000000030a097224 */ /* 0x000fe200078e0209 */
[----:B------:R-:W-:-:S03]  /*3a40*/  LOP3.LUT R3, R13, 0x1ca, RZ, 0xfc, !PT ;  /* 0x000001ca0d037812 */ /* 0x000fc600078efcff */
[----:B------:R-:W-:Y:S01]  /*3a50*/  @!P3 IMAD.IADD R16, R16, 0x1, -R10 ;  /* 0x000000011010b824 */ /* 0x000fe200078e0a0a */
[C---:B------:R-:W-:Y:S01]  /*3a60*/  ISETP.GT.U32.AND P3, PT, R10.reuse, R14, PT ;  /* 0x0000000e0a00720c */ /* 0x040fe20003f64070 */
[----:B0-----:R-:W-:Y:S01]  /*3a70*/  IMAD.MOV.U32 R2, RZ, RZ, R6 ;  /* 0x000000ffff027224 */ /* 0x001fe200078e0006 */
[----:B------:R-:W-:Y:S02]  /*3a80*/  ISETP.GT.U32.AND P5, PT, R10, R9, PT ;  /* 0x000000090a00720c */ /* 0x000fe40003fa4070 */
[C---:B------:R-:W-:Y:S01]  /*3a90*/  LOP3.LUT R6, R13.reuse, 0x1cc, RZ, 0xfc, !PT ;  /* 0x000001cc0d067812 */ /* 0x040fe200078efcff */
[----:B------:R-:W-:Y:S01]  /*3aa0*/  @!P6 IMAD.MOV R2, RZ, RZ, -R2 ;  /* 0x000000ffff02e224 */ /* 0x000fe200078e0a02 */
[----:B------:R-:W-:Y:S01]  /*3ab0*/  ISETP.GE.AND P6, PT, R4, RZ, PT ;  /* 0x000000ff0400720c */ /* 0x000fe20003fc6270 */
[----:B------:R-:W-:Y:S01]  /*3ac0*/  IMAD.MOV R4, RZ, RZ, -R0 ;  /* 0x000000ffff047224 */ /* 0x000fe200078e0a00 */
[----:B------:R-:W-:Y:S02]  /*3ad0*/  LOP3.LUT R0, R13, 0x1d0, RZ, 0xfc, !PT ;  /* 0x000001d00d007812 */ /* 0x000fe400078efcff */
[----:B------:R0:W-:Y:S01]  /*3ae0*/  STL [R1+0x3b8], R2 ;  /* 0x0003b80201007387 */ /* 0x0001e20000100800 */
[----:B------:R-:W-:Y:S01]  /*3af0*/  IMAD R7, R10, R4, R7 ;  /* 0x000000040a077224 */ /* 0x000fe200078e0207 */
[----:B------:R-:W-:Y:S01]  /*3b00*/  IABS R5, R0 ;  /* 0x0000000000057213 */ /* 0x000fe20000000000 */
[--C-:B------:R-:W-:Y:S01]  /*3b10*/  @!P3 IMAD.IADD R14, R14, 0x1, -R10.reuse ;  /* 0x000000010e0eb824 */ /* 0x100fe200078e0a0a */
[----:B------:R-:W-:Y:S01]  /*3b20*/  IABS R12, R6 ;  /* 0x00000006000c7213 */ /* 0x000fe20000000000 */
[----:B------:R-:W-:Y:S01]  /*3b30*/  @!P5 IMAD.IADD R9, R9, 0x1, -R10 ;  /* 0x000000010909d824 */ /* 0x000fe200078e0a0a */
[----:B------:R-:W-:-:S02]  /*3b40*/  IABS R4, R3 ;  /* 0x0000000300047213 */ /* 0x000fc40000000000 */
[C---:B------:R-:W-:Y:S01]  /*3b50*/  ISETP.GT.U32.AND P3, PT, R10.reuse, R14, PT ;  /* 0x0000000e0a00720c */ /* 0x040fe20003f64070 */
[----:B0-----:R-:W-:Y:S01]  /*3b60*/  IMAD.MOV.U32 R2, RZ, RZ, R16 ;  /* 0x000000ffff027224 */ /* 0x001fe200078e0010 */
[C---:B------:R-:W-:Y:S01]  /*3b70*/  ISETP.GT.U32.AND P5, PT, R10.reuse, R9, PT ;  /* 0x000000090a00720c */ /* 0x040fe20003fa4070 */
[----:B------:R-:W-:Y:S02]  /*3b80*/  IMAD.MOV.U32 R16, RZ, RZ, R17 ;  /* 0x000000ffff107224 */ /* 0x000fe400078e0011 */
[----:B------:R-:W-:Y:S01]  /*3b90*/  @!P0 IMAD.MOV R2, RZ, RZ, -R2 ;  /* 0x000000ffff028224 */ /* 0x000fe200078e0a02 */
[----:B------:R-:W-:Y:S01]  /*3ba0*/  ISETP.GT.U32.AND P0, PT, R10, R7, PT ;  /* 0x000000070a00720c */ /* 0x000fe20003f04070 */
[----:B------:R-:W-:-:S03]  /*3bb0*/  IMAD.HI.U32 R17, R15, R5, RZ ;  /* 0x000000050f117227 */ /* 0x000fc600078e00ff */
[----:B------:R0:W-:Y:S01]  /*3bc0*/  STL [R1+0x3b4], R2 ;  /* 0x0003b40201007387 */ /* 0x0001e20000100800 */
[----:B------:R-:W-:Y:S02]  /*3bd0*/  IMAD.MOV R17, RZ, RZ, -R17 ;  /* 0x000000ffff117224 */ /* 0x000fe400078e0a11 */
[--C-:B------:R-:W-:Y:S02]  /*3be0*/  @!P3 IMAD.IADD R14, R14, 0x1, -R10.reuse ;  /* 0x000000010e0eb824 */ /* 0x100fe400078e0a0a */
[----:B------:R-:W-:Y:S01]  /*3bf0*/  @!P5 IMAD.IADD R9, R9, 0x1, -R10 ;  /* 0x000000010909d824 */ /* 0x000fe200078e0a0a */
[----:B------:R-:W-:-:S03]  /*3c00*/  ISETP.GE.AND P5, PT, R8, RZ, PT ;  /* 0x000000ff0800720c */ /* 0x000fc60003fa6270 */
[----:B------:R-:W-:Y:S02]  /*3c10*/  @!P0 IMAD.IADD R7, R7, 0x1, -R10 ;  /* 0x0000000107078824 */ /* 0x000fe400078e0a0a */
[----:B0-----:R-:W-:Y:S02]  /*3c20*/  IMAD.MOV.U32 R2, RZ, RZ, R11 ;  /* 0x000000ffff027224 */ /* 0x001fe400078e000b */
[----:B------:R-:W-:Y:S01]  /*3c30*/  IMAD.MOV.U32 R11, RZ, RZ, R12 ;  /* 0x000000ffff0b7224 */ /* 0x000fe200078e000c */
[----:B------:R-:W-:Y:S01]  /*3c40*/  ISETP.GT.U32.AND P0, PT, R10, R7, PT ;  /* 0x000000070a00720c */ /* 0x000fe20003f04070 */
[----:B------:R-:W-:Y:S01]  /*3c50*/  @!P2 IMAD.MOV R2, RZ, RZ, -R2 ;  /* 0x000000ffff02a224 */ /* 0x000fe200078e0a02 */
[----:B------:R-:W-:Y:S01]  /*3c60*/  ISETP.GE.AND P2, PT, R0, RZ, PT ;  /* 0x000000ff0000720c */ /* 0x000fe20003f46270 */
[C---:B------:R-:W-:Y:S02]  /*3c70*/  IMAD R0, R10.reuse, R17, R5 ;  /* 0x000000110a007224 */ /* 0x040fe400078e0205 */
[C---:B------:R-:W-:Y:S01]  /*3c80*/  IMAD.HI.U32 R5, R15.reuse, R11, RZ ;  /* 0x0000000b0f057227 */ /* 0x040fe200078e00ff */
[----:B------:R0:W-:Y:S02]  /*3c90*/  STL [R1+0x3ac], R2 ;  /* 0x0003ac0201007387 */ /* 0x0001e40000100800 */
[----:B------:R-:W-:Y:S01]  /*3ca0*/  ISETP.GT.U32.AND P3, PT, R10, R0, PT ;  /* 0x000000000a00720c */ /* 0x000fe20003f64070 */
[----:B------:R-:W-:-:S04]  /*3cb0*/  IMAD.HI.U32 R17, R15, R16, RZ ;  /* 0x000000100f117227 */ /* 0x000fc800078e00ff */
[----:B------:R-:W-:-:S04]  /*3cc0*/  IMAD.HI.U32 R12, R15, R4, RZ ;  /* 0x000000040f0c7227 */ /* 0x000fc800078e00ff */
[----:B0-----:R-:W-:Y:S02]  /*3cd0*/  IMAD.MOV.U32 R2, RZ, RZ, R14 ;  /* 0x000000ffff027224 */ /* 0x001fe400078e000e */
[----:B------:R-:W-:Y:S02]  /*3ce0*/  IMAD.MOV R5, RZ, RZ, -R5 ;  /* 0x000000ffff057224 */ /* 0x000fe400078e0a05 */
[----:B------:R-:W-:Y:S02]  /*3cf0*/  @!P1 IMAD.MOV R2, RZ, RZ, -R2 ;  /* 0x000000ffff029224 */ /* 0x000fe400078e0a02 */
[----:B------:R-:W-:Y:S02]  /*3d00*/  IMAD.MOV R17, RZ, RZ, -R17 ;  /* 0x000000ffff117224 */ /* 0x000fe400078e0a11 */
[----:B------:R-:W-:Y:S01]  /*3d10*/  IMAD.MOV R12, RZ, RZ, -R12 ;  /* 0x000000ffff0c7224 */ /* 0x000fe200078e0a0c */
[----:B------:R0:W-:Y:S01]  /*3d20*/  STL [R1+0x390], R2 ;  /* 0x0003900201007387 */ /* 0x0001e20000100800 */
[----:B------:R-:W-:Y:S01]  /*3d30*/  IMAD R11, R10, R5, R11 ;  /* 0x000000050a0b7224 */ /* 0x000fe200078e020b */
[----:B------:R-:W-:Y:S01]  /*3d40*/  LOP3.LUT R5, R13, 0x1c8, RZ, 0xfc, !PT ;  /* 0x000001c80d057812 */ /* 0x000fe200078efcff */
[----:B------:R-:W-:-:S02]  /*3d50*/  @!P0 IMAD.IADD R7, R7, 0x1, -R10 ;  /* 0x0000000107078824 */ /* 0x000fc400078e0a0a */
[C---:B------:R-:W-:Y:S01]  /*3d60*/  IMAD R8, R10.reuse, R17, R16 ;  /* 0x000000110a087224 */ /* 0x040fe200078e0210 */
[C---:B------:R-:W-:Y:S01]  /*3d70*/  ISETP.GT.U32.AND P0, PT, R10.reuse, R11, PT ;  /* 0x0000000b0a00720c */ /* 0x040fe20003f04070 */
[----:B------:R-:W-:Y:S01]  /*3d80*/  IMAD R4, R10, R12, R4 ;  /* 0x0000000c0a047224 */ /* 0x000fe200078e0204 */
[----:B------:R-:W-:Y:S01]  /*3d90*/  IABS R12, R5 ;  /* 0x00000005000c7213 */ /* 0x000fe20000000000 */
[----:B------:R-:W-:Y:S01]  /*3da0*/  @!P3 IMAD.IADD R0, R0, 0x1, -R10 ;  /* 0x000000010000b824 */ /* 0x000fe200078e0a0a */
[C---:B------:R-:W-:Y:S01]  /*3db0*/  ISETP.GT.U32.AND P1, PT, R10.reuse, R8, PT ;  /* 0x000000080a00720c */ /* 0x040fe20003f24070 */
[----:B0-----:R-:W-:Y:S01]  /*3dc0*/  IMAD.MOV.U32 R2, RZ, RZ, R7 ;  /* 0x000000ffff027224 */ /* 0x001fe200078e0007 */
[----:B------:R-:W-:Y:S01]  /*3dd0*/  LOP3.LUT R7, R13, 0x1c6, RZ, 0xfc, !PT ;  /* 0x000001c60d077812 */ /* 0x000fe200078efcff */
[----:B------:R-:W-:Y:S01]  /*3de0*/  IMAD.MOV.U32 R14, RZ, RZ, R9 ;  /* 0x000000ffff0e7224 */ /* 0x000fe200078e0009 */
[C---:B------:R-:W-:Y:S01]  /*3df0*/  ISETP.GT.U32.AND P3, PT, R10.reuse, R0, PT ;  /* 0x000000000a00720c */ /* 0x040fe20003f64070 */
[----:B------:R-:W-:Y:S01]  /*3e00*/  @!P6 IMAD.MOV R2, RZ, RZ, -R2 ;  /* 0x000000ffff02e224 */ /* 0x000fe200078e0a02 */
[----:B------:R-:W-:Y:S01]  /*3e10*/  ISETP.GT.U32.AND P6, PT, R10, R4, PT ;  /* 0x000000040a00720c */ /* 0x000fe20003fc4070 */
[----:B------:R-:W-:Y:S01]  /*3e20*/  IMAD.MOV.U32 R9, RZ, RZ, R12 ;  /* 0x000000ffff097224 */ /* 0x000fe200078e000c */
[----:B------:R-:W-:Y:S01]  /*3e30*/  IABS R12, R7 ;  /* 0x00000007000c7213 */ /* 0x000fe20000000000 */
[----:B------:R-:W-:Y:S01]  /*3e40*/  @!P4 IMAD.MOV R14, RZ, RZ, -R14 ;  /* 0x000000ffff0ec224 */ /* 0x000fe200078e0a0e */
[----:B------:R-:W-:Y:S01]  /*3e50*/  ISETP.GE.AND P4, PT, R6, RZ, PT ;  /* 0x000000ff0600720c */ /* 0x000fe20003f86270 */
[----:B------:R-:W-:-:S03]  /*3e60*/  IMAD.HI.U32 R6, R15, R9, RZ ;  /* 0x000000090f067227 */ /* 0x000fc600078e00ff */
[----:B------:R-:W-:Y:S01]  /*3e70*/  STL [R1+0x398], R14 ;  /* 0x0003980e01007387 */ /* 0x000fe20000100800 */
[----:B------:R-:W-:Y:S02]  /*3e80*/  @!P0 IMAD.IADD R11, R11, 0x1, -R10 ;  /* 0x000000010b0b8824 */ /* 0x000fe400078e0a0a */
[----:B------:R-:W-:Y:S01]  /*3e90*/  IMAD.MOV R6, RZ, RZ, -R6 ;  /* 0x000000ffff067224 */ /* 0x000fe200078e0a06 */
[----:B------:R0:W-:Y:S01]  /*3ea0*/  STL [R1+0x39c], R2 ;  /* 0x00039c0201007387 */ /* 0x0001e20000100800 */
[--C-:B------:R-:W-:Y:S01]  /*3eb0*/  @!P1 IMAD.IADD R8, R8, 0x1, -R10.reuse ;  /* 0x0000000108089824 */ /* 0x100fe200078e0a0a */
[----:B------:R-:W-:Y:S01]  /*3ec0*/  ISETP.GE.AND P1, PT, R5, RZ, PT ;  /* 0x000000ff0500720c */ /* 0x000fe20003f26270 */
[--C-:B------:R-:W-:Y:S01]  /*3ed0*/  @!P6 IMAD.IADD R4, R4, 0x1, -R10.reuse ;  /* 0x000000010404e824 */ /* 0x100fe200078e0a0a */
[----:B------:R-:W-:Y:S01]  /*3ee0*/  ISETP.GT.U32.AND P6, PT, R10, R11, PT ;  /* 0x0000000b0a00720c */ /* 0x000fe20003fc4070 */
[----:B------:R-:W-:Y:S01]  /*3ef0*/  @!P3 IMAD.IADD R0, R0, 0x1, -R10 ;  /* 0x000000010000b824 */ /* 0x000fe200078e0a0a */
[C---:B------:R-:W-:Y:S01]  /*3f00*/  ISETP.GT.U32.AND P0, PT, R10.reuse, R8, PT ;  /* 0x000000080a00720c */ /* 0x040fe20003f04070 */
[----:B------:R-:W-:Y:S01]  /*3f10*/  IMAD R9, R10, R6, R9 ;  /* 0x000000060a097224 */ /* 0x000fe200078e0209 */
[----:B------:R-:W-:Y:S01]  /*3f20*/  ISETP.GE.AND P3, PT, R3, RZ, PT ;  /* 0x000000ff0300720c */ /* 0x000fe20003f66270 */
[----:B------:R-:W-:Y:S01]  /*3f30*/  IMAD.HI.U32 R6, R15, R12, RZ ;  /* 0x0000000c0f067227 */ /* 0x000fe200078e00ff */
[----:B------:R-:W-:-:S02]  /*3f40*/  LOP3.LUT R5, R13, 0x1c0, RZ, 0xfc, !PT ;  /* 0x000001c00d057812 */ /* 0x000fc400078efcff */
[C---:B------:R-:W-:Y:S01]  /*3f50*/  LOP3.LUT R3, R13.reuse, 0x1c4, RZ, 0xfc, !PT ;  /* 0x000001c40d037812 */ /* 0x040fe200078efcff */
[----:B0-----:R-:W-:Y:S01]  /*3f60*/  IMAD.MOV.U32 R2, RZ, RZ, R0 ;  /* 0x000000ffff027224 */ /* 0x001fe200078e0000 */
[----:B------:R-:W-:Y:S01]  /*3f70*/  IABS R16, R5 ;  /* 0x0000000500107213 */ /* 0x000fe20000000000 */
[----:B------:R-:W-:Y:S01]  /*3f80*/  IMAD.MOV R6, RZ, RZ, -R6 ;  /* 0x000000ffff067224 */ /* 0x000fe200078e0a06 */
[----:B------:R-:W-:Y:S01]  /*3f90*/  LOP3.LUT R0, R13, 0x1c2, RZ, 0xfc, !PT ;  /* 0x000001c20d007812 */ /* 0x000fe200078efcff */
[----:B------:R-:W-:Y:S01]  /*3fa0*/  @!P2 IMAD.MOV R2, RZ, RZ, -R2 ;  /* 0x000000ffff02a224 */ /* 0x000fe200078e0a02 */
[C---:B------:R-:W-:Y:S01]  /*3fb0*/  ISETP.GT.U32.AND P2, PT, R10.reuse, R4, PT ;  /* 0x000000040a00720c */ /* 0x040fe20003f44070 */
[----:B------:R-:W-:Y:S01]  /*3fc0*/  IMAD R12, R10, R6, R12 ;  /* 0x000000060a0c7224 */ /* 0x000fe200078e020c */
[----:B------:R-:W-:Y:S01]  /*3fd0*/  IABS R14, R3 ;  /* 0x00000003000e7213 */ /* 0x000fe20000000000 */
[--C-:B------:R-:W-:Y:S01]  /*3fe0*/  @!P6 IMAD.IADD R11, R11, 0x1, -R10.reuse ;  /* 0x000000010b0be824 */ /* 0x100fe200078e0a0a */
[----:B------:R-:W-:Y:S01]  /*3ff0*/  IABS R6, R0 ;  /* 0x0000000000067213 */ /* 0x000fe20000000000 */
[----:B------:R-:W-:Y:S01]  /*4000*/  @!P0 IMAD.IADD R8, R8, 0x1, -R10 ;  /* 0x0000000108088824 */ /* 0x000fe200078e0a0a */
[C---:B------:R-:W-:Y:S01]  /*4010*/  ISETP.GT.U32.AND P6, PT, R10.reuse, R12, PT ;  /* 0x0000000c0a00720c */ /* 0x040fe20003fc4070 */
[----:B------:R0:W-:Y:S01]  /*4020*/  STL [R1+0x3a0], R2 ;  /* 0x0003a00201007387 */ /* 0x0001e20000100800 */
[----:B------:R-:W-:Y:S01]  /*4030*/  ISETP.GT.U32.AND P0, PT, R10, R9, PT ;  /* 0x000000090a00720c */ /* 0x000fe20003f04070 */
[----:B------:R-:W-:-:S04]  /*4040*/  IMAD.HI.U32 R17, R15, R6, RZ ;  /* 0x000000060f117227 */ /* 0x000fc800078e00ff */
[----:B------:R-:W-:Y:S01]  /*4050*/  @!P2 IMAD.IADD R4, R4, 0x1, -R10 ;  /* 0x000000010404a824 */ /* 0x000fe200078e0a0a */
[----:B------:R-:W-:Y:S01]  /*4060*/  ISETP.GE.AND P2, PT, R7, RZ, PT ;  /* 0x000000ff0700720c */ /* 0x000fe20003f46270 */
[----:B------:R-:W-:Y:S02]  /*4070*/  IMAD.MOV.U32 R7, RZ, RZ, R16 ;  /* 0x000000ffff077224 */ /* 0x000fe400078e0010 */
[----:B------:R-:W-:-:S04]  /*4080*/  IMAD.HI.U32 R16, R15, R14, RZ ;  /* 0x0000000e0f107227 */ /* 0x000fc800078e00ff */
[----:B0-----:R-:W-:Y:S02]  /*4090*/  IMAD.MOV.U32 R2, RZ, RZ, R8 ;  /* 0x000000ffff027224 */ /* 0x001fe400078e0008 */
[----:B------:R-:W-:Y:S02]  /*40a0*/  @!P6 IMAD.IADD R12, R12, 0x1, -R10 ;  /* 0x000000010c0ce824 */ /* 0x000fe400078e0a0a */
[----:B------:R-:W-:Y:S02]  /*40b0*/  IMAD.MOV R16, RZ, RZ, -R16 ;  /* 0x000000ffff107224 */ /* 0x000fe400078e0a10 */
[----:B------:R-:W-:Y:S01]  /*40c0*/  @!P0 IMAD.IADD R9, R9, 0x1, -R10 ;  /* 0x0000000109098824 */ /* 0x000fe200078e0a0a */
[----:B------:R-:W-:Y:S01]  /*40d0*/  ISETP.GE.AND P0, PT, R3, RZ, PT ;  /* 0x000000ff0300720c */ /* 0x000fe20003f06270 */
[----:B------:R-:W-:Y:S01]  /*40e0*/  @!P5 IMAD.MOV R2, RZ, RZ, -R2 ;  /* 0x000000ffff02d224 */ /* 0x000fe200078e0a02 */
[C---:B------:R-:W-:Y:S01]  /*40f0*/  ISETP.GT.U32.AND P6, PT, R10.reuse, R12, PT ;  /* 0x0000000c0a00720c */ /* 0x040fe20003fc4070 */
[----:B------:R-:W-:Y:S01]  /*4100*/  IMAD.HI.U32 R3, R15, R7, RZ ;  /* 0x000000070f037227 */ /* 0x000fe200078e00ff */
[----:B------:R-:W-:-:S02]  /*4110*/  ISETP.GT.U32.AND P5, PT, R10, R9, PT ;  /* 0x000000090a00720c */ /* 0x000fc40003fa4070 */
[----:B------:R0:W-:Y:S01]  /*4120*/  STL [R1+0x394], R2 ;  /* 0x0003940201007387 */ /* 0x0001e20000100800 */
[----:B------:R-:W-:Y:S02]  /*4130*/  IMAD.MOV R8, RZ, RZ, -R17 ;  /* 0x000000ffff087224 */ /* 0x000fe400078e0a11 */
[C---:B------:R-:W-:Y:S01]  /*4140*/  IMAD R14, R10.reuse, R16, R14 ;  /* 0x000000100a0e7224 */ /* 0x040fe200078e020e */
[C---:B------:R-:W-:Y:S01]  /*4150*/  LOP3.LUT R16, R13.reuse, 0x1be, RZ, 0xfc, !PT ;  /* 0x000001be0d107812 */ /* 0x040fe200078efcff */
[----:B------:R-:W-:Y:S02]  /*4160*/  IMAD.MOV R3, RZ, RZ, -R3 ;  /* 0x000000ffff037224 */ /* 0x000fe400078e0a03 */
[C---:B------:R-:W-:Y:S01]  /*4170*/  IMAD R6, R10.reuse, R8, R6 ;  /* 0x000000080a067224 */ /* 0x040fe200078e0206 */
[----:B------:R-:W-:Y:S01]  /*4180*/  LOP3.LUT R8, R13, 0x1ba, RZ, 0xfc, !PT ;  /* 0x000001ba0d087812 */ /* 0x000fe200078efcff */
[----:B------:R-:W-:Y:S01]  /*4190*/  @!P4 IMAD.MOV R11, RZ, RZ, -R11 ;  /* 0x000000ffff0bc224 */ /* 0x000fe200078e0a0b */
[C---:B------:R-:W-:Y:S01]  /*41a0*/  ISETP.GT.U32.AND P4, PT, R10.reuse, R14, PT ;  /* 0x0000000e0a00720c */ /* 0x040fe20003f84070 */
[----:B0-----:R-:W-:Y:S01]  /*41b0*/  IMAD.MOV.U32 R2, RZ, RZ, R4 ;  /* 0x000000ffff027224 */ /* 0x001fe200078e0004 */
[----:B------:R-:W-:Y:S01]  /*41c0*/  IABS R18, R8 ;  /* 0x0000000800127213 */ /* 0x000fe20000000000 */
[C---:B------:R-:W-:Y:S01]  /*41d0*/  IMAD R7, R10.reuse, R3, R7 ;  /* 0x000000030a077224 */ /* 0x040fe200078e0207 */
[----:B------:R-:W-:Y:S01]  /*41e0*/  IABS R3, R16 ;  /* 0x0000001000037213 */ /* 0x000fe20000000000 */
[----:B------:R-:W-:Y:S01]  /*41f0*/  @!P3 IMAD.MOV R2, RZ, RZ, -R2 ;  /* 0x000000ffff02b224 */ /* 0x000fe200078e0a02 */
[----:B------:R-:W-:Y:S01]  /*4200*/  ISETP.GT.U32.AND P3, PT, R10, R6, PT ;  /* 0x000000060a00720c */ /* 0x000fe20003f64070 */
[--C-:B------:R-:W-:Y:S01]  /*4210*/  @!P6 IMAD.IADD R12, R12, 0x1, -R10.reuse ;  /* 0x000000010c0ce824 */ /* 0x100fe200078e0a0a */
[----:B------:R-:W-:Y:S01]  /*4220*/  ISETP.GT.U32.AND P6, PT, R10, R7, PT ;  /* 0x000000070a00720c */ /* 0x000fe20003fc4070 */
[--C-:B------:R-:W-:Y:S01]  /*4230*/  @!P5 IMAD.IADD R9, R9, 0x1, -R10.reuse ;  /* 0x000000010909d824 */ /* 0x100fe200078e0a0a */
[----:B------:R-:W-:Y:S01]  /*4240*/  ISETP.GE.AND P5, PT, R0, RZ, PT ;  /* 0x000000ff0000720c */ /* 0x000fe20003fa6270 */
[----:B------:R0:W-:Y:S01]  /*4250*/  STL [R1+0x380], R11 ;  /* 0x0003800b01007387 */ /* 0x0001e20000100800 */
[----:B------:R-:W-:Y:S01]  /*4260*/  LOP3.LUT R0, R13, 0x1bc, RZ, 0xfc, !PT ;  /* 0x000001bc0d007812 */ /* 0x000fe200078efcff */
[--C-:B------:R-:W-:Y:S01]  /*4270*/  @!P4 IMAD.IADD R14, R14, 0x1, -R10.reuse ;  /* 0x000000010e0ec824 */ /* 0x100fe200078e0a0a */
[----:B------:R-:W-:Y:S01]  /*4280*/  ISETP.GE.AND P4, PT, R5, RZ, PT ;  /* 0x000000ff0500720c */ /* 0x000fe20003f86270 */
[----:B------:R-:W-:Y:S01]  /*4290*/  IMAD.HI.U32 R5, R15, R3, RZ ;  /* 0x000000030f057227 */ /* 0x000fe200078e00ff */
[----:B------:R-:W-:Y:S01]  /*42a0*/  IABS R4, R0 ;  /* 0x0000000000047213 */ /* 0x000fe20000000000 */
[----:B------:R1:W-:Y:S02]  /*42b0*/  STL [R1+0x384], R2 ;  /* 0x0003840201007387 */ /* 0x0003e40000100800 */
[--C-:B------:R-:W-:Y:S01]  /*42c0*/  @!P3 IMAD.IADD R6, R6, 0x1, -R10.reuse ;  /* 0x000000010606b824 */ /* 0x100fe200078e0a0a */
[C---:B------:R-:W-:Y:S01]  /*42d0*/  ISETP.GT.U32.AND P3, PT, R10.reuse, R14, PT ;  /* 0x0000000e0a00720c */ /* 0x040fe20003f64070 */
[----:B------:R-:W-:Y:S01]  /*42e0*/  @!P6 IMAD.IADD R7, R7, 0x1, -R10 ;  /* 0x000000010707e824 */ /* 0x000fe200078e0a0a */
[----:B0-----:R-:W-:Y:S01]  /*42f0*/  LOP3.LUT R11, R13, 0x1b6, RZ, 0xfc, !PT ;  /* 0x000001b60d0b7812 */ /* 0x001fe200078efcff */
[----:B------:R-:W-:Y:S01]  /*4300*/  IMAD.MOV R5, RZ, RZ, -R5 ;  /* 0x000000ffff057224 */ /* 0x000fe200078e0a05 */
[----:B------:R-:W-:Y:S01]  /*4310*/  ISETP.GT.U32.AND P6, PT, R10, R6, PT ;  /* 0x000000060a00720c */ /* 0x000fe20003fc4070 */
[----:B------:R-:W-:-:S04]  /*4320*/  IMAD.HI.U32 R19, R15, R18, RZ ;  /* 0x000000120f137227 */ /* 0x000fc800078e00ff */
[----:B-1----:R-:W-:Y:S02]  /*4330*/  IMAD.MOV.U32 R2, RZ, RZ, R9 ;  /* 0x000000ffff027224 */ /* 0x002fe400078e0009 */
[----:B------:R-:W-:-:S04]  /*4340*/  IMAD.HI.U32 R9, R15, R4, RZ ;  /* 0x000000040f097227 */ /* 0x000fc800078e00ff */
[----:B------:R-:W-:Y:S01]  /*4350*/  IMAD R3, R10, R5, R3 ;  /* 0x000000050a037224 */ /* 0x000fe200078e0203 */
[----:B------:R-:W-:Y:S01]  /*4360*/  LOP3.LUT R5, R13, 0x1b8, RZ, 0xfc, !PT ;  /* 0x000001b80d057812 */ /* 0x000fe200078efcff */
[----:B------:R-:W-:Y:S02]  /*4370*/  IMAD.MOV R9, RZ, RZ, -R9 ;  /* 0x000000ffff097224 */ /* 0x000fe400078e0a09 */
[----:B------:R-:W-:Y:S01]  /*4380*/  @!P3 IMAD.IADD R14, R14, 0x1, -R10 ;  /* 0x000000010e0eb824 */ /* 0x000fe200078e0a0a */
[C---:B------:R-:W-:Y:S01]  /*4390*/  ISETP.GT.U32.AND P3, PT, R10.reuse, R3, PT ;  /* 0x000000030a00720c */ /* 0x040fe20003f64070 */
[----:B------:R-:W-:Y:S01]  /*43a0*/  IMAD R4, R10, R9, R4 ;  /* 0x000000090a047224 */ /* 0x000fe200078e0204 */
[----:B------:R-:W-:Y:S01]  /*43b0*/  IABS R9, R5 ;  /* 0x0000000500097213 */ /* 0x000fe20000000000 */
[----:B------:R-:W-:Y:S02]  /*43c0*/  @!P6 IMAD.IADD R6, R6, 0x1, -R10 ;  /* 0x000000010606e824 */ /* 0x000fe400078e0a0a */
[----:B------:R-:W-:Y:S01]  /*43d0*/  @!P1 IMAD.MOV R2, RZ, RZ, -R2 ;  /* 0x000000ffff029224 */ /* 0x000fe200078e0a02 */
[C---:B------:R-:W-:Y:S01]  /*43e0*/  ISETP.GT.U32.AND P6, PT, R10.reuse, R4, PT ;  /* 0x000000040a00720c */ /* 0x040fe20003fc4070 */
[----:B------:R-:W-:Y:S01]  /*43f0*/  @!P2 IMAD.MOV R12, RZ, RZ, -R12 ;  /* 0x000000ffff0ca224 */ /* 0x000fe200078e0a0c */
[----:B------:R-:W-:Y:S01]  /*4400*/  ISETP.GT.U32.AND P1, PT, R10, R7, PT ;  /* 0x000000070a00720c */ /* 0x000fe20003f24070 */
[----:B------:R-:W-:Y:S01]  /*4410*/  IMAD.MOV R19, RZ, RZ, -R19 ;  /* 0x000000ffff137224 */ /* 0x000fe200078e0a13 */
[----:B------:R0:W-:Y:S01]  /*4420*/  STL [R1+0x388], R2 ;  /* 0x0003880201007387 */ /* 0x0001e20000100800 */
[----:B------:R-:W-:-:S03]  /*4430*/  IMAD.HI.U32 R17, R15, R9, RZ ;  /* 0x000000090f117227 */ /* 0x000fc600078e00ff */
[----:B------:R-:W-:Y:S01]  /*4440*/  STL [R1+0x37c], R12 ;  /* 0x00037c0c01007387 */ /* 0x000fe20000100800 */
[----:B------:R-:W-:Y:S01]  /*4450*/  @!P3 IMAD.IADD R3, R3, 0x1, -R10 ;  /* 0x000000010303b824 */ /* 0x000fe200078e0a0a */
[----:B------:R-:W-:Y:S01]  /*4460*/  ISETP.GE.AND P3, PT, R0, RZ, PT ;  /* 0x000000ff0000720c */ /* 0x000fe20003f66270 */
[----:B------:R-:W-:Y:S02]  /*4470*/  IMAD R0, R10, R19, R18 ;  /* 0x000000130a007224 */ /* 0x000fe400078e0212 */
[----:B------:R-:W-:Y:S01]  /*4480*/  @!P6 IMAD.IADD R4, R4, 0x1, -R10 ;  /* 0x000000010404e824 */ /* 0x000fe200078e0a0a */
[C---:B------:R-:W-:Y:S01]  /*4490*/  ISETP.GT.U32.AND P6, PT, R10.reuse, R3, PT ;  /* 0x000000030a00720c */ /* 0x040fe20003fc4070 */
[----:B0-----:R-:W-:Y:S01]  /*44a0*/  IMAD.MOV.U32 R2, RZ, RZ, R14 ;  /* 0x000000ffff027224 */ /* 0x001fe200078e000e */
[----:B------:R-:W-:Y:S01]  /*44b0*/  ISETP.GT.U32.AND P2, PT, R10, R0, PT ;  /* 0x000000000a00720c */ /* 0x000fe20003f44070 */
[----:B------:R-:W-:Y:S01]  /*44c0*/  @!P1 IMAD.IADD R7, R7, 0x1, -R10 ;  /* 0x0000000107079824 */ /* 0x000fe200078e0a0a */
[----:B------:R-:W-:Y:S01]  /*44d0*/  ISETP.GE.AND P1, PT, R16, RZ, PT ;  /* 0x000000ff1000720c */ /* 0x000fe20003f26270 */
[----:B------:R-:W-:Y:S01]  /*44e0*/  @!P0 IMAD.MOV R2, RZ, RZ, -R2 ;  /* 0x000000ffff028224 */ /* 0x000fe200078e0a02 */
[C---:B------:R-:W-:Y:S01]  /*44f0*/  ISETP.GT.U32.AND P0, PT, R10.reuse, R4, PT ;  /* 0x000000040a00720c */ /* 0x040fe20003f04070 */
[----:B------:R-:W-:Y:S01]  /*4500*/  IMAD.MOV R17, RZ, RZ, -R17 ;  /* 0x000000ffff117224 */ /* 0x000fe200078e0a11 */
[----:B------:R-:W-:Y:S01]  /*4510*/  IABS R16, R11 ;  /* 0x0000000b00107213 */ /* 0x000fe20000000000 */
[----:B------:R-:W-:Y:S01]  /*4520*/  @!P5 IMAD.MOV R6, RZ, RZ, -R6 ;  /* 0x000000ffff06d224 */ /* 0x000fe200078e0a06 */
[----:B------:R0:W-:Y:S01]  /*4530*/  STL [R1+0x378], R2 ;  /* 0x0003780201007387 */ /* 0x0001e20000100800 */
[----:B------:R-:W-:Y:S01]  /*4540*/  IMAD R9, R10, R17, R9 ;  /* 0x000000110a097224 */ /* 0x000fe200078e0209 */
[----:B------:R-:W-:Y:S01]  /*4550*/  ISETP.GE.AND P5, PT, R8, RZ, PT ;  /* 0x000000ff0800720c */ /* 0x000fe20003fa6270 */
[--C-:B------:R-:W-:Y:S01]  /*4560*/  @!P6 IMAD.IADD R3, R3, 0x1, -R10.reuse ;  /* 0x000000010303e824 */ /* 0x100fe200078e0a0a */
[----:B------:R1:W-:Y:S01]  /*4570*/  STL [R1+0x374], R6 ;  /* 0x0003740601007387 */ /* 0x0003e20000100800 */
[----:B------:R-:W-:Y:S01]  /*4580*/  @!P2 IMAD.IADD R0, R0, 0x1, -R10 ;  /* 0x000000010000a824 */ /* 0x000fe200078e0a0a */
[----:B------:R-:W-:-:S03]  /*4590*/  ISETP.GT.U32.AND P6, PT, R10, R9, PT ;  /* 0x000000090a00720c */ /* 0x000fc60003fc4070 */
[----:B------:R-:W-:Y:S01]  /*45a0*/  @!P0 IMAD.IADD R4, R4, 0x1, -R10 ;  /* 0x0000000104048824 */ /* 0x000fe200078e0a0a */
[----:B------:R-:W-:Y:S01]  /*45b0*/  ISETP.GE.AND P0, PT, R11, RZ, PT ;  /* 0x000000ff0b00720c */ /* 0x000fe20003f06270 */
[----:B0-----:R-:W-:Y:S01]  /*45c0*/  IMAD.MOV.U32 R2, RZ, RZ, R7 ;  /* 0x000000ffff027224 */ /* 0x001fe200078e0007 */
[----:B------:R-:W-:Y:S01]  /*45d0*/  LOP3.LUT R7, R13, 0x1ae, RZ, 0xfc, !PT ;  /* 0x000001ae0d077812 */ /* 0x000fe200078efcff */
[----:B-1----:R-:W-:-:S03]  /*45e0*/  IMAD.HI.U32 R6, R15, R16, RZ ;  /* 0x000000100f067227 */ /* 0x002fc600078e00ff */
[----:B------:R-:W-:Y:S01]  /*45f0*/  IABS R14, R7 ;  /* 0x00000007000e7213 */ /* 0x000fe20000000000 */
[----:B------:R-:W-:Y:S01]  /*4600*/  @!P4 IMAD.MOV R2, RZ, RZ, -R2 ;  /* 0x000000ffff02c224 */ /* 0x000fe200078e0a02 */
[----:B------:R-:W-:Y:S01]  /*4610*/  ISETP.GE.AND P4, PT, R5, RZ, PT ;  /* 0x000000ff0500720c */ /* 0x000fe20003f86270 */
[----:B------:R-:W-:Y:S01]  /*4620*/  IMAD.MOV R6, RZ, RZ, -R6 ;  /* 0x000000ffff067224 */ /* 0x000fe200078e0a06 */
[----:B------:R-:W-:Y:S01]  /*4630*/  LOP3.LUT R5, R13, 0x1b4, RZ, 0xfc, !PT ;  /* 0x000001b40d057812 */ /* 0x000fe200078efcff */
[----:B------:R-:W-:Y:S01]  /*4640*/  @!P6 IMAD.IADD R9, R9, 0x1, -R10 ;  /* 0x000000010909e824 */ /* 0x000fe200078e0a0a */
[----:B------:R0:W-:Y:S01]  /*4650*/  STL [R1+0x370], R2 ;  /* 0x0003700201007387 */ /* 0x0001e20000100800 */
[C---:B------:R-:W-:Y:S01]  /*4660*/  IMAD R18, R10.reuse, R6, R16 ;  /* 0x000000060a127224 */ /* 0x040fe200078e0210 */
[----:B------:R-:W-:Y:S02]  /*4670*/  IABS R11, R5 ;  /* 0x00000005000b7213 */ /* 0x000fe40000000000 */
[----:B------:R-:W-:-:S02]  /*4680*/  ISETP.GT.U32.AND P6, PT, R10, R0, PT ;  /* 0x000000000a00720c */ /* 0x000fc40003fc4070 */
[----:B------:R-:W-:Y:S02]  /*4690*/  LOP3.LUT R6, R13, 0x1b2, RZ, 0xfc, !PT ;  /* 0x000001b20d067812 */ /* 0x000fe400078efcff */
[----:B------:R-:W-:Y:S01]  /*46a0*/  ISETP.GE.AND P2, PT, R5, RZ, PT ;  /* 0x000000ff0500720c */ /* 0x000fe20003f46270 */
[----:B0-----:R-:W-:Y:S01]  /*46b0*/  IMAD.MOV.U32 R2, RZ, RZ, R3 ;  /* 0x000000ffff027224 */ /* 0x001fe200078e0003 */
[----:B------:R-:W-:Y:S01]  /*46c0*/  LOP3.LUT R5, R13, 0x1b0, RZ, 0xfc, !PT ;  /* 0x000001b00d057812 */ /* 0x000fe200078efcff */
[----:B------:R-:W-:Y:S01]  /*46d0*/  IMAD.HI.U32 R3, R15, R11, RZ ;  /* 0x0000000b0f037227 */ /* 0x000fe200078e00ff */
[----:B------:R-:W-:Y:S02]  /*46e0*/  IABS R12, R6 ;  /* 0x00000006000c7213 */ /* 0x000fe40000000000 */
[----:B------:R-:W-:Y:S01]  /*46f0*/  IABS R16, R5 ;  /* 0x0000000500107213 */ /* 0x000fe20000000000 */
[----:B------:R-:W-:Y:S01]  /*4700*/  @!P1 IMAD.MOV R2, RZ, RZ, -R2 ;  /* 0x000000ffff029224 */ /* 0x000fe200078e0a02 */
[----:B------:R-:W-:Y:S01]  /*4710*/  ISETP.GT.U32.AND P1, PT, R10, R9, PT ;  /* 0x000000090a00720c */ /* 0x000fe20003f24070 */
[----:B------:R-:W-:-:S02]  /*4720*/  IMAD.MOV R3, RZ, RZ, -R3 ;  /* 0x000000ffff037224 */ /* 0x000fc400078e0a03 */
[----:B------:R-:W-:Y:S01]  /*4730*/  @!P6 IMAD.IADD R0, R0, 0x1, -R10 ;  /* 0x000000010000e824 */ /* 0x000fe200078e0a0a */
[----:B------:R0:W-:Y:S01]  /*4740*/  STL [R1+0x36c], R2 ;  /* 0x00036c0201007387 */ /* 0x0001e20000100800 */
[----:B------:R-:W-:Y:S02]  /*4750*/  IMAD R11, R10, R3, R11 ;  /* 0x000000030a0b7224 */ /* 0x000fe400078e020b */
[----:B------:R-:W-:-:S03]  /*4760*/  IMAD.HI.U32 R3, R15, R12, RZ ;  /* 0x0000000c0f037227 */ /* 0x000fc600078e00ff */
[----:B------:R-:W-:-:S03]  /*4770*/  ISETP.GT.U32.AND P6, PT, R10, R11, PT ;  /* 0x0000000b0a00720c */ /* 0x000fc60003fc4070 */
[----:B------:R-:W-:Y:S01]  /*4780*/  @!P1 IMAD.IADD R9, R9, 0x1, -R10 ;  /* 0x0000000109099824 */ /* 0x000fe200078e0a0a */
[----:B------:R-:W-:Y:S01]  /*4790*/  ISETP.GE.AND P1, PT, R6, RZ, PT ;  /* 0x000000ff0600720c */ /* 0x000fe20003f26270 */
[----:B0-----:R-:W-:Y:S02]  /*47a0*/  IMAD.MOV.U32 R2, RZ, RZ, R4 ;  /* 0x000000ffff027224 */ /* 0x001fe400078e0004 */
[----:B------:R-:W-:-:S04]  /*47b0*/  IMAD.HI.U32 R4, R15, R16, RZ ;  /* 0x000000100f047227 */ /* 0x000fc800078e00ff */
[----:B------:R-:W-:Y:S01]  /*47c0*/  @!P3 IMAD.MOV R2, RZ, RZ, -R2 ;  /* 0x000000ffff02b224 */ /* 0x000fe200078e0a02 */
[C---:B------:R-:W-:Y:S01]  /*47d0*/  ISETP.GT.U32.AND P3, PT, R10.reuse, R18, PT ;  /* 0x000000120a00720c */ /* 0x040fe20003f64070 */
[----:B------:R-:W-:Y:S02]  /*47e0*/  IMAD.MOV R6, RZ, RZ, -R3 ;  /* 0x000000ffff067224 */ /* 0x000fe400078e0a03 */
[----:B------:R-:W-:Y:S01]  /*47f0*/  IMAD.MOV R4, RZ, RZ, -R4 ;  /* 0x000000ffff047224 */ /* 0x000fe200078e0a04 */
[----:B------:R0:W-:Y:S01]  /*4800*/  STL [R1+0x368], R2 ;  /* 0x0003680201007387 */ /* 0x0001e20000100800 */
[C---:B------:R-:W-:Y:S02]  /*4810*/  IMAD R12, R10.reuse, R6, R12 ;  /* 0x000000060a0c7224 */ /* 0x040fe400078e020c */
[----:B------:R-:W-:Y:S02]  /*4820*/  @!P6 IMAD.IADD R11, R11, 0x1, -R10 ;  /* 0x000000010b0be824 */ /* 0x000fe400078e0a0a */
[----:B------:R-:W-:-:S02]  /*4830*/  IMAD R16, R10, R4, R16 ;  /* 0x000000040a107224 */ /* 0x000fc400078e0210 */
[----:B------:R-:W-:Y:S01]  /*4840*/  IMAD.HI.U32 R3, R15, R14, RZ ;  /* 0x0000000e0f037227 */ /* 0x000fe200078e00ff */
[----:B------:R-:W-:-:S03]  /*4850*/  ISETP.GT.U32.AND P6, PT, R10, R11, PT ;  /* 0x0000000b0a00720c */ /* 0x000fc60003fc4070 */
[----:B------:R-:W-:Y:S01]  /*4860*/  @!P3 IMAD.IADD R18, R18, 0x1, -R10 ;  /* 0x000000011212b824 */ /* 0x000fe200078e0a0a */
[----:B------:R-:W-:Y:S01]  /*4870*/  ISETP.GE.AND P3, PT, R5, RZ, PT ;  /* 0x000000ff0500720c */ /* 0x000fe20003f66270 */
[----:B0-----:R-:W-:Y:S01]  /*4880*/  IMAD.MOV.U32 R2, RZ, RZ, R0 ;  /* 0x000000ffff027224 */ /* 0x001fe200078e0000 */
[C---:B------:R-:W-:Y:S01]  /*4890*/  LOP3.LUT R0, R13.reuse, 0x1a8, RZ, 0xfc, !PT ;  /* 0x000001a80d007812 */ /* 0x040fe200078efcff */
[----:B------:R-:W-:Y:S01]  /*48a0*/  IMAD.MOV R3, RZ, RZ, -R3 ;  /* 0x000000ffff037224 */ /* 0x000fe200078e0a03 */
[C---:B------:R-:W-:Y:S01]  /*48b0*/  LOP3.LUT R5, R13.reuse, 0x1aa, RZ, 0xfc, !PT ;  /* 0x000001aa0d057812 */ /* 0x040fe200078efcff */
[----:B------:R-:W-:Y:S01]  /*48c0*/  @!P5 IMAD.MOV R2, RZ, RZ, -R2 ;  /* 0x000000ffff02d224 */ /* 0x000fe200078e0a02 */
[C---:B------:R-:W-:Y:S01]  /*48d0*/  ISETP.GT.U32.AND P5, PT, R10.reuse, R18, PT ;  /* 0x000000120a00720c */ /* 0x040fe20003fa4070 */
[----:B------:R-:W-:Y:S01]  /*48e0*/  IMAD R14, R10, R3, R14 ;  /* 0x000000030a0e7224 */ /* 0x000fe200078e020e */
[----:B------:R-:W-:Y:S01]  /*48f0*/  LOP3.LUT R3, R13, 0x1ac, RZ, 0xfc, !PT ;  /* 0x000001ac0d037812 */ /* 0x000fe200078efcff */
[----:B------:R-:W-:Y:S01]  /*4900*/  @!P6 IMAD.IADD R11, R11, 0x1, -R10 ;  /* 0x000000010b0be824 */ /* 0x000fe200078e0a0a */
[----:B------:R0:W-:Y:S01]  /*4910*/  STL [R1+0x364], R2 ;  /* 0x0003640201007387 */ /* 0x0001e20000100800 */
[----:B------:R-:W-:-:S02]  /*4920*/  IABS R8, R0 ;  /* 0x0000000000087213 */ /* 0x000fc40000000000 */
[----:B------:R-:W-:Y:S02]  /*4930*/  IABS R17, R3 ;  /* 0x0000000300117213 */ /* 0x000fe40000000000 */
[----:B------:R-:W-:Y:S02]  /*4940*/  ISETP.GT.U32.AND P6, PT, R10, R14, PT ;  /* 0x0000000e0a00720c */ /* 0x000fe40003fc4070 */
[----:B------:R-:W-:Y:S01]  /*4950*/  IABS R6, R5 ;  /* 0x0000000500067213 */ /* 0x000fe20000000000 */
[----:B------:R-:W-:-:S04]  /*4960*/  IMAD.HI.U32 R19, R15, R17, RZ ;  /* 0x000000110f137227 */ /* 0x000fc800078e00ff */
[----:B0-----:R-:W-:Y:S01]  /*4970*/  IMAD.MOV.U32 R2, RZ, RZ, R9 ;  /* 0x000000ffff027224 */ /* 0x001fe200078e0009 */
[----:B------:R-:W-:Y:S01]  /*4980*/  LOP3.LUT R9, R13, 0x1a6, RZ, 0xfc, !PT ;  /* 0x000001a60d097812 */ /* 0x000fe200078efcff */
[----:B------:R-:W-:Y:S01]  /*4990*/  @!P5 IMAD.IADD R18, R18, 0x1, -R10 ;  /* 0x000000011212d824 */ /* 0x000fe200078e0a0a */
[C---:B------:R-:W-:Y:S01]  /*49a0*/  ISETP.GT.U32.AND P5, PT, R10.reuse, R16, PT ;  /* 0x000000100a00720c */ /* 0x040fe20003fa4070 */
[----:B------:R-:W-:Y:S01]  /*49b0*/  @!P4 IMAD.MOV R2, RZ, RZ, -R2 ;  /* 0x000000ffff02c224 */ /* 0x000fe200078e0a02 */
[----:B------:R-:W-:Y:S01]  /*49c0*/  ISETP.GT.U32.AND P4, PT, R10, R12, PT ;  /* 0x0000000c0a00720c */ /* 0x000fe20003f84070 */
[----:B------:R-:W-:Y:S01]  /*49d0*/  IMAD.MOV R19, RZ, RZ, -R19 ;  /* 0x000000ffff137224 */ /* 0x000fe200078e0a13 */
[----:B------:R-:W-:Y:S01]  /*49e0*/  IABS R4, R9 ;  /* 0x0000000900047213 */ /* 0x000fe20000000000 */
[----:B------:R-:W-:Y:S01]  /*49f0*/  IMAD.MOV.U32 R20, RZ, RZ, R18 ;  /* 0x000000ffff147224 */ /* 0x000fe200078e0012 */
[----:B------:R0:W-:Y:S01]  /*4a00*/  STL [R1+0x360], R2 ;  /* 0x0003600201007387 */ /* 0x0001e20000100800 */
[----:B------:R-:W-:-:S02]  /*4a10*/  @!P6 IMAD.IADD R14, R14, 0x1, -R10 ;  /* 0x000000010e0ee824 */ /* 0x000fc400078e0a0a */
[----:B------:R-:W-:-:S03]  /*4a20*/  @!P0 IMAD.MOV R20, RZ, RZ, -R20 ;  /* 0x000000ffff148224 */ /* 0x000fc600078e0a14 */
[----:B------:R-:W-:Y:S01]  /*4a30*/  ISETP.GT.U32.AND P0, PT, R10, R14, PT ;  /* 0x0000000e0a00720c */ /* 0x000fe20003f04070 */
[--C-:B------:R-:W-:Y:S01]  /*4a40*/  @!P5 IMAD.IADD R16, R16, 0x1, -R10.reuse ;  /* 0x000000011010d824 */ /* 0x100fe200078e0a0a */
[----:B------:R-:W-:Y:S01]  /*4a50*/  STL [R1+0x358], R20 ;  /* 0x0003581401007387 */ /* 0x000fe20000100800 */
[----:B------:R-:W-:Y:S01]  /*4a60*/  @!P4 IMAD.IADD R12, R12, 0x1, -R10 ;  /* 0x000000010c0cc824 */ /* 0x000fe200078e0a0a */
[----:B------:R-:W-:Y:S01]  /*4a70*/  ISETP.GE.AND P4, PT, R7, RZ, PT ;  /* 0x000000ff0700720c */ /* 0x000fe20003f86270 */
[----:B------:R-:W-:Y:S01]  /*4a80*/  IMAD.MOV.U32 R7, RZ, RZ, R8 ;  /* 0x000000ffff077224 */ /* 0x000fe200078e0008 */
[C---:B------:R-:W-:Y:S01]  /*4a90*/  ISETP.GT.U32.AND P6, PT, R10.reuse, R16, PT ;  /* 0x000000100a00720c */ /* 0x040fe20003fc4070 */
[----:B------:R-:W-:Y:S01]  /*4aa0*/  IMAD.HI.U32 R8, R15, R6, RZ ;  /* 0x000000060f087227 */ /* 0x000fe200078e00ff */
[----:B------:R-:W-:-:S03]  /*4ab0*/  ISETP.GT.U32.AND P5, PT, R10, R12, PT ;  /* 0x0000000c0a00720c */ /* 0x000fc60003fa4070 */
[----:B------:R-:W-:Y:S02]  /*4ac0*/  IMAD.MOV R18, RZ, RZ, -R8 ;  /* 0x000000ffff127224 */ /* 0x000fe400078e0a08 */
[C---:B------:R-:W-:Y:S01]  /*4ad0*/  IMAD R8, R10.reuse, R19, R17 ;  /* 0x000000130a087224 */ /* 0x040fe200078e0211 */
[----:B------:R-:W-:Y:S01]  /*4ae0*/  LOP3.LUT R19, R13, 0x198, RZ, 0xfc, !PT ;  /* 0x000001980d137812 */ /* 0x000fe200078efcff */
[----:B0-----:R-:W-:Y:S02]  /*4af0*/  IMAD.MOV.U32 R2, RZ, RZ, R11 ;  /* 0x000000ffff027224 */ /* 0x001fe400078e000b */
[----:B------:R-:W-:Y:S02]  /*4b00*/  IMAD R6, R10, R18, R6 ;  /* 0x000000120a067224 */ /* 0x000fe400078e0206 */
[----:B------:R-:W-:Y:S01]  /*4b10*/  @!P2 IMAD.MOV R2, RZ, RZ, -R2 ;  /* 0x000000ffff02a224 */ /* 0x000fe200078e0a02 */
[----:B------:R-:W-:Y:S01]  /*4b20*/  ISETP.GE.AND P2, PT, R3, RZ, PT ;  /* 0x000000ff0300720c */ /* 0x000fe20003f46270 */
[----:B------:R-:W-:Y:S01]  /*4b30*/  @!P5 IMAD.IADD R12, R12, 0x1, -R10 ;  /* 0x000000010c0cd824 */ /* 0x000fe200078e0a0a */
[----:B------:R-:W-:Y:S01]  /*4b40*/  ISETP.GT.U32.AND P5, PT, R10, R8, PT ;  /* 0x000000080a00720c */ /* 0x000fe20003fa4070 */
[----:B------:R-:W-:Y:S01]  /*4b50*/  IMAD.HI.U32 R18, R15, R7, RZ ;  /* 0x000000070f127227 */ /* 0x000fe200078e00ff */
[----:B------:R0:W-:Y:S01]  /*4b60*/  STL [R1+0x354], R2 ;  /* 0x0003540201007387 */ /* 0x0001e20000100800 */
[----:B------:R-:W-:-:S02]  /*4b70*/  LOP3.LUT R3, R13, 0x1a4, RZ, 0xfc, !PT ;  /* 0x000001a40d037812 */ /* 0x000fc400078efcff */
[----:B------:R-:W-:Y:S02]  /*4b80*/  IMAD.HI.U32 R17, R15, R4, RZ ;  /* 0x000000040f117227 */ /* 0x000fe400078e00ff */
[----:B------:R-:W-:Y:S02]  /*4b90*/  IABS R11, R3 ;  /* 0x00000003000b7213 */ /* 0x000fe40000000000 */
[----:B------:R-:W-:Y:S01]  /*4ba0*/  @!P6 IMAD.IADD R16, R16, 0x1, -R10 ;  /* 0x000000011010e824 */ /* 0x000fe200078e0a0a */
[----:B------:R-:W-:Y:S01]  /*4bb0*/  ISETP.GT.U32.AND P6, PT, R10, R6, PT ;  /* 0x000000060a00720c */ /* 0x000fe20003fc4070 */
[----:B------:R-:W-:Y:S02]  /*4bc0*/  IMAD.MOV R18, RZ, RZ, -R18 ;  /* 0x000000ffff127224 */ /* 0x000fe400078e0a12 */
[----:B------:R-:W-:Y:S02]  /*4bd0*/  IMAD.MOV R17, RZ, RZ, -R17 ;  /* 0x000000ffff117224 */ /* 0x000fe400078e0a11 */
[----:B------:R-:W-:-:S02]  /*4be0*/  @!P5 IMAD.IADD R8, R8, 0x1, -R10 ;  /* 0x000000010808d824 */ /* 0x000fc400078e0a0a */
[----:B0-----:R-:W-:Y:S02]  /*4bf0*/  IMAD.MOV.U32 R2, RZ, RZ, R12 ;  /* 0x000000ffff027224 */ /* 0x001fe400078e000c */
[----:B------:R-:W-:Y:S01]  /*4c00*/  @!P0 IMAD.IADD R14, R14, 0x1, -R10 ;  /* 0x000000010e0e8824 */ /* 0x000fe200078e0a0a */
[----:B------:R-:W-:Y:S01]  /*4c10*/  ISETP.GE.AND P0, PT, R5, RZ, PT ;  /* 0x000000ff0500720c */ /* 0x000fe20003f06270 */
[C---:B------:R-:W-:Y:S01]  /*4c20*/  IMAD R5, R10.reuse, R18, R7 ;  /* 0x000000120a057224 */ /* 0x040fe200078e0207 */
[----:B------:R-:W-:Y:S01]  /*4c30*/  LOP3.LUT R7, R13, 0x1a2, RZ, 0xfc, !PT ;  /* 0x000001a20d077812 */ /* 0x000fe200078efcff */
[C---:B------:R-:W-:Y:S02]  /*4c40*/  IMAD R4, R10.reuse, R17, R4 ;  /* 0x000000110a047224 */ /* 0x040fe400078e0204 */
[----:B------:R-:W-:Y:S01]  /*4c50*/  @!P1 IMAD.MOV R2, RZ, RZ, -R2 ;  /* 0x000000ffff029224 */ /* 0x000fe200078e0a02 */
[----:B------:R-:W-:Y:S01]  /*4c60*/  ISETP.GT.U32.AND P1, PT, R10, R8, PT ;  /* 0x000000080a00720c */ /* 0x000fe20003f24070 */
[----:B------:R-:W-:Y:S01]  /*4c70*/  IMAD.MOV.U32 R18, RZ, RZ, R16 ;  /* 0x000000ffff127224 */ /* 0x000fe200078e0010 */
[----:B------:R-:W-:Y:S01]  /*4c80*/  IABS R12, R7 ;  /* 0x00000007000c7213 */ /* 0x000fe20000000000 */
[----:B------:R-:W-:Y:S01]  /*4c90*/  @!P6 IMAD.IADD R6, R6, 0x1, -R10 ;  /* 0x000000010606e824 */ /* 0x000fe200078e0a0a */
[----:B------:R0:W-:Y:S01]  /*4ca0*/  STL [R1+0x324], R2 ;  /* 0x0003240201007387 */ /* 0x0001e20000100800 */
[----:B------:R-:W-:Y:S01]  /*4cb0*/  @!P3 IMAD.MOV R18, RZ, RZ, -R18 ;  /* 0x000000ffff12b224 */ /* 0x000fe200078e0a12 */
[C---:B------:R-:W-:Y:S01]  /*4cc0*/  ISETP.GT.U32.AND P3, PT, R10.reuse, R4, PT ;  /* 0x000000040a00720c */ /* 0x040fe20003f64070 */
[----:B------:R-:W-:Y:S01]  /*4cd0*/  IMAD.HI.U32 R17, R15, R11, RZ ;  /* 0x0000000b0f117227 */ /* 0x000fe200078e00ff */
[----:B------:R-:W-:-:S02]  /*4ce0*/  ISETP.GT.U32.AND P6, PT, R10, R6, PT ;  /* 0x000000060a00720c */ /* 0x000fc40003fc4070 */
[----:B------:R1:W-:Y:S01]  /*4cf0*/  STL [R1+0x330], R18 ;  /* 0x0003301201007387 */ /* 0x0003e20000100800 */
[----:B------:R-:W-:Y:S01]  /*4d00*/  IMAD.MOV R16, RZ, RZ, -R17 ;  /* 0x000000ffff107224 */ /* 0x000fe200078e0a11 */
[----:B------:R-:W-:Y:S01]  /*4d10*/  ISETP.GT.U32.AND P5, PT, R10, R5, PT ;  /* 0x000000050a00720c */ /* 0x000fe20003fa4070 */
[----:B------:R-:W-:Y:S01]  /*4d20*/  @!P1 IMAD.IADD R8, R8, 0x1, -R10 ;  /* 0x0000000108089824 */ /* 0x000fe200078e0a0a */
[----:B------:R-:W-:Y:S01]  /*4d30*/  ISETP.GE.AND P1, PT, R9, RZ, PT ;  /* 0x000000ff0900720c */ /* 0x000fe20003f26270 */
[----:B0-----:R-:W-:Y:S01]  /*4d40*/  IMAD.MOV.U32 R2, RZ, RZ, R14 ;  /* 0x000000ffff027224 */ /* 0x001fe200078e000e */
[----:B------:R-:W-:Y:S01]  /*4d50*/  LOP3.LUT R14, R13, 0x196, RZ, 0xfc, !PT ;  /* 0x000001960d0e7812 */ /* 0x000fe200078efcff */
[----:B------:R-:W-:-:S03]  /*4d60*/  IMAD.HI.U32 R9, R15, R12, RZ ;  /* 0x0000000c0f097227 */ /* 0x000fc600078e00ff */
[----:B------:R-:W-:Y:S01]  /*4d70*/  IABS R17, R14 ;  /* 0x0000000e00117213 */ /* 0x000fe20000000000 */
[----:B------:R-:W-:Y:S01]  /*4d80*/  @!P4 IMAD.MOV R2, RZ, RZ, -R2 ;  /* 0x000000ffff02c224 */ /* 0x000fe200078e0a02 */
[----:B------:R-:W-:Y:S01]  /*4d90*/  ISETP.GE.AND P4, PT, R0, RZ, PT ;  /* 0x000000ff0000720c */ /* 0x000fe20003f86270 */
[--C-:B------:R-:W-:Y:S01]  /*4da0*/  @!P3 IMAD.IADD R4, R4, 0x1, -R10.reuse ;  /* 0x000000010404b824 */ /* 0x100fe200078e0a0a */
[----:B------:R-:W-:Y:S01]  /*4db0*/  ISETP.GE.AND P3, PT, R3, RZ, PT ;  /* 0x000000ff0300720c */ /* 0x000fe20003f66270 */
[----:B------:R-:W-:Y:S01]  /*4dc0*/  IMAD R0, R10, R16, R11 ;  /* 0x000000100a007224 */ /* 0x000fe200078e020b */
[----:B------:R0:W-:Y:S01]  /*4dd0*/  STL [R1+0x334], R2 ;  /* 0x0003340201007387 */ /* 0x0001e20000100800 */
[--C-:B------:R-:W-:Y:S01]  /*4de0*/  @!P6 IMAD.IADD R6, R6, 0x1, -R10.reuse ;  /* 0x000000010606e824 */ /* 0x100fe200078e0a0a */
[----:B------:R-:W-:Y:S01]  /*4df0*/  LOP3.LUT R11, R13, 0x1a0, RZ, 0xfc, !PT ;  /* 0x000001a00d0b7812 */ /* 0x000fe200078efcff */
[----:B------:R-:W-:Y:S01]  /*4e00*/  IMAD.MOV R9, RZ, RZ, -R9 ;  /* 0x000000ffff097224 */ /* 0x000fe200078e0a09 */
[C---:B------:R-:W-:Y:S01]  /*4e10*/  ISETP.GT.U32.AND P6, PT, R10.reuse, R0, PT ;  /* 0x000000000a00720c */ /* 0x040fe20003fc4070 */
[----:B------:R-:W-:Y:S01]  /*4e20*/  @!P5 IMAD.IADD R5, R5, 0x1, -R10 ;  /* 0x000000010505d824 */ /* 0x000fe200078e0a0a */
[----:B-1----:R-:W-:Y:S01]  /*4e30*/  IABS R18, R11 ;  /* 0x0000000b00127213 */ /* 0x002fe20000000000 */
[C---:B------:R-:W-:Y:S01]  /*4e40*/  IMAD R3, R10.reuse, R9, R12 ;  /* 0x000000090a037224 */ /* 0x040fe200078e020c */
[----:B------:R-:W-:Y:S01]  /*4e50*/  LOP3.LUT R9, R13, 0x19e, RZ, 0xfc, !PT ;  /* 0x0000019e0d097812 */ /* 0x000fe200078efcff */
[----:B0-----:R-:W-:Y:S01]  /*4e60*/  IMAD.MOV.U32 R2, RZ, RZ, R8 ;  /* 0x000000ffff027224 */ /* 0x001fe200078e0008 */
[----:B------:R-:W-:-:S02]  /*4e70*/  ISETP.GT.U32.AND P5, PT, R10, R5, PT ;  /* 0x000000050a00720c */ /* 0x000fc40003fa4070 */
[----:B------:R-:W-:Y:S01]  /*4e80*/  LOP3.LUT R8, R13, 0x19c, RZ, 0xfc, !PT ;  /* 0x0000019c0d087812 */ /* 0x000fe200078efcff */
[----:B------:R-:W-:Y:S01]  /*4e90*/  @!P2 IMAD.MOV R2, RZ, RZ, -R2 ;  /* 0x000000ffff02a224 */ /* 0x000fe200078e0a02 */
[----:B------:R-:W-:-:S03]  /*4ea0*/  ISETP.GT.U32.AND P2, PT, R10, R4, PT ;  /* 0x000000040a00720c */ /* 0x000fc60003f44070 */
[--C-:B------:R-:W-:Y:S01]  /*4eb0*/  @!P6 IMAD.IADD R0, R0, 0x1, -R10.reuse ;  /* 0x000000010000e824 */ /* 0x100fe200078e0a0a */
[----:B------:R0:W-:Y:S04]  /*4ec0*/  STL [R1+0x338], R2 ;  /* 0x0003380201007387 */ /* 0x0001e80000100800 */
[----:B------:R-:W-:Y:S01]  /*4ed0*/  ISETP.GT.U32.AND P6, PT, R10, R0, PT ;  /* 0x000000000a00720c */ /* 0x000fe20003fc4070 */
[--C-:B------:R-:W-:Y:S01]  /*4ee0*/  @!P5 IMAD.IADD R5, R5, 0x1, -R10.reuse ;  /* 0x000000010505d824 */ /* 0x100fe200078e0a0a */
[----:B------:R-:W-:Y:S02]  /*4ef0*/  ISETP.GE.AND P5, PT, R7, RZ, PT ;  /* 0x000000ff0700720c */ /* 0x000fe40003fa6270 */
[----:B------:R-:W-:Y:S01]  /*4f00*/  LOP3.LUT R7, R13, 0x19a, RZ, 0xfc, !PT ;  /* 0x0000019a0d077812 */ /* 0x000fe200078efcff */
[----:B------:R-:W-:Y:S01]  /*4f10*/  @!P2 IMAD.IADD R4, R4, 0x1, -R10 ;  /* 0x000000010404a824 */ /* 0x000fe200078e0a0a */
[----:B------:R-:W-:Y:S01]  /*4f20*/  ISETP.GT.U32.AND P2, PT, R10, R3, PT ;  /* 0x000000030a00720c */ /* 0x000fe20003f44070 */
[----:B0-----:R-:W-:-:S02]  /*4f30*/  IMAD.MOV.U32 R2, RZ, RZ, R6 ;  /* 0x000000ffff027224 */ /* 0x001fc400078e0006 */
[----:B------:R-:W-:Y:S01]  /*4f40*/  @!P4 IMAD.MOV R5, RZ, RZ, -R5 ;  /* 0x000000ffff05c224 */ /* 0x000fe200078e0a05 */
[----:B------:R-:W-:Y:S01]  /*4f50*/  ISETP.GE.AND P4, PT, R9, RZ, PT ;  /* 0x000000ff0900720c */ /* 0x000fe20003f86270 */
[----:B------:R-:W-:Y:S01]  /*4f60*/  @!P0 IMAD.MOV R2, RZ, RZ, -R2 ;  /* 0x000000ffff028224 */ /* 0x000fe200078e0a02 */
[----:B------:R-:W-:Y:S01]  /*4f70*/  IABS R9, R9 ;  /* 0x0000000900097213 */ /* 0x000fe20000000000 */
[----:B------:R-:W-:Y:S01]  /*4f80*/  IMAD.HI.U32 R6, R15, R18, RZ ;  /* 0x000000120f067227 */ /* 0x000fe200078e00ff */
[----:B------:R-:W-:Y:S02]  /*4f90*/  ISETP.GE.AND P0, PT, R11, RZ, PT ;  /* 0x000000ff0b00720c */ /* 0x000fe40003f06270 */
[----:B------:R0:W-:Y:S01]  /*4fa0*/  STL [R1+0x33c], R2 ;  /* 0x00033c0201007387 */ /* 0x0001e20000100800 */
[--C-:B------:R-:W-:Y:S01]  /*4fb0*/  @!P6 IMAD.IADD R0, R0, 0x1, -R10.reuse ;  /* 0x000000010000e824 */ /* 0x100fe200078e0a0a */
[----:B------:R-:W-:Y:S01]  /*4fc0*/  ISETP.GE.AND P6, PT, R7, RZ, PT ;  /* 0x000000ff0700720c */ /* 0x000fe20003fc6270 */
[----:B------:R-:W-:Y:S01]  /*4fd0*/  @!P2 IMAD.IADD R3, R3, 0x1, -R10 ;  /* 0x000000010303a824 */ /* 0x000fe200078e0a0a */
[----:B------:R1:W-:Y:S01]  /*4fe0*/  STL [R1+0x340], R5 ;  /* 0x0003400501007387 */ /* 0x0003e20000100800 */
[----:B------:R-:W-:Y:S01]  /*4ff0*/  IMAD.MOV R6, RZ, RZ, -R6 ;  /* 0x000000ffff067224 */ /* 0x000fe200078e0a06 */
[----:B------:R-:W-:-:S02]  /*5000*/  IABS R7, R7 ;  /* 0x0000000700077213 */ /* 0x000fc40000000000 */
[C---:B------:R-:W-:Y:S01]  /*5010*/  ISETP.GT.U32.AND P2, PT, R10.reuse, R3, PT ;  /* 0x000000030a00720c */ /* 0x040fe20003f44070 */
[----:B------:R-:W-:Y:S01]  /*5020*/  IMAD R18, R10, R6, R18 ;  /* 0x000000060a127224 */ /* 0x000fe200078e0212 */
[----:B------:R-:W-:Y:S01]  /*5030*/  LOP3.LUT R6, R13, 0x192, RZ, 0xfc, !PT ;  /* 0x000001920d067812 */ /* 0x000fe200078efcff */
[----:B0-----:R-:W-:Y:S02]  /*5040*/  IMAD.MOV.U32 R2, RZ, RZ, R4 ;  /* 0x000000ffff027224 */ /* 0x001fe400078e0004 */
[----:B-1----:R-:W-:Y:S01]  /*5050*/  IMAD.HI.U32 R5, R15, R9, RZ ;  /* 0x000000090f057227 */ /* 0x002fe200078e00ff */
[----:B------:R-:W-:-:S03]  /*5060*/  IABS R16, R6 ;  /* 0x0000000600107213 */ /* 0x000fc60000000000 */
[----:B------:R-:W-:Y:S01]  /*5070*/  @!P1 IMAD.MOV R2, RZ, RZ, -R2 ;  /* 0x000000ffff029224 */ /* 0x000fe200078e0a02 */
[----:B------:R-:W-:Y:S01]  /*5080*/  ISETP.GE.AND P1, PT, R8, RZ, PT ;  /* 0x000000ff0800720c */ /* 0x000fe20003f26270 */
[----:B------:R-:W-:Y:S01]  /*5090*/  IMAD.MOV R5, RZ, RZ, -R5 ;  /* 0x000000ffff057224 */ /* 0x000fe200078e0a05 */
[----:B------:R-:W-:Y:S01]  /*50a0*/  IABS R8, R8 ;  /* 0x0000000800087213 */ /* 0x000fe20000000000 */
[----:B------:R-:W-:Y:S01]  /*50b0*/  @!P2 IMAD.IADD R3, R3, 0x1, -R10 ;  /* 0x000000010303a824 */ /* 0x000fe200078e0a0a */
[----:B------:R0:W-:Y:S01]  /*50c0*/  STL [R1+0x34c], R2 ;  /* 0x00034c0201007387 */ /* 0x0001e20000100800 */
[----:B------:R-:W-:Y:S02]  /*50d0*/  IMAD R9, R10, R5, R9 ;  /* 0x000000050a097224 */ /* 0x000fe400078e0209 */
[----:B------:R-:W-:-:S03]  /*50e0*/  IMAD.HI.U32 R4, R15, R8, RZ ;  /* 0x000000080f047227 */ /* 0x000fc600078e00ff */
[----:B------:R-:W-:Y:S01]  /*50f0*/  ISETP.GT.U32.AND P2, PT, R10, R9, PT ;  /* 0x000000090a00720c */ /* 0x000fe20003f44070 */
[----:B------:R-:W-:Y:S02]  /*5100*/  IMAD.MOV R4, RZ, RZ, -R4 ;  /* 0x000000ffff047224 */ /* 0x000fe400078e0a04 */
[----:B------:R-:W-:-:S04]  /*5110*/  IMAD.HI.U32 R5, R15, R17, RZ ;  /* 0x000000110f057227 */ /* 0x000fc800078e00ff */
[----:B0-----:R-:W-:Y:S02]  /*5120*/  IMAD.MOV.U32 R2, RZ, RZ, R0 ;  /* 0x000000ffff027224 */ /* 0x001fe400078e0000 */
[C---:B------:R-:W-:Y:S01]  /*5130*/  IMAD R8, R10.reuse, R4, R8 ;  /* 0x000000040a087224 */ /* 0x040fe200078e0208 */
[----:B------:R-:W-:Y:S01]  /*5140*/  IABS R4, R19 ;  /* 0x0000001300047213 */ /* 0x000fe20000000000 */
[----:B------:R-:W-:Y:S01]  /*5150*/  @!P3 IMAD.MOV R2, RZ, RZ, -R2 ;  /* 0x000000ffff02b224 */ /* 0x000fe200078e0a02 */
[----:B------:R-:W-:Y:S01]  /*5160*/  ISETP.GT.U32.AND P3, PT, R10, R18, PT ;  /* 0x000000120a00720c */ /* 0x000fe20003f64070 */
[----:B------:R-:W-:-:S03]  /*5170*/  IMAD.HI.U32 R0, R15, R7, RZ ;  /* 0x000000070f007227 */ /* 0x000fc600078e00ff */
[----:B------:R0:W-:Y:S01]  /*5180*/  STL [R1+0x344], R2 ;  /* 0x0003440201007387 */ /* 0x0001e20000100800 */
[----:B------:R-:W-:Y:S02]  /*5190*/  @!P2 IMAD.IADD R9, R9, 0x1, -R10 ;  /* 0x000000010909a824 */ /* 0x000fe400078e0a0a */
[----:B------:R-:W-:Y:S02]  /*51a0*/  IMAD.MOV R0, RZ, RZ, -R0 ;  /* 0x000000ffff007224 */ /* 0x000fe400078e0a00 */
[----:B------:R-:W-:Y:S01]  /*51b0*/  IMAD.HI.U32 R11, R15, R4, RZ ;  /* 0x000000040f0b7227 */ /* 0x000fe200078e00ff */
[----:B------:R-:W-:-:S03]  /*51c0*/  ISETP.GT.U32.AND P2, PT, R10, R9, PT ;  /* 0x000000090a00720c */ /* 0x000fc60003f44070 */
[----:B------:R-:W-:Y:S02]  /*51d0*/  @!P3 IMAD.IADD R18, R18, 0x1, -R10 ;  /* 0x000000011212b824 */ /* 0x000fe400078e0a0a */
[----:B0-----:R-:W-:Y:S02]  /*51e0*/  IMAD.MOV.U32 R2, RZ, RZ, R3 ;  /* 0x000000ffff027224 */ /* 0x001fe400078e0003 */
[C---:B------:R-:W-:Y:S01]  /*51f0*/  IMAD R7, R10.reuse, R0, R7 ;  /* 0x000000000a077224 */ /* 0x040fe200078e0207 */
[C---:B------:R-:W-:Y:S01]  /*5200*/  ISETP.GT.U32.AND P3, PT, R10.reuse, R18, PT ;  /* 0x000000120a00720c */ /* 0x040fe20003f64070 */
[----:B------:R-:W-:Y:S01]  /*5210*/  @!P5 IMAD.MOV R2, RZ, RZ, -R2 ;  /* 0x000000ffff02d224 */ /* 0x000fe200078e0a02 */
[C---:B------:R-:W-:Y:S01]  /*5220*/  ISETP.GT.U32.AND P5, PT, R10.reuse, R8, PT ;  /* 0x000000080a00720c */ /* 0x040fe20003fa4070 */
[----:B------:R-:W-:Y:S01]  /*5230*/  IMAD.MOV R11, RZ, RZ, -R11 ;  /* 0x000000ffff0b7224 */ /* 0x000fe200078e0a0b */
[C---:B------:R-:W-:Y:S01]  /*5240*/  LOP3.LUT R0, R13.reuse, 0x194, RZ, 0xfc, !PT ;  /* 0x000001940d007812 */ /* 0x040fe200078efcff */
[----:B------:R-:W-:Y:S01]  /*5250*/  IMAD.MOV R5, RZ, RZ, -R5 ;  /* 0x000000ffff057224 */ /* 0x000fe200078e0a05 */
[----:B------:R0:W-:Y:S01]  /*5260*/  STL [R1+0x348], R2 ;  /* 0x0003480201007387 */ /* 0x0001e20000100800 */
[C---:B------:R-:W-:Y:S01]  /*5270*/  IMAD R4, R10.reuse, R11, R4 ;  /* 0x0000000b0a047224 */ /* 0x040fe200078e0204 */
[----:B------:R-:W-:Y:S01]  /*5280*/  IABS R3, R0 ;  /* 0x0000000000037213 */ /* 0x000fe20000000000 */
[C---:B------:R-:W-:Y:S01]  /*5290*/  IMAD R17, R10.reuse, R5, R17 ;  /* 0x000000050a117224 */ /* 0x040fe200078e0211 */
[----:B------:R-:W-:Y:S01]  /*52a0*/  LOP3.LUT R5, R13, 0x190, RZ, 0xfc, !PT ;  /* 0x000001900d057812 */ /* 0x000fe200078efcff */
[--C-:B------:R-:W-:Y:S01]  /*52b0*/  @!P2 IMAD.IADD R9, R9, 0x1, -R10.reuse ;  /* 0x000000010909a824 */ /* 0x100fe200078e0a0a */
[----:B------:R-:W-:Y:S01]  /*52c0*/  ISETP.GT.U32.AND P2, PT, R10, R4, PT ;  /* 0x000000040a00720c */ /* 0x000fe20003f44070 */
[--C-:B------:R-:W-:Y:S01]  /*52d0*/  @!P3 IMAD.IADD R18, R18, 0x1, -R10.reuse ;  /* 0x000000011212b824 */ /* 0x100fe200078e0a0a */
[----:B------:R-:W-:Y:S01]  /*52e0*/  ISETP.GT.U32.AND P3, PT, R10, R7, PT ;  /* 0x000000070a00720c */ /* 0x000fe20003f64070 */
[----:B------:R-:W-:-:S02]  /*52f0*/  @!P5 IMAD.IADD R8, R8, 0x1, -R10 ;  /* 0x000000010808d824 */ /* 0x000fc400078e0a0a */
[----:B0-----:R-:W-:Y:S01]  /*5300*/  IMAD.MOV.U32 R2, RZ, RZ, R18 ;  /* 0x000000ffff027224 */ /* 0x001fe200078e0012 */
[----:B------:R-:W-:Y:S01]  /*5310*/  IABS R18, R5 ;  /* 0x0000000500127213 */ /* 0x000fe20000000000 */
[----:B------:R-:W-:Y:S01]  /*5320*/  IMAD.HI.U32 R12, R15, R3, RZ ;  /* 0x000000030f0c7227 */ /* 0x000fe200078e00ff */
[----:B------:R-:W-:-:S03]  /*5330*/  ISETP.GT.U32.AND P5, PT, R10, R8, PT ;  /* 0x000000080a00720c */ /* 0x000fc60003fa4070 */
[----:B------:R-:W-:Y:S02]  /*5340*/  @!P0 IMAD.MOV R2, RZ, RZ, -R2 ;  /* 0x000000ffff028224 */ /* 0x000fe400078e0a02 */
[--C-:B------:R-:W-:Y:S01]  /*5350*/  @!P2 IMAD.IADD R4, R4, 0x1, -R10.reuse ;  /* 0x000000010404a824 */ /* 0x100fe200078e0a0a */
[----:B------:R-:W-:Y:S01]  /*5360*/  ISETP.GE.AND P2, PT, R14, RZ, PT ;  /* 0x000000ff0e00720c */ /* 0x000fe20003f46270 */
[----:B------:R-:W-:Y:S01]  /*5370*/  @!P3 IMAD.IADD R7, R7, 0x1, -R10 ;  /* 0x000000010707b824 */ /* 0x000fe200078e0a0a */
[----:B------:R0:W-:Y:S01]  /*5380*/  STL [R1+0x32c], R2 ;  /* 0x00032c0201007387 */ /* 0x0001e20000100800 */
[----:B------:R-:W-:Y:S01]  /*5390*/  IMAD.MOV.U32 R14, RZ, RZ, R18 ;  /* 0x000000ffff0e7224 */ /* 0x000fe200078e0012 */
[----:B------:R-:W-:Y:S01]  /*53a0*/  ISETP.GE.AND P3, PT, R19, RZ, PT ;  /* 0x000000ff1300720c */ /* 0x000fe20003f66270 */
[----:B------:R-:W-:Y:S01]  /*53b0*/  IMAD.MOV R12, RZ, RZ, -R12 ;  /* 0x000000ffff0c7224 */ /* 0x000fe200078e0a0c */
[----:B------:R-:W-:Y:S01]  /*53c0*/  ISETP.GT.U32.AND P0, PT, R10, R7, PT ;  /* 0x000000070a00720c */ /* 0x000fe20003f04070 */
[----:B------:R-:W-:Y:S01]  /*53d0*/  @!P5 IMAD.IADD R8, R8, 0x1, -R10 ;  /* 0x000000010808d824 */ /* 0x000fe200078e0a0a */
[----:B------:R-:W-:Y:S01]  /*53e0*/  ISETP.GT.U32.AND P5, PT, R10, R17, PT ;  /* 0x000000110a00720c */ /* 0x000fe20003fa4070 */
[----:B------:R-:W-:-:S04]  /*53f0*/  IMAD.HI.U32 R11, R15, R16, RZ ;  /* 0x000000100f0b7227 */ /* 0x000fc800078e00ff */
[----:B0-----:R-:W-:Y:S02]  /*5400*/  IMAD.MOV.U32 R2, RZ, RZ, R9 ;  /* 0x000000ffff027224 */ /* 0x001fe400078e0009 */
[----:B------:R-:W-:-:S04]  /*5410*/  IMAD.HI.U32 R9, R15, R14, RZ ;  /* 0x0000000e0f097227 */ /* 0x000fc800078e00ff */
[----:B------:R-:W-:Y:S02]  /*5420*/  @!P4 IMAD.MOV R2, RZ, RZ, -R2 ;  /* 0x000000ffff02c224 */ /* 0x000fe400078e0a02 */
[--C-:B------:R-:W-:Y:S01]  /*5430*/  @!P5 IMAD.IADD R17, R17, 0x1, -R10.reuse ;  /* 0x000000011111d824 */ /* 0x100fe200078e0a0a */
[C---:B------:R-:W-:Y:S01]  /*5440*/  ISETP.GT.U32.AND P5, PT, R10.reuse, R4, PT ;  /* 0x000000040a00720c */ /* 0x040fe20003fa4070 */
[C---:B------:R-:W-:Y:S01]  /*5450*/  IMAD R3, R10.reuse, R12, R3 ;  /* 0x0000000c0a037224 */ /* 0x040fe200078e0203 */
[----:B------:R0:W-:Y:S01]  /*5460*/  STL [R1+0x328], R2 ;  /* 0x0003280201007387 */ /* 0x0001e20000100800 */
[----:B------:R-:W-:Y:S01]  /*5470*/  IMAD.MOV R11, RZ, RZ, -R11 ;  /* 0x000000ffff0b7224 */ /* 0x000fe200078e0a0b */
[C---:B------:R-:W-:Y:S01]  /*5480*/  ISETP.GT.U32.AND P4, PT, R10.reuse, R17, PT ;  /* 0x000000110a00720c */ /* 0x040fe20003f84070 */
[----:B------:R-:W-:Y:S01]  /*5490*/  @!P0 IMAD.IADD R7, R7, 0x1, -R10 ;  /* 0x0000000107078824 */ /* 0x000fe200078e0a0a */
[C---:B------:R-:W-:Y:S01]  /*54a0*/  ISETP.GT.U32.AND P0, PT, R10.reuse, R3, PT ;  /* 0x000000030a00720c */ /* 0x040fe20003f04070 */
[----:B------:R-:W-:Y:S01]  /*54b0*/  IMAD.MOV R9, RZ, RZ, -R9 ;  /* 0x000000ffff097224 */ /* 0x000fe200078e0a09 */
[----:B------:R-:W-:Y:S01]  /*54c0*/  LOP3.LUT R12, R13, 0x18a, RZ, 0xfc, !PT ;  /* 0x0000018a0d0c7812 */ /* 0x000fe200078efcff */
[----:B------:R-:W-:-:S02]  /*54d0*/  IMAD R16, R10, R11, R16 ;  /* 0x0000000b0a107224 */ /* 0x000fc400078e0210 */
[----:B------:R-:W-:Y:S01]  /*54e0*/  IMAD R14, R10, R9, R14 ;  /* 0x000000090a0e7224 */ /* 0x000fe200078e020e */
[----:B------:R-:W-:Y:S01]  /*54f0*/  LOP3.LUT R9, R13, 0x188, RZ, 0xfc, !PT ;  /* 0x000001880d097812 */ /* 0x000fe200078efcff */
[----:B0-----:R-:W-:Y:S01]  /*5500*/  IMAD.MOV.U32 R2, RZ, RZ, R7 ;  /* 0x000000ffff027224 */ /* 0x001fe200078e0007 */
[----:B------:R-:W-:Y:S01]  /*5510*/  IABS R11, R12 ;  /* 0x0000000c000b7213 */ /* 0x000fe20000000000 */
[----:B------:R-:W-:Y:S01]  /*5520*/  @!P1 IMAD.MOV R8, RZ, RZ, -R8 ;  /* 0x000000ffff089224 */ /* 0x000fe200078e0a08 */
[----:B------:R-:W-:Y:S01]  /*5530*/  ISETP.GE.AND P1, PT, R0, RZ, PT ;  /* 0x000000ff0000720c */ /* 0x000fe20003f26270 */
[----:B------:R-:W-:Y:S01]  /*5540*/  @!P6 IMAD.MOV R2, RZ, RZ, -R2 ;  /* 0x000000ffff02e224 */ /* 0x000fe200078e0a02 */
[C---:B------:R-:W-:Y:S01]  /*5550*/  ISETP.GT.U32.AND P6, PT, R10.reuse, R16, PT ;  /* 0x000000100a00720c */ /* 0x040fe20003fc4070 */
[--C-:B------:R-:W-:Y:S01]  /*5560*/  @!P4 IMAD.IADD R17, R17, 0x1, -R10.reuse ;  /* 0x000000011111c824 */ /* 0x100fe200078e0a0a */
[----:B------:R-:W-:Y:S01]  /*5570*/  ISETP.GT.U32.AND P4, PT, R10, R14, PT ;  /* 0x0000000e0a00720c */ /* 0x000fe20003f84070 */
[--C-:B------:R-:W-:Y:S01]  /*5580*/  @!P5 IMAD.IADD R4, R4, 0x1, -R10.reuse ;  /* 0x000000010404d824 */ /* 0x100fe200078e0a0a */
[----:B------:R-:W-:Y:S01]  /*5590*/  ISETP.GE.AND P5, PT, R6, RZ, PT ;  /* 0x000000ff0600720c */ /* 0x000fe20003fa6270 */
[--C-:B------:R-:W-:Y:S01]  /*55a0*/  @!P0 IMAD.IADD R3, R3, 0x1, -R10.reuse ;  /* 0x0000000103038824 */ /* 0x100fe200078e0a0a */
[C---:B------:R-:W-:Y:S01]  /*55b0*/  LOP3.LUT R0, R13.reuse, 0x18e, RZ, 0xfc, !PT ;  /* 0x0000018e0d007812 */ /* 0x040fe200078efcff */
[----:B------:R0:W-:Y:S01]  /*55c0*/  STL [R1+0x2f4], R8 ;  /* 0x0002f40801007387 */ /* 0x0001e20000100800 */
[----:B------:R-:W-:Y:S01]  /*55d0*/  LOP3.LUT R6, R13, 0x18c, RZ, 0xfc, !PT ;  /* 0x0000018c0d067812 */ /* 0x000fe200078efcff */
[----:B------:R-:W-:Y:S01]  /*55e0*/  @!P2 IMAD.MOV R17, RZ, RZ, -R17 ;  /* 0x000000ffff11a224 */ /* 0x000fe200078e0a11 */
[----:B------:R-:W-:Y:S01]  /*55f0*/  ISETP.GE.AND P0, PT, R5, RZ, PT ;  /* 0x000000ff0500720c */ /* 0x000fe20003f06270 */
[----:B------:R1:W-:Y:S01]  /*5600*/  STL [R1+0x31c], R2 ;  /* 0x00031c0201007387 */ /* 0x0003e20000100800 */
[----:B------:R-:W-:Y:S01]  /*5610*/  IABS R7, R0 ;  /* 0x0000000000077213 */ /* 0x000fe20000000000 */
[--C-:B------:R-:W-:Y:S01]  /*5620*/  @!P6 IMAD.IADD R16, R16, 0x1, -R10.reuse ;  /* 0x000000011010e824 */ /* 0x100fe200078e0a0a */
[----:B------:R-:W-:Y:S01]  /*5630*/  IABS R5, R6 ;  /* 0x0000000600057213 */ /* 0x000fe20000000000 */
[----:B------:R-:W-:Y:S01]  /*5640*/  @!P4 IMAD.IADD R14, R14, 0x1, -R10 ;  /* 0x000000010e0ec824 */ /* 0x000fe200078e0a0a */
[----:B------:R-:W-:Y:S01]  /*5650*/  ISETP.GT.U32.AND P6, PT, R10, R3, PT ;  /* 0x000000030a00720c */ /* 0x000fe20003fc4070 */
[----:B0-----:R-:W-:Y:S01]  /*5660*/  IMAD.HI.U32 R8, R15, R7, RZ ;  /* 0x000000070f087227 */ /* 0x001fe200078e00ff */
[----:B------:R-:W-:-:S02]  /*5670*/  IABS R19, R9 ;  /* 0x0000000900137213 */ /* 0x000fc40000000000 */
[----:B------:R-:W-:Y:S01]  /*5680*/  ISETP.GT.U32.AND P4, PT, R10, R14, PT ;  /* 0x0000000e0a00720c */ /* 0x000fe20003f84070 */
[----:B-1----:R-:W-:Y:S02]  /*5690*/  IMAD.MOV.U32 R2, RZ, RZ, R4 ;  /* 0x000000ffff027224 */ /* 0x002fe400078e0004 */
[----:B------:R-:W-:Y:S02]  /*56a0*/  IMAD.MOV.U32 R4, RZ, RZ, R5 ;  /* 0x000000ffff047224 */ /* 0x000fe400078e0005 */
[----:B------:R-:W-:Y:S02]  /*56b0*/  IMAD.MOV R8, RZ, RZ, -R8 ;  /* 0x000000ffff087224 */ /* 0x000fe400078e0a08 */
[----:B------:R-:W-:-:S04]  /*56c0*/  IMAD.HI.U32 R5, R15, R4, RZ ;  /* 0x000000040f057227 */ /* 0x000fc800078e00ff */
[C---:B------:R-:W-:Y:S02]  /*56d0*/  IMAD R7, R10.reuse, R8, R7 ;  /* 0x000000080a077224 */ /* 0x040fe400078e0207 */
[----:B------:R-:W-:Y:S02]  /*56e0*/  IMAD.MOV R5, RZ, RZ, -R5 ;  /* 0x000000ffff057224 */ /* 0x000fe400078e0a05 */
[----:B------:R-:W-:Y:S01]  /*56f0*/  @!P6 IMAD.IADD R3, R3, 0x1, -R10 ;  /* 0x000000010303e824 */ /* 0x000fe200078e0a0a */
[C---:B------:R-:W-:Y:S01]  /*5700*/  ISETP.GT.U32.AND P6, PT, R10.reuse, R7, PT ;  /* 0x000000070a00720c */ /* 0x040fe20003fc4070 */
[C---:B------:R-:W-:Y:S02]  /*5710*/  IMAD R4, R10.reuse, R5, R4 ;  /* 0x000000050a047224 */ /* 0x040fe400078e0204 */
[----:B------:R-:W-:Y:S01]  /*5720*/  @!P3 IMAD.MOV R2, RZ, RZ, -R2 ;  /* 0x000000ffff02b224 */ /* 0x000fe200078e0a02 */
[----:B------:R-:W-:Y:S01]  /*5730*/  ISETP.GT.U32.AND P3, PT, R10, R16, PT ;  /* 0x000000100a00720c */ /* 0x000fe20003f64070 */
[--C-:B------:R-:W-:Y:S01]  /*5740*/  @!P4 IMAD.IADD R14, R14, 0x1, -R10.reuse ;  /* 0x000000010e0ec824 */ /* 0x100fe200078e0a0a */
[----:B------:R-:W-:Y:S01]  /*5750*/  ISETP.GT.U32.AND P4, PT, R10, R4, PT ;  /* 0x000000040a00720c */ /* 0x000fe20003f84070 */
[C---:B------:R-:W-:Y:S01]  /*5760*/  IMAD.HI.U32 R5, R15.reuse, R11, RZ ;  /* 0x0000000b0f057227 */ /* 0x040fe200078e00ff */
[----:B------:R0:W-:Y:S03]  /*5770*/  STL [R1+0x320], R2 ;  /* 0x0003200201007387 */ /* 0x0001e60000100800 */
[----:B------:R-:W-:Y:S01]  /*5780*/  IMAD.HI.U32 R8, R15, R19, RZ ;  /* 0x000000130f087227 */ /* 0x000fe200078e00ff */
[----:B------:R-:W-:Y:S03]  /*5790*/  STL [R1+0x2fc], R17 ;  /* 0x0002fc1101007387 */ /* 0x000fe60000100800 */
[--C-:B------:R-:W-:Y:S01]  /*57a0*/  @!P6 IMAD.IADD R7, R7, 0x1, -R10.reuse ;  /* 0x000000010707e824 */ /* 0x100fe200078e0a0a */
[----:B------:R-:W-:Y:S01]  /*57b0*/  ISETP.GE.AND P6, PT, R6, RZ, PT ;  /* 0x000000ff0600720c */ /* 0x000fe20003fc6270 */
[--C-:B------:R-:W-:Y:S01]  /*57c0*/  @!P3 IMAD.IADD R16, R16, 0x1, -R10.reuse ;  /* 0x000000011010b824 */ /* 0x100fe200078e0a0a */
[----:B------:R-:W-:Y:S01]  /*57d0*/  ISETP.GE.AND P3, PT, R0, RZ, PT ;  /* 0x000000ff0000720c */ /* 0x000fe20003f66270 */
[----:B------:R-:W-:Y:S01]  /*57e0*/  IMAD.MOV R5, RZ, RZ, -R5 ;  /* 0x000000ffff057224 */ /* 0x000fe200078e0a05 */
[C---:B------:R-:W-:Y:S01]  /*57f0*/  LOP3.LUT R0, R13.reuse, 0x186, RZ, 0xfc, !PT ;  /* 0x000001860d007812 */ /* 0x040fe200078efcff */
[----:B------:R-:W-:Y:S01]  /*5800*/  @!P4 IMAD.IADD R4, R4, 0x1, -R10 ;  /* 0x000000010404c824 */ /* 0x000fe200078e0a0a */
[----:B------:R-:W-:Y:S01]  /*5810*/  ISETP.GT.U32.AND P4, PT, R10, R7, PT ;  /* 0x000000070a00720c */ /* 0x000fe20003f84070 */
[----:B0-----:R-:W-:Y:S01]  /*5820*/  IMAD.MOV.U32 R2, RZ, RZ, R3 ;  /* 0x000000ffff027224 */ /* 0x001fe200078e0003 */
[----:B------:R-:W-:Y:S01]  /*5830*/  LOP3.LUT R6, R13, 0x184, RZ, 0xfc, !PT ;  /* 0x000001840d067812 */ /* 0x000fe200078efcff */
[----:B------:R-:W-:-:S02]  /*5840*/  IMAD.MOV R8, RZ, RZ, -R8 ;  /* 0x000000ffff087224 */ /* 0x000fc400078e0a08 */
[C---:B------:R-:W-:Y:S01]  /*5850*/  IMAD R11, R10.reuse, R5, R11 ;  /* 0x000000050a0b7224 */ /* 0x040fe200078e020b */
[----:B------:R-:W-:Y:S01]  /*5860*/  IABS R5, R0 ;  /* 0x0000000000057213 */ /* 0x000fe20000000000 */
[----:B------:R-:W-:Y:S01]  /*5870*/  @!P1 IMAD.MOV R2, RZ, RZ, -R2 ;  /* 0x000000ffff029224 */ /* 0x000fe200078e0a02 */
[C---:B------:R-:W-:Y:S01]  /*5880*/  ISETP.GT.U32.AND P1, PT, R10.reuse, R4, PT ;  /* 0x000000040a00720c */ /* 0x040fe20003f24070 */
[C---:B------:R-:W-:Y:S01]  /*5890*/  IMAD R19, R10.reuse, R8, R19 ;  /* 0x000000080a137224 */ /* 0x040fe200078e0213 */
[----:B------:R-:W-:Y:S01]  /*58a0*/  IABS R8, R6 ;  /* 0x0000000600087213 */ /* 0x000fe20000000000 */
[----:B------:R-:W-:Y:S01]  /*58b0*/  IMAD.HI.U32 R3, R15, R5, RZ ;  /* 0x000000050f037227 */ /* 0x000fe200078e00ff */
[----:B------:R0:W-:Y:S01]  /*58c0*/  STL [R1+0x318], R2 ;  /* 0x0003180201007387 */ /* 0x0001e20000100800 */
[C---:B------:R-:W-:Y:S02]  /*58d0*/  ISETP.GT.U32.AND P2, PT, R10.reuse, R11, PT ;  /* 0x0000000b0a00720c */ /* 0x040fe40003f44070 */
[----:B------:R-:W-:Y:S01]  /*58e0*/  @!P5 IMAD.MOV R16, RZ, RZ, -R16 ;  /* 0x000000ffff10d224 */ /* 0x000fe200078e0a10 */
[----:B------:R-:W-:Y:S01]  /*58f0*/  ISETP.GT.U32.AND P5, PT, R10, R19, PT ;  /* 0x000000130a00720c */ /* 0x000fe20003fa4070 */
[--C-:B------:R-:W-:Y:S01]  /*5900*/  @!P4 IMAD.IADD R7, R7, 0x1, -R10.reuse ;  /* 0x000000010707c824 */ /* 0x100fe200078e0a0a */
[----:B------:R-:W-:Y:S01]  /*5910*/  ISETP.GE.AND P4, PT, R9, RZ, PT ;  /* 0x000000ff0900720c */ /* 0x000fe20003f86270 */
[----:B------:R-:W-:Y:S01]  /*5920*/  IMAD.MOV R3, RZ, RZ, -R3 ;  /* 0x000000ffff037224 */ /* 0x000fe200078e0a03 */
[----:B------:R1:W-:Y:S01]  /*5930*/  STL [R1+0x304], R16 ;  /* 0x0003041001007387 */ /* 0x0003e20000100800 */
        /* <DEDUP_REMOVED lines=8> */
[----:B------:R-:W-:Y:S01]  /*59c0*/  IMAD.MOV R14, RZ, RZ, -R14 ;  /* 0x000000ffff0e7224 */ /* 0x000fe200078e0a0e */
[C---:B------:R-:W-:Y:S01]  /*59d0*/  LOP3.LUT R12, R13.reuse, 0x17e, RZ, 0xfc, !PT ;  /* 0x0000017e0d0c7812 */ /* 0x040fe200078efcff */
[C---:B------:R-:W-:Y:S01]  /*59e0*/  IMAD R5, R10.reuse, R3, R5 ;  /* 0x000000030a057224 */ /* 0x040fe200078e0205 */
[----:B------:R0:W-:Y:S01]  /*59f0*/  STL [R1+0x314], R2 ;  /* 0x0003140201007387 */ /* 0x0001e20000100800 */
[----:B-1----:R-:W-:Y:S01]  /*5a00*/  IMAD.MOV.U32 R16, RZ, RZ, R7 ;  /* 0x000000ffff107224 */ /* 0x002fe200078e0007 */
[C---:B------:R-:W-:Y:S01]  /*5a10*/  LOP3.LUT R3, R13.reuse, 0x180, RZ, 0xfc, !PT ;  /* 0x000001800d037812 */ /* 0x040fe200078efcff */
[C---:B------:R-:W-:Y:S01]  /*5a20*/  IMAD R8, R10.reuse, R14, R8 ;  /* 0x0000000e0a087224 */ /* 0x040fe200078e0208 */
[----:B------:R-:W-:Y:S01]  /*5a30*/  LOP3.LUT R14, R13, 0x17a, RZ, 0xfc, !PT ;  /* 0x0000017a0d0e7812 */ /* 0x000fe200078efcff */
[----:B------:R-:W-:Y:S01]  /*5a40*/  @!P3 IMAD.MOV R16, RZ, RZ, -R16 ;  /* 0x000000ffff10b224 */ /* 0x000fe200078e0a10 */
[----:B------:R-:W-:Y:S01]  /*5a50*/  ISETP.GT.U32.AND P3, PT, R10, R5, PT ;  /* 0x000000050a00720c */ /* 0x000fe20003f64070 */
[----:B------:R-:W-:-:S02]  /*5a60*/  @!P5 IMAD.IADD R19, R19, 0x1, -R10 ;  /* 0x000000011313d824 */ /* 0x000fc400078e0a0a */
[----:B------:R-:W-:Y:S01]  /*5a70*/  @!P2 IMAD.IADD R11, R11, 0x1, -R10 ;  /* 0x000000010b0ba824 */ /* 0x000fe200078e0a0a */
[----:B------:R1:W-:Y:S01]  /*5a80*/  STL [R1+0x308], R16 ;  /* 0x0003081001007387 */ /* 0x0003e20000100800 */
[----:B0-----:R-:W-:Y:S01]  /*5a90*/  IMAD.MOV.U32 R2, RZ, RZ, R4 ;  /* 0x000000ffff027224 */ /* 0x001fe200078e0004 */
[C---:B------:R-:W-:Y:S01]  /*5aa0*/  ISETP.GT.U32.AND P5, PT, R10.reuse, R19, PT ;  /* 0x000000130a00720c */ /* 0x040fe20003fa4070 */
[----:B------:R-:W-:Y:S01]  /*5ab0*/  IMAD.HI.U32 R7, R15, R9, RZ ;  /* 0x000000090f077227 */ /* 0x000fe200078e00ff */
[C---:B------:R-:W-:Y:S02]  /*5ac0*/  ISETP.GT.U32.AND P2, PT, R10.reuse, R11, PT ;  /* 0x0000000b0a00720c */ /* 0x040fe40003f44070 */
[----:B------:R-:W-:Y:S01]  /*5ad0*/  IABS R4, R3 ;  /* 0x0000000300047213 */ /* 0x000fe20000000000 */
[----:B------:R-:W-:Y:S01]  /*5ae0*/  @!P6 IMAD.MOV R2, RZ, RZ, -R2 ;  /* 0x000000ffff02e224 */ /* 0x000fe200078e0a02 */
[C---:B------:R-:W-:Y:S01]  /*5af0*/  ISETP.GT.U32.AND P6, PT, R10.reuse, R8, PT ;  /* 0x000000080a00720c */ /* 0x040fe20003fc4070 */
[--C-:B------:R-:W-:Y:S01]  /*5b00*/  @!P3 IMAD.IADD R5, R5, 0x1, -R10.reuse ;  /* 0x000000010505b824 */ /* 0x100fe200078e0a0a */
[----:B-1----:R-:W-:Y:S01]  /*5b10*/  IABS R16, R14 ;  /* 0x0000000e00107213 */ /* 0x002fe20000000000 */
[----:B------:R-:W-:Y:S01]  /*5b20*/  IMAD.MOV R7, RZ, RZ, -R7 ;  /* 0x000000ffff077224 */ /* 0x000fe200078e0a07 */
[----:B------:R0:W-:Y:S02]  /*5b30*/  STL [R1+0x310], R2 ;  /* 0x0003100201007387 */ /* 0x0001e40000100800 */
[----:B------:R-:W-:Y:S01]  /*5b40*/  ISETP.GT.U32.AND P3, PT, R10, R5, PT ;  /* 0x000000050a00720c */ /* 0x000fe20003f64070 */
[----:B------:R-:W-:Y:S01]  /*5b50*/  @!P5 IMAD.IADD R19, R19, 0x1, -R10 ;  /* 0x000000011313d824 */ /* 0x000fe200078e0a0a */
[----:B------:R-:W-:Y:S01]  /*5b60*/  ISETP.GE.AND P5, PT, R0, RZ, PT ;  /* 0x000000ff0000720c */ /* 0x000fe20003fa6270 */
[----:B------:R-:W-:-:S04]  /*5b70*/  IMAD.HI.U32 R0, R15, R4, RZ ;  /* 0x000000040f007227 */ /* 0x000fc800078e00ff */
[----:B------:R-:W-:Y:S02]  /*5b80*/  @!P6 IMAD.IADD R8, R8, 0x1, -R10 ;  /* 0x000000010808e824 */ /* 0x000fe400078e0a0a */
[----:B------:R-:W-:Y:S02]  /*5b90*/  IMAD.MOV R0, RZ, RZ, -R0 ;  /* 0x000000ffff007224 */ /* 0x000fe400078e0a00 */
[C---:B------:R-:W-:Y:S01]  /*5ba0*/  IMAD R9, R10.reuse, R7, R9 ;  /* 0x000000070a097224 */ /* 0x040fe200078e0209 */
[----:B------:R-:W-:Y:S01]  /*5bb0*/  ISETP.GT.U32.AND P6, PT, R10, R8, PT ;  /* 0x000000080a00720c */ /* 0x000fe20003fc4070 */
[----:B------:R-:W-:Y:S01]  /*5bc0*/  @!P2 IMAD.IADD R11, R11, 0x1, -R10 ;  /* 0x000000010b0ba824 */ /* 0x000fe200078e0a0a */
[----:B------:R-:W-:Y:S01]  /*5bd0*/  ISETP.GE.AND P2, PT, R6, RZ, PT ;  /* 0x000000ff0600720c */ /* 0x000fe20003f46270 */
[C---:B------:R-:W-:Y:S01]  /*5be0*/  IMAD R4, R10.reuse, R0, R4 ;  /* 0x000000000a047224 */ /* 0x040fe200078e0204 */
[----:B------:R-:W-:Y:S01]  /*5bf0*/  IABS R6, R12 ;  /* 0x0000000c00067213 */ /* 0x000fe20000000000 */
[----:B------:R-:W-:Y:S01]  /*5c00*/  @!P3 IMAD.IADD R5, R5, 0x1, -R10 ;  /* 0x000000010505b824 */ /* 0x000fe200078e0a0a */
[----:B------:R-:W-:Y:S01]  /*5c10*/  ISETP.GT.U32.AND P3, PT, R10, R9, PT ;  /* 0x000000090a00720c */ /* 0x000fe20003f64070 */
[----:B0-----:R-:W-:Y:S01]  /*5c20*/  IMAD.MOV.U32 R2, RZ, RZ, R11 ;  /* 0x000000ffff027224 */ /* 0x001fe200078e000b */
[----:B------:R-:W-:Y:S01]  /*5c30*/  LOP3.LUT R11, R13, 0x17c, RZ, 0xfc, !PT ;  /* 0x0000017c0d0b7812 */ /* 0x000fe200078efcff */
[----:B------:R-:W-:Y:S01]  /*5c40*/  IMAD.HI.U32 R18, R15, R16, RZ ;  /* 0x000000100f127227 */ /* 0x000fe200078e00ff */
[----:B------:R-:W-:-:S02]  /*5c50*/  LOP3.LUT R0, R13, 0x178, RZ, 0xfc, !PT ;  /* 0x000001780d007812 */ /* 0x000fc400078efcff */
[----:B------:R-:W-:Y:S01]  /*5c60*/  IABS R17, R11 ;  /* 0x0000000b00117213 */ /* 0x000fe20000000000 */
[----:B------:R-:W-:Y:S01]  /*5c70*/  @!P6 IMAD.IADD R8, R8, 0x1, -R10 ;  /* 0x000000010808e824 */ /* 0x000fe200078e0a0a */
[----:B------:R-:W-:Y:S01]  /*5c80*/  ISETP.GT.U32.AND P6, PT, R10, R4, PT ;  /* 0x000000040a00720c */ /* 0x000fe20003fc4070 */
[----:B------:R-:W-:Y:S01]  /*5c90*/  @!P0 IMAD.MOV R2, RZ, RZ, -R2 ;  /* 0x000000ffff028224 */ /* 0x000fe200078e0a02 */
[----:B------:R-:W-:Y:S01]  /*5ca0*/  ISETP.GE.AND P0, PT, R3, RZ, PT ;  /* 0x000000ff0300720c */ /* 0x000fe20003f06270 */
[----:B------:R-:W-:Y:S01]  /*5cb0*/  IMAD.HI.U32 R3, R15, R6, RZ ;  /* 0x000000060f037227 */ /* 0x000fe200078e00ff */
[----:B------:R-:W-:Y:S02]  /*5cc0*/  LOP3.LUT R7, R13, 0x176, RZ, 0xfc, !PT ;  /* 0x000001760d077812 */ /* 0x000fe400078efcff */
[----:B------:R0:W-:Y:S01]  /*5cd0*/  STL [R1+0x30c], R2 ;  /* 0x00030c0201007387 */ /* 0x0001e20000100800 */
[----:B------:R-:W-:Y:S02]  /*5ce0*/  @!P3 IMAD.IADD R9, R9, 0x1, -R10 ;  /* 0x000000010909b824 */ /* 0x000fe400078e0a0a */
[----:B------:R-:W-:-:S02]  /*5cf0*/  IMAD.MOV R3, RZ, RZ, -R3 ;  /* 0x000000ffff037224 */ /* 0x000fc400078e0a03 */
[----:B------:R-:W-:-:S04]  /*5d00*/  IMAD.HI.U32 R20, R15, R17, RZ ;  /* 0x000000110f147227 */ /* 0x000fc800078e00ff */
[----:B------:R-:W-:Y:S01]  /*5d10*/  @!P6 IMAD.IADD R4, R4, 0x1, -R10 ;  /* 0x000000010404e824 */ /* 0x000fe200078e0a0a */
[C---:B------:R-:W-:Y:S01]  /*5d20*/  ISETP.GT.U32.AND P6, PT, R10.reuse, R9, PT ;  /* 0x000000090a00720c */ /* 0x040fe20003fc4070 */
[----:B0-----:R-:W-:Y:S02]  /*5d30*/  IMAD.MOV.U32 R2, RZ, RZ, R19 ;  /* 0x000000ffff027224 */ /* 0x001fe400078e0013 */
[----:B------:R-:W-:Y:S01]  /*5d40*/  IMAD R6, R10, R3, R6 ;  /* 0x000000030a067224 */ /* 0x000fe200078e0206 */
[----:B------:R-:W-:Y:S01]  /*5d50*/  IABS R3, R0 ;  /* 0x0000000000037213 */ /* 0x000fe20000000000 */
[----:B------:R-:W-:Y:S01]  /*5d60*/  @!P4 IMAD.MOV R2, RZ, RZ, -R2 ;  /* 0x000000ffff02c224 */ /* 0x000fe200078e0a02 */
[----:B------:R-:W-:Y:S01]  /*5d70*/  ISETP.GE.AND P4, PT, R12, RZ, PT ;  /* 0x000000ff0c00720c */ /* 0x000fe20003f86270 */
[----:B------:R-:W-:Y:S01]  /*5d80*/  IMAD.MOV R20, RZ, RZ, -R20 ;  /* 0x000000ffff147224 */ /* 0x000fe200078e0a14 */
[C---:B------:R-:W-:Y:S01]  /*5d90*/  ISETP.GT.U32.AND P3, PT, R10.reuse, R6, PT ;  /* 0x000000060a00720c */ /* 0x040fe20003f64070 */
[----:B------:R-:W-:Y:S01]  /*5da0*/  IMAD.MOV.U32 R19, RZ, RZ, R3 ;  /* 0x000000ffff137224 */ /* 0x000fe200078e0003 */
[----:B------:R0:W-:Y:S01]  /*5db0*/  STL [R1+0x300], R2 ;  /* 0x0003000201007387 */ /* 0x0001e20000100800 */
[----:B------:R-:W-:Y:S01]  /*5dc0*/  IMAD R12, R10, R20, R17 ;  /* 0x000000140a0c7224 */ /* 0x000fe200078e0211 */
[----:B------:R-:W-:Y:S01]  /*5dd0*/  IABS R17, R7 ;  /* 0x0000000700117213 */ /* 0x000fe20000000000 */
[----:B------:R-:W-:-:S02]  /*5de0*/  IMAD.MOV R18, RZ, RZ, -R18 ;  /* 0x000000ffff127224 */ /* 0x000fc400078e0a12 */
[----:B------:R-:W-:Y:S01]  /*5df0*/  @!P6 IMAD.IADD R9, R9, 0x1, -R10 ;  /* 0x000000010909e824 */ /* 0x000fe200078e0a0a */
[C---:B------:R-:W-:Y:S01]  /*5e00*/  ISETP.GT.U32.AND P6, PT, R10.reuse, R12, PT ;  /* 0x0000000c0a00720c */ /* 0x040fe20003fc4070 */
[----:B------:R-:W-:Y:S02]  /*5e10*/  IMAD R3, R10, R18, R16 ;  /* 0x000000120a037224 */ /* 0x000fe400078e0210 */
[----:B------:R-:W-:Y:S02]  /*5e20*/  IMAD.MOV.U32 R16, RZ, RZ, R8 ;  /* 0x000000ffff107224 */ /* 0x000fe400078e0008 */
[----:B0-----:R-:W-:Y:S02]  /*5e30*/  IMAD.MOV.U32 R2, RZ, RZ, R5 ;  /* 0x000000ffff027224 */ /* 0x001fe400078e0005 */
[----:B------:R-:W-:-:S04]  /*5e40*/  IMAD.HI.U32 R5, R15, R19, RZ ;  /* 0x000000130f057227 */ /* 0x000fc800078e00ff */
[----:B------:R-:W-:Y:S01]  /*5e50*/  @!P1 IMAD.MOV R2, RZ, RZ, -R2 ;  /* 0x000000ffff029224 */ /* 0x000fe200078e0a02 */
[----:B------:R-:W-:Y:S01]  /*5e60*/  ISETP.GT.U32.AND P1, PT, R10, R4, PT ;  /* 0x000000040a00720c */ /* 0x000fe20003f24070 */
[----:B------:R-:W-:Y:S02]  /*5e70*/  IMAD.MOV R5, RZ, RZ, -R5 ;  /* 0x000000ffff057224 */ /* 0x000fe400078e0a05 */
[--C-:B------:R-:W-:Y:S01]  /*5e80*/  @!P3 IMAD.IADD R6, R6, 0x1, -R10.reuse ;  /* 0x000000010606b824 */ /* 0x100fe200078e0a0a */
[----:B------:R0:W-:Y:S01]  /*5e90*/  STL [R1+0x2f8], R2 ;  /* 0x0002f80201007387 */ /* 0x0001e20000100800 */
[----:B------:R-:W-:Y:S02]  /*5ea0*/  @!P6 IMAD.IADD R12, R12, 0x1, -R10 ;  /* 0x000000010c0ce824 */ /* 0x000fe400078e0a0a */
[----:B------:R-:W-:Y:S01]  /*5eb0*/  @!P2 IMAD.MOV R16, RZ, RZ, -R16 ;  /* 0x000000ffff10a224 */ /* 0x000fe200078e0a10 */
[----:B------:R-:W-:Y:S01]  /*5ec0*/  ISETP.GT.U32.AND P3, PT, R10, R6, PT ;  /* 0x000000060a00720c */ /* 0x000fe20003f64070 */
[----:B------:R-:W-:Y:S01]  /*5ed0*/  IMAD.HI.U32 R8, R15, R17, RZ ;  /* 0x000000110f087227 */ /* 0x000fe200078e00ff */
[----:B------:R-:W-:-:S02]  /*5ee0*/  ISETP.GE.AND P2, PT, R11, RZ, PT ;  /* 0x000000ff0b00720c */ /* 0x000fc40003f46270 */
[----:B------:R1:W-:Y:S01]  /*5ef0*/  STL [R1+0x2f0], R16 ;  /* 0x0002f01001007387 */ /* 0x0003e20000100800 */
[----:B------:R-:W-:Y:S01]  /*5f00*/  @!P1 IMAD.IADD R4, R4, 0x1, -R10 ;  /* 0x0000000104049824 */ /* 0x000fe200078e0a0a */
[----:B------:R-:W-:Y:S01]  /*5f10*/  ISETP.GE.AND P1, PT, R14, RZ, PT ;  /* 0x000000ff0e00720c */ /* 0x000fe20003f26270 */
[----:B0-----:R-:W-:Y:S01]  /*5f20*/  IMAD.MOV.U32 R2, RZ, RZ, R9 ;  /* 0x000000ffff027224 */ /* 0x001fe200078e0009 */
[C---:B------:R-:W-:Y:S01]  /*5f30*/  LOP3.LUT R9, R13.reuse, 0x174, RZ, 0xfc, !PT ;  /* 0x000001740d097812 */ /* 0x040fe200078efcff */
[C---:B------:R-:W-:Y:S01]  /*5f40*/  IMAD R14, R10.reuse, R5, R19 ;  /* 0x000000050a0e7224 */ /* 0x040fe200078e0213 */
[C---:B------:R-:W-:Y:S01]  /*5f50*/  LOP3.LUT R5, R13.reuse, 0x16e, RZ, 0xfc, !PT ;  /* 0x0000016e0d057812 */ /* 0x040fe200078efcff */
[----:B------:R-:W-:Y:S01]  /*5f60*/  @!P5 IMAD.MOV R2, RZ, RZ, -R2 ;  /* 0x000000ffff02d224 */ /* 0x000fe200078e0a02 */
[C---:B------:R-:W-:Y:S01]  /*5f70*/  ISETP.GT.U32.AND P5, PT, R10.reuse, R3, PT ;  /* 0x000000030a00720c */ /* 0x040fe20003fa4070 */
[----:B------:R-:W-:Y:S01]  /*5f80*/  IMAD.MOV R8, RZ, RZ, -R8 ;  /* 0x000000ffff087224 */ /* 0x000fe200078e0a08 */
[----:B------:R-:W-:Y:S01]  /*5f90*/  ISETP.GT.U32.AND P6, PT, R10, R14, PT ;  /* 0x0000000e0a00720c */ /* 0x000fe20003fc4070 */
[----:B------:R-:W-:Y:S01]  /*5fa0*/  @!P3 IMAD.IADD R6, R6, 0x1, -R10 ;  /* 0x000000010606b824 */ /* 0x000fe200078e0a0a */
[----:B------:R0:W-:Y:S01]  /*5fb0*/  STL [R1+0x2ec], R2 ;  /* 0x0002ec0201007387 */ /* 0x0001e20000100800 */
[----:B------:R-:W-:Y:S01]  /*5fc0*/  ISETP.GE.AND P3, PT, R0, RZ, PT ;  /* 0x000000ff0000720c */ /* 0x000fe20003f66270 */
[----:B------:R-:W-:Y:S01]  /*5fd0*/  IMAD R0, R10, R8, R17 ;  /* 0x000000080a007224 */ /* 0x000fe200078e0211 */
[----:B------:R-:W-:Y:S01]  /*5fe0*/  IABS R17, R9 ;  /* 0x0000000900117213 */ /* 0x000fe20000000000 */
[----:B------:R-:W-:Y:S01]  /*5ff0*/  IMAD.MOV.U32 R21, RZ, RZ, R6 ;  /* 0x000000ffff157224 */ /* 0x000fe200078e0006 */
[----:B------:R-:W-:-:S02]  /*6000*/  LOP3.LUT R8, R13, 0x172, RZ, 0xfc, !PT ;  /* 0x000001720d087812 */ /* 0x000fc400078efcff */
[----:B-1----:R-:W-:Y:S01]  /*6010*/  IABS R16, R5 ;  /* 0x0000000500107213 */ /* 0x002fe20000000000 */
[----:B------:R-:W-:Y:S01]  /*6020*/  IMAD.HI.U32 R19, R15, R17, RZ ;  /* 0x000000110f137227 */ /* 0x000fe200078e00ff */
[----:B------:R-:W-:-:S03]  /*6030*/  IABS R18, R8 ;  /* 0x0000000800127213 */ /* 0x000fc60000000000 */
[----:B0-----:R-:W-:Y:S01]  /*6040*/  IMAD.MOV.U32 R2, RZ, RZ, R4 ;  /* 0x000000ffff027224 */ /* 0x001fe200078e0004 */
[----:B------:R-:W-:Y:S01]  /*6050*/  LOP3.LUT R4, R13, 0x170, RZ, 0xfc, !PT ;  /* 0x000001700d047812 */ /* 0x000fe200078efcff */
[----:B------:R-:W-:Y:S01]  /*6060*/  @!P5 IMAD.IADD R3, R3, 0x1, -R10 ;  /* 0x000000010303d824 */ /* 0x000fe200078e0a0a */
[----:B------:R-:W-:Y:S01]  /*6070*/  ISETP.GT.U32.AND P5, PT, R10, R12, PT ;  /* 0x0000000c0a00720c */ /* 0x000fe20003fa4070 */
[----:B------:R-:W-:Y:S01]  /*6080*/  @!P0 IMAD.MOV R2, RZ, RZ, -R2 ;  /* 0x000000ffff028224 */ /* 0x000fe200078e0a02 */
[----:B------:R-:W-:Y:S01]  /*6090*/  IABS R11, R4 ;  /* 0x00000004000b7213 */ /* 0x000fe20000000000 */
[----:B------:R-:W-:Y:S01]  /*60a0*/  @!P6 IMAD.IADD R14, R14, 0x1, -R10 ;  /* 0x000000010e0ee824 */ /* 0x000fe200078e0a0a */
[C---:B------:R-:W-:Y:S01]  /*60b0*/  ISETP.GT.U32.AND P0, PT, R10.reuse, R3, PT ;  /* 0x000000030a00720c */ /* 0x040fe20003f04070 */
[----:B------:R-:W-:Y:S01]  /*60c0*/  IMAD.MOV R19, RZ, RZ, -R19 ;  /* 0x000000ffff137224 */ /* 0x000fe200078e0a13 */
[----:B------:R0:W-:Y:S01]  /*60d0*/  STL [R1+0x2e8], R2 ;  /* 0x0002e80201007387 */ /* 0x0001e20000100800 */
[----:B------:R-:W-:Y:S01]  /*60e0*/  IMAD.HI.U32 R20, R15, R11, RZ ;  /* 0x0000000b0f147227 */ /* 0x000fe200078e00ff */
[----:B------:R-:W-:-:S03]  /*60f0*/  ISETP.GT.U32.AND P6, PT, R10, R14, PT ;  /* 0x0000000e0a00720c */ /* 0x000fc60003fc4070 */
[----:B------:R-:W-:Y:S02]  /*6100*/  @!P4 IMAD.MOV R21, RZ, RZ, -R21 ;  /* 0x000000ffff15c224 */ /* 0x000fe400078e0a15 */
[----:B------:R-:W-:Y:S01]  /*6110*/  @!P5 IMAD.IADD R12, R12, 0x1, -R10 ;  /* 0x000000010c0cd824 */ /* 0x000fe200078e0a0a */
[C---:B------:R-:W-:Y:S01]  /*6120*/  ISETP.GT.U32.AND P5, PT, R10.reuse, R0, PT ;  /* 0x000000000a00720c */ /* 0x040fe20003fa4070 */
[----:B------:R-:W-:Y:S01]  /*6130*/  IMAD.MOV R20, RZ, RZ, -R20 ;  /* 0x000000ffff147224 */ /* 0x000fe200078e0a14 */
[----:B------:R-:W-:Y:S01]  /*6140*/  STL [R1+0x2e4], R21 ;  /* 0x0002e41501007387 */ /* 0x000fe20000100800 */
[--C-:B------:R-:W-:Y:S01]  /*6150*/  @!P0 IMAD.IADD R3, R3, 0x1, -R10.reuse ;  /* 0x0000000103038824 */ /* 0x100fe200078e0a0a */
[----:B------:R-:W-:Y:S01]  /*6160*/  ISETP.GE.AND P0, PT, R7, RZ, PT ;  /* 0x000000ff0700720c */ /* 0x000fe20003f06270 */
[----:B------:R-:W-:Y:S02]  /*6170*/  IMAD R7, R10, R19, R17 ;  /* 0x000000130a077224 */ /* 0x000fe400078e0211 */
[----:B------:R-:W-:-:S02]  /*6180*/  @!P6 IMAD.IADD R14, R14, 0x1, -R10 ;  /* 0x000000010e0ee824 */ /* 0x000fc400078e0a0a */
[----:B------:R-:W-:Y:S01]  /*6190*/  IMAD.HI.U32 R17, R15, R18, RZ ;  /* 0x000000120f117227 */ /* 0x000fe200078e00ff */
[----:B------:R-:W-:-:S03]  /*61a0*/  ISETP.GT.U32.AND P6, PT, R10, R7, PT ;  /* 0x000000070a00720c */ /* 0x000fc60003fc4070 */
[----:B------:R-:W-:Y:S01]  /*61b0*/  @!P5 IMAD.IADD R0, R0, 0x1, -R10 ;  /* 0x000000010000d824 */ /* 0x000fe200078e0a0a */
[----:B------:R-:W-:Y:S01]  /*61c0*/  ISETP.GE.AND P5, PT, R9, RZ, PT ;  /* 0x000000ff0900720c */ /* 0x000fe20003fa6270 */
[----:B0-----:R-:W-:Y:S01]  /*61d0*/  IMAD.MOV.U32 R2, RZ, RZ, R12 ;  /* 0x000000ffff027224 */ /* 0x001fe200078e000c */
[----:B------:R-:W-:Y:S01]  /*61e0*/  LOP3.LUT R9, R13, 0x16c, RZ, 0xfc, !PT ;  /* 0x0000016c0d097812 */ /* 0x000fe200078efcff */
[----:B------:R-:W-:Y:S02]  /*61f0*/  IMAD.MOV R17, RZ, RZ, -R17 ;  /* 0x000000ffff117224 */ /* 0x000fe400078e0a11 */
[----:B------:R-:W-:Y:S01]  /*6200*/  @!P2 IMAD.MOV R2, RZ, RZ, -R2 ;  /* 0x000000ffff02a224 */ /* 0x000fe200078e0a02 */
[----:B------:R-:W-:Y:S01]  /*6210*/  IABS R6, R9 ;  /* 0x0000000900067213 */ /* 0x000fe20000000000 */
[----:B------:R-:W-:-:S03]  /*6220*/  IMAD.HI.U32 R19, R15, R16, RZ ;  /* 0x000000100f137227 */ /* 0x000fc600078e00ff */
[----:B------:R0:W-:Y:S01]  /*6230*/  STL [R1+0x2e0], R2 ;  /* 0x0002e00201007387 */ /* 0x0001e20000100800 */
[----:B------:R-:W-:Y:S01]  /*6240*/  @!P6 IMAD.IADD R7, R7, 0x1, -R10 ;  /* 0x000000010707e824 */ /* 0x000fe200078e0a0a */
[C---:B------:R-:W-:Y:S01]  /*6250*/  ISETP.GT.U32.AND P6, PT, R10.reuse, R0, PT ;  /* 0x000000000a00720c */ /* 0x040fe20003fc4070 */
[C---:B------:R-:W-:Y:S01]  /*6260*/  IMAD R17, R10.reuse, R17, R18 ;  /* 0x000000110a117224 */ /* 0x040fe200078e0212 */
[----:B------:R-:W-:Y:S01]  /*6270*/  LOP3.LUT R18, R13, 0x16a, RZ, 0xfc, !PT ;  /* 0x0000016a0d127812 */ /* 0x000fe200078efcff */
[----:B------:R-:W-:Y:S01]  /*6280*/  IMAD.MOV R19, RZ, RZ, -R19 ;  /* 0x000000ffff137224 */ /* 0x000fe200078e0a13 */
[C---:B------:R-:W-:Y:S01]  /*6290*/  ISETP.GT.U32.AND P2, PT, R10.reuse, R7, PT ;  /* 0x000000070a00720c */ /* 0x040fe20003f44070 */
[C---:B------:R-:W-:Y:S01]  /*62a0*/  IMAD R11, R10.reuse, R20, R11 ;  /* 0x000000140a0b7224 */ /* 0x040fe200078e020b */
[C---:B------:R-:W-:Y:S01]  /*62b0*/  ISETP.GT.U32.AND P4, PT, R10.reuse, R17, PT ;  /* 0x000000110a00720c */ /* 0x040fe20003f84070 */
[----:B------:R-:W-:Y:S01]  /*62c0*/  @!P1 IMAD.MOV R3, RZ, RZ, -R3 ;  /* 0x000000ffff039224 */ /* 0x000fe200078e0a03 */
[----:B------:R-:W-:Y:S01]  /*62d0*/  IABS R12, R18 ;  /* 0x00000012000c7213 */ /* 0x000fe20000000000 */
[----:B0-----:R-:W-:Y:S01]  /*62e0*/  IMAD.MOV.U32 R2, RZ, RZ, R14 ;  /* 0x000000ffff027224 */ /* 0x001fe200078e000e */
[C---:B------:R-:W-:Y:S01]  /*62f0*/  ISETP.GT.U32.AND P1, PT, R10.reuse, R11, PT ;  /* 0x0000000b0a00720c */ /* 0x040fe20003f24070 */
[----:B------:R-:W-:Y:S01]  /*6300*/  IMAD R16, R10, R19, R16 ;  /* 0x000000130a107224 */ /* 0x000fe200078e0210 */
[----:B------:R-:W-:Y:S01]  /*6310*/  STL [R1+0x2dc], R3 ;  /* 0x0002dc0301007387 */ /* 0x000fe20000100800 */
[----:B------:R-:W-:Y:S01]  /*6320*/  @!P3 IMAD.MOV R2, RZ, RZ, -R2 ;  /* 0x000000ffff02b224 */ /* 0x000fe200078e0a02 */
[----:B------:R-:W-:Y:S01]  /*6330*/  ISETP.GE.AND P3, PT, R8, RZ, PT ;  /* 0x000000ff0800720c */ /* 0x000fe20003f66270 */
[----:B------:R-:W-:Y:S01]  /*6340*/  @!P6 IMAD.IADD R0, R0, 0x1, -R10 ;  /* 0x000000010000e824 */ /* 0x000fe200078e0a0a */
[----:B------:R-:W-:Y:S01]  /*6350*/  ISETP.GT.U32.AND P6, PT, R10, R16, PT ;  /* 0x000000100a00720c */ /* 0x000fe20003fc4070 */
[----:B------:R-:W-:Y:S01]  /*6360*/  IMAD.HI.U32 R14, R15, R6, RZ ;  /* 0x000000060f0e7227 */ /* 0x000fe200078e00ff */
[----:B------:R0:W-:Y:S01]  /*6370*/  STL [R1+0x2d8], R2 ;  /* 0x0002d80201007387 */ /* 0x0001e20000100800 */
[----:B------:R-:W-:-:S02]  /*6380*/  LOP3.LUT R8, R13, 0x164, RZ, 0xfc, !PT ;  /* 0x000001640d087812 */ /* 0x000fc400078efcff */
[----:B------:R-:W-:Y:S02]  /*6390*/  IMAD.MOV R14, RZ, RZ, -R14 ;  /* 0x000000ffff0e7224 */ /* 0x000fe400078e0a0e */
[--C-:B------:R-:W-:Y:S01]  /*63a0*/  @!P2 IMAD.IADD R7, R7, 0x1, -R10.reuse ;  /* 0x000000010707a824 */ /* 0x100fe200078e0a0a */
[----:B------:R-:W-:Y:S01]  /*63b0*/  ISETP.GE.AND P2, PT, R4, RZ, PT ;  /* 0x000000ff0400720c */ /* 0x000fe20003f46270 */
[--C-:B------:R-:W-:Y:S01]  /*63c0*/  @!P4 IMAD.IADD R17, R17, 0x1, -R10.reuse ;  /* 0x000000011111c824 */ /* 0x100fe200078e0a0a */
[----:B------:R-:W-:Y:S01]  /*63d0*/  ISETP.GE.AND P4, PT, R5, RZ, PT ;  /* 0x000000ff0500720c */ /* 0x000fe20003f86270 */
[----:B------:R-:W-:Y:S02]  /*63e0*/  @!P1 IMAD.IADD R11, R11, 0x1, -R10 ;  /* 0x000000010b0b9824 */ /* 0x000fe400078e0a0a */
[----:B0-----:R-:W-:Y:S01]  /*63f0*/  IMAD.MOV.U32 R2, RZ, RZ, R0 ;  /* 0x000000ffff027224 */ /* 0x001fe200078e0000 */
[----:B------:R-:W-:Y:S01]  /*6400*/  ISETP.GT.U32.AND P1, PT, R10, R17, PT ;  /* 0x000000110a00720c */ /* 0x000fe20003f24070 */
[----:B------:R-:W-:Y:S01]  /*6410*/  IMAD.MOV.U32 R3, RZ, RZ, R12 ;  /* 0x000000ffff037224 */ /* 0x000fe200078e000c */
[----:B------:R-:W-:Y:S01]  /*6420*/  LOP3.LUT R12, R13, 0x168, RZ, 0xfc, !PT ;  /* 0x000001680d0c7812 */ /* 0x000fe200078efcff */
[----:B------:R-:W-:-:S02]  /*6430*/  @!P0 IMAD.MOV R2, RZ, RZ, -R2 ;  /* 0x000000ffff028224 */ /* 0x000fc400078e0a02 */
[----:B------:R-:W-:Y:S01]  /*6440*/  IMAD R5, R10, R14, R6 ;  /* 0x0000000e0a057224 */ /* 0x000fe200078e0206 */
[----:B------:R-:W-:Y:S01]  /*6450*/  LOP3.LUT R6, R13, 0x166, RZ, 0xfc, !PT ;  /* 0x000001660d067812 */ /* 0x000fe200078efcff */
[----:B------:R-:W-:Y:S01]  /*6460*/  @!P6 IMAD.IADD R16, R16, 0x1, -R10 ;  /* 0x000000011010e824 */ /* 0x000fe200078e0a0a */
[----:B------:R0:W-:Y:S01]  /*6470*/  STL [R1+0x2d4], R2 ;  /* 0x0002d40201007387 */ /* 0x0001e20000100800 */
[C---:B------:R-:W-:Y:S01]  /*6480*/  ISETP.GT.U32.AND P6, PT, R10.reuse, R11, PT ;  /* 0x0000000b0a00720c */ /* 0x040fe20003fc4070 */
[----:B------:R-:W-:Y:S02]  /*6490*/  IMAD.HI.U32 R4, R15, R3, RZ ;  /* 0x000000030f047227 */ /* 0x000fe400078e00ff */
[C---:B------:R-:W-:Y:S02]  /*64a0*/  ISETP.GT.U32.AND P0, PT, R10.reuse, R16, PT ;  /* 0x000000100a00720c */ /* 0x040fe40003f04070 */
[----:B------:R-:W-:Y:S02]  /*64b0*/  IMAD.MOV R4, RZ, RZ, -R4 ;  /* 0x000000ffff047224 */ /* 0x000fe400078e0a04 */
[----:B------:R-:W-:Y:S01]  /*64c0*/  @!P1 IMAD.IADD R17, R17, 0x1, -R10 ;  /* 0x0000000111119824 */ /* 0x000fe200078e0a0a */
[----:B------:R-:W-:Y:S01]  /*64d0*/  ISETP.GE.AND P1, PT, R9, RZ, PT ;  /* 0x000000ff0900720c */ /* 0x000fe20003f26270 */
[----:B0-----:R-:W-:Y:S01]  /*64e0*/  IMAD.MOV.U32 R2, RZ, RZ, R7 ;  /* 0x000000ffff027224 */ /* 0x001fe200078e0007 */
[----:B------:R-:W-:Y:S01]  /*64f0*/  IABS R7, R8 ;  /* 0x0000000800077213 */ /* 0x000fe20000000000 */
[C---:B------:R-:W-:Y:S01]  /*6500*/  IMAD R0, R10.reuse, R4, R3 ;  /* 0x000000040a007224 */ /* 0x040fe200078e0203 */
[----:B------:R-:W-:Y:S01]  /*6510*/  IABS R4, R12 ;  /* 0x0000000c00047213 */ /* 0x000fe20000000000 */
[----:B------:R-:W-:Y:S01]  /*6520*/  @!P5 IMAD.MOV R2, RZ, RZ, -R2 ;  /* 0x000000ffff02d224 */ /* 0x000fe200078e0a02 */
[C---:B------:R-:W-:Y:S01]  /*6530*/  ISETP.GT.U32.AND P5, PT, R10.reuse, R5, PT ;  /* 0x000000050a00720c */ /* 0x040fe20003fa4070 */
[----:B------:R-:W-:Y:S01]  /*6540*/  @!P6 IMAD.IADD R11, R11, 0x1, -R10 ;  /* 0x000000010b0be824 */ /* 0x000fe200078e0a0a */
[----:B------:R-:W-:Y:S01]  /*6550*/  ISETP.GT.U32.AND P6, PT, R10, R0, PT ;  /* 0x000000000a00720c */ /* 0x000fe20003fc4070 */
[----:B------:R-:W-:Y:S01]  /*6560*/  IMAD.HI.U32 R14, R15, R4, RZ ;  /* 0x000000040f0e7227 */ /* 0x000fe200078e00ff */
[----:B------:R0:W-:Y:S01]  /*6570*/  STL [R1+0x2d0], R2 ;  /* 0x0002d00201007387 */ /* 0x0001e20000100800 */
[----:B------:R-:W-:-:S02]  /*6580*/  IABS R3, R6 ;  /* 0x0000000600037213 */ /* 0x000fc40000000000 */
[----:B------:R-:W-:Y:S02]  /*6590*/  IMAD.MOV R14, RZ, RZ, -R14 ;  /* 0x000000ffff0e7224 */ /* 0x000fe400078e0a0e */
[----:B------:R-:W-:Y:S01]  /*65a0*/  @!P0 IMAD.IADD R16, R16, 0x1, -R10 ;  /* 0x0000000110108824 */ /* 0x000fe200078e0a0a */
[----:B------:R-:W-:Y:S01]  /*65b0*/  ISETP.GE.AND P0, PT, R18, RZ, PT ;  /* 0x000000ff1200720c */ /* 0x000fe20003f06270 */
[----:B------:R-:W-:-:S04]  /*65c0*/  IMAD.HI.U32 R9, R15, R3, RZ ;  /* 0x000000030f097227 */ /* 0x000fc800078e00ff */
[----:B------:R-:W-:Y:S01]  /*65d0*/  @!P5 IMAD.IADD R5, R5, 0x1, -R10 ;  /* 0x000000010505d824 */ /* 0x000fe200078e0a0a */
[----:B------:R-:W-:Y:S01]  /*65e0*/  ISETP.GE.AND P5, PT, R12, RZ, PT ;  /* 0x000000ff0c00720c */ /* 0x000fe20003fa6270 */
[----:B0-----:R-:W-:Y:S01]  /*65f0*/  IMAD.MOV.U32 R2, RZ, RZ, R17 ;  /* 0x000000ffff027224 */ /* 0x001fe200078e0011 */
[----:B------:R-:W-:Y:S01]  /*6600*/  LOP3.LUT R17, R13, 0x158, RZ, 0xfc, !PT ;  /* 0x000001580d117812 */ /* 0x000fe200078efcff */
[C---:B------:R-:W-:Y:S02]  /*6610*/  IMAD R4, R10.reuse, R14, R4 ;  /* 0x0000000e0a047224 */ /* 0x040fe400078e0204 */
[----:B------:R-:W-:Y:S01]  /*6620*/  @!P3 IMAD.MOV R2, RZ, RZ, -R2 ;  /* 0x000000ffff02b224 */ /* 0x000fe200078e0a02 */
[----:B------:R-:W-:Y:S01]  /*6630*/  ISETP.GT.U32.AND P3, PT, R10, R5, PT ;  /* 0x000000050a00720c */ /* 0x000fe20003f64070 */
[----:B------:R-:W-:Y:S02]  /*6640*/  IMAD.MOV R9, RZ, RZ, -R9 ;  /* 0x000000ffff097224 */ /* 0x000fe400078e0a09 */
[--C-:B------:R-:W-:Y:S01]  /*6650*/  @!P6 IMAD.IADD R0, R0, 0x1, -R10.reuse ;  /* 0x000000010000e824 */ /* 0x100fe200078e0a0a */
[----:B------:R0:W-:Y:S01]  /*6660*/  STL [R1+0x2cc], R2 ;  /* 0x0002cc0201007387 */ /* 0x0001e20000100800 */
[----:B------:R-:W-:Y:S01]  /*6670*/  @!P2 IMAD.MOV R11, RZ, RZ, -R11 ;  /* 0x000000ffff0ba224 */ /* 0x000fe200078e0a0b */
[C---:B------:R-:W-:Y:S01]  /*6680*/  ISETP.GT.U32.AND P2, PT, R10.reuse, R4, PT ;  /* 0x000000040a00720c */ /* 0x040fe20003f44070 */
[C---:B------:R-:W-:Y:S01]  /*6690*/  IMAD R3, R10.reuse, R9, R3 ;  /* 0x000000090a037224 */ /* 0x040fe200078e0203 */
[C---:B------:R-:W-:Y:S01]  /*66a0*/  ISETP.GT.U32.AND P6, PT, R10.reuse, R0, PT ;  /* 0x000000000a00720c */ /* 0x040fe20003fc4070 */
[----:B------:R-:W-:Y:S01]  /*66b0*/  IMAD.HI.U32 R9, R15, R7, RZ ;  /* 0x000000070f097227 */ /* 0x000fe200078e00ff */
[----:B------:R-:W-:Y:S03]  /*66c0*/  STL [R1+0x2b0], R11 ;  /* 0x0002b00b01007387 */ /* 0x000fe60000100800 */
[----:B------:R-:W-:Y:S01]  /*66d0*/  @!P3 IMAD.IADD R5, R5, 0x1, -R10 ;  /* 0x000000010505b824 */ /* 0x000fe200078e0a0a */
[----:B------:R-:W-:Y:S01]  /*66e0*/  ISETP.GT.U32.AND P3, PT, R10, R3, PT ;  /* 0x000000030a00720c */ /* 0x000fe20003f64070 */
[----:B0-----:R-:W-:-:S02]  /*66f0*/  IMAD.MOV.U32 R2, RZ, RZ, R16 ;  /* 0x000000ffff027224 */ /* 0x001fc400078e0010 */
[----:B------:R-:W-:Y:S02]  /*6700*/  IMAD.MOV.U32 R12, RZ, RZ, R5 ;  /* 0x000000ffff0c7224 */ /* 0x000fe400078e0005 */
[----:B------:R-:W-:Y:S01]  /*6710*/  @!P4 IMAD.MOV R2, RZ, RZ, -R2 ;  /* 0x000000ffff02c224 */ /* 0x000fe200078e0a02 */
[----:B------:R-:W-:Y:S01]  /*6720*/  ISETP.GE.AND P4, PT, R6, RZ, PT ;  /* 0x000000ff0600720c */ /* 0x000fe20003f86270 */
[----:B------:R-:W-:Y:S01]  /*6730*/  IMAD.MOV R6, RZ, RZ, -R9 ;  /* 0x000000ffff067224 */ /* 0x000fe200078e0a09 */
[----:B------:R-:W-:Y:S01]  /*6740*/  LOP3.LUT R9, R13, 0x162, RZ, 0xfc, !PT ;  /* 0x000001620d097812 */ /* 0x000fe200078efcff */
[----:B------:R-:W-:Y:S01]  /*6750*/  @!P2 IMAD.IADD R4, R4, 0x1, -R10 ;  /* 0x000000010404a824 */ /* 0x000fe200078e0a0a */
[----:B------:R0:W-:Y:S01]  /*6760*/  STL [R1+0x2b4], R2 ;  /* 0x0002b40201007387 */ /* 0x0001e20000100800 */
[C---:B------:R-:W-:Y:S01]  /*6770*/  IMAD R7, R10.reuse, R6, R7 ;  /* 0x000000060a077224 */ /* 0x040fe200078e0207 */
[----:B------:R-:W-:Y:S01]  /*6780*/  IABS R20, R9 ;  /* 0x0000000900147213 */ /* 0x000fe20000000000 */
[----:B------:R-:W-:Y:S01]  /*6790*/  @!P1 IMAD.MOV R12, RZ, RZ, -R12 ;  /* 0x000000ffff0c9224 */ /* 0x000fe200078e0a0c */
[----:B------:R-:W-:Y:S01]  /*67a0*/  ISETP.GT.U32.AND P2, PT, R10, R4, PT ;  /* 0x000000040a00720c */ /* 0x000fe20003f44070 */
[--C-:B------:R-:W-:Y:S01]  /*67b0*/  @!P6 IMAD.IADD R0, R0, 0x1, -R10.reuse ;  /* 0x000000010000e824 */ /* 0x100fe200078e0a0a */
[----:B------:R-:W-:Y:S01]  /*67c0*/  ISETP.GT.U32.AND P1, PT, R10, R7, PT ;  /* 0x000000070a00720c */ /* 0x000fe20003f24070 */
[----:B------:R-:W-:Y:S01]  /*67d0*/  @!P3 IMAD.IADD R3, R3, 0x1, -R10 ;  /* 0x000000010303b824 */ /* 0x000fe200078e0a0a */
[----:B------:R-:W-:Y:S01]  /*67e0*/  ISETP.GE.AND P6, PT, R8, RZ, PT ;  /* 0x000000ff0800720c */ /* 0x000fe20003fc6270 */
[----:B------:R1:W-:Y:S01]  /*67f0*/  STL [R1+0x2b8], R12 ;  /* 0x0002b80c01007387 */ /* 0x0003e20000100800 */
[----:B0-----:R-:W-:Y:S01]  /*6800*/  IMAD.MOV.U32 R2, RZ, RZ, R0 ;  /* 0x000000ffff027224 */ /* 0x001fe200078e0000 */
[----:B------:R-:W-:-:S02]  /*6810*/  LOP3.LUT R6, R13, 0x15e, RZ, 0xfc, !PT ;  /* 0x0000015e0d067812 */ /* 0x000fc400078efcff */
[----:B------:R-:W-:Y:S01]  /*6820*/  LOP3.LUT R8, R13, 0x160, RZ, 0xfc, !PT ;  /* 0x000001600d087812 */ /* 0x000fe200078efcff */
[----:B------:R-:W-:Y:S01]  /*6830*/  @!P0 IMAD.MOV R2, RZ, RZ, -R2 ;  /* 0x000000ffff028224 */ /* 0x000fe200078e0a02 */
[----:B------:R-:W-:Y:S01]  /*6840*/  ISETP.GE.AND P0, PT, R9, RZ, PT ;  /* 0x000000ff0900720c */ /* 0x000fe20003f06270 */
[----:B------:R-:W-:Y:S01]  /*6850*/  IMAD.HI.U32 R9, R15, R20, RZ ;  /* 0x000000140f097227 */ /* 0x000fe200078e00ff */
[----:B------:R-:W-:Y:S02]  /*6860*/  IABS R11, R6 ;  /* 0x00000006000b7213 */ /* 0x000fe40000000000 */
[----:B------:R-:W-:Y:S01]  /*6870*/  IABS R21, R8 ;  /* 0x0000000800157213 */ /* 0x000fe20000000000 */
[--C-:B------:R-:W-:Y:S01]  /*6880*/  @!P1 IMAD.IADD R7, R7, 0x1, -R10.reuse ;  /* 0x0000000107079824 */ /* 0x100fe200078e0a0a */
[----:B------:R-:W-:Y:S01]  /*6890*/  ISETP.GT.U32.AND P3, PT, R10, R3, PT ;  /* 0x000000030a00720c */ /* 0x000fe20003f64070 */
[----:B------:R-:W-:Y:S01]  /*68a0*/  @!P2 IMAD.IADD R4, R4, 0x1, -R10 ;  /* 0x000000010404a824 */ /* 0x000fe200078e0a0a */
[----:B------:R-:W-:Y:S01]  /*68b0*/  ISETP.GE.AND P2, PT, R8, RZ, PT ;  /* 0x000000ff0800720c */ /* 0x000fe20003f46270 */
[----:B------:R-:W-:Y:S01]  /*68c0*/  IMAD.MOV R9, RZ, RZ, -R9 ;  /* 0x000000ffff097224 */ /* 0x000fe200078e0a09 */
[----:B------:R-:W-:Y:S01]  /*68d0*/  ISETP.GT.U32.AND P1, PT, R10, R7, PT ;  /* 0x000000070a00720c */ /* 0x000fe20003f24070 */
[----:B------:R-:W-:Y:S01]  /*68e0*/  IMAD.MOV.U32 R5, RZ, RZ, R11 ;  /* 0x000000ffff057224 */ /* 0x000fe200078e000b */
[----:B------:R0:W-:Y:S01]  /*68f0*/  STL [R1+0x2c0], R2 ;  /* 0x0002c00201007387 */ /* 0x0001e20000100800 */
[----:B------:R-:W-:-:S04]  /*6900*/  IMAD.HI.U32 R11, R15, R21, RZ ;  /* 0x000000150f0b7227 */ /* 0x000fc800078e00ff */
[C---:B------:R-:W-:Y:S01]  /*6910*/  IMAD R20, R10.reuse, R9, R20 ;  /* 0x000000090a147224 */ /* 0x040fe200078e0214 */
[C---:B------:R-:W-:Y:S01]  /*6920*/  LOP3.LUT R9, R13.reuse, 0x156, RZ, 0xfc, !PT ;  /* 0x000001560d097812 */ /* 0x040fe200078efcff */
[----:B-1----:R-:W-:Y:S02]  /*6930*/  IMAD.MOV.U32 R12, RZ, RZ, R4 ;  /* 0x000000ffff0c7224 */ /* 0x002fe400078e0004 */
[----:B------:R-:W-:Y:S01]  /*6940*/  IMAD.MOV R8, RZ, RZ, -R11 ;  /* 0x000000ffff087224 */ /* 0x000fe200078e0a0b */
[----:B------:R-:W-:Y:S01]  /*6950*/  LOP3.LUT R11, R13, 0x15c, RZ, 0xfc, !PT ;  /* 0x0000015c0d0b7812 */ /* 0x000fe200078efcff */
[----:B------:R-:W-:Y:S01]  /*6960*/  @!P5 IMAD.MOV R12, RZ, RZ, -R12 ;  /* 0x000000ffff0cd224 */ /* 0x000fe200078e0a0c */
[C---:B------:R-:W-:Y:S01]  /*6970*/  ISETP.GT.U32.AND P5, PT, R10.reuse, R20, PT ;  /* 0x000000140a00720c */ /* 0x040fe20003fa4070 */
[C---:B------:R-:W-:Y:S01]  /*6980*/  IMAD R21, R10.reuse, R8, R21 ;  /* 0x000000080a157224 */ /* 0x040fe200078e0215 */
[----:B------:R-:W-:Y:S01]  /*6990*/  IABS R16, R9 ;  /* 0x0000000900107213 */ /* 0x000fe20000000000 */
[--C-:B------:R-:W-:Y:S01]  /*69a0*/  @!P1 IMAD.IADD R7, R7, 0x1, -R10.reuse ;  /* 0x0000000107079824 */ /* 0x100fe200078e0a0a */
[----:B------:R1:W-:Y:S01]  /*69b0*/  STL [R1+0x2c4], R12 ;  /* 0x0002c40c01007387 */ /* 0x0003e20000100800 */
[----:B------:R-:W-:Y:S01]  /*69c0*/  @!P3 IMAD.IADD R3, R3, 0x1, -R10 ;  /* 0x000000010303b824 */ /* 0x000fe200078e0a0a */
[----:B------:R-:W-:Y:S01]  /*69d0*/  ISETP.GT.U32.AND P1, PT, R10, R21, PT ;  /* 0x000000150a00720c */ /* 0x000fe20003f24070 */
[----:B------:R-:W-:Y:S01]  /*69e0*/  IMAD.HI.U32 R0, R15, R5, RZ ;  /* 0x000000050f007227 */ /* 0x000fe200078e00ff */
[----:B------:R-:W-:-:S02]  /*69f0*/  ISETP.GE.AND P3, PT, R6, RZ, PT ;  /* 0x000000ff0600720c */ /* 0x000fc40003f66270 */
[----:B------:R-:W-:Y:S01]  /*6a00*/  LOP3.LUT R6, R13, 0x15a, RZ, 0xfc, !PT ;  /* 0x0000015a0d067812 */ /* 0x000fe200078efcff */
[----:B0-----:R-:W-:Y:S02]  /*6a10*/  IMAD.MOV.U32 R2, RZ, RZ, R3 ;  /* 0x000000ffff027224 */ /* 0x001fe400078e0003 */
[----:B------:R-:W-:Y:S01]  /*6a20*/  @!P5 IMAD.IADD R20, R20, 0x1, -R10 ;  /* 0x000000011414d824 */ /* 0x000fe200078e0a0a */
[----:B------:R-:W-:Y:S01]  /*6a30*/  IABS R4, R6 ;  /* 0x0000000600047213 */ /* 0x000fe20000000000 */
[----:B------:R-:W-:Y:S01]  /*6a40*/  @!P4 IMAD.MOV R2, RZ, RZ, -R2 ;  /* 0x000000ffff02c224 */ /* 0x000fe200078e0a02 */
[----:B------:R-:W-:Y:S01]  /*6a50*/  ISETP.GE.AND P4, PT, R11, RZ, PT ;  /* 0x000000ff0b00720c */ /* 0x000fe20003f86270 */
[----:B------:R-:W-:Y:S01]  /*6a60*/  IMAD.MOV R0, RZ, RZ, -R0 ;  /* 0x000000ffff007224 */ /* 0x000fe200078e0a00 */
[C---:B------:R-:W-:Y:S01]  /*6a70*/  ISETP.GT.U32.AND P5, PT, R10.reuse, R20, PT ;  /* 0x000000140a00720c */ /* 0x040fe20003fa4070 */
[----:B------:R-:W-:Y:S01]  /*6a80*/  @!P1 IMAD.IADD R21, R21, 0x1, -R10 ;  /* 0x0000000115159824 */ /* 0x000fe200078e0a0a */
[----:B------:R-:W-:Y:S01]  /*6a90*/  IABS R11, R11 ;  /* 0x0000000b000b7213 */ /* 0x000fe20000000000 */
[----:B------:R0:W-:Y:S01]  /*6aa0*/  STL [R1+0x2c8], R2 ;  /* 0x0002c80201007387 */ /* 0x0001e20000100800 */
[C---:B------:R-:W-:Y:S01]  /*6ab0*/  IMAD R0, R10.reuse, R0, R5 ;  /* 0x000000000a007224 */ /* 0x040fe200078e0205 */
[----:B------:R-:W-:Y:S01]  /*6ac0*/  IABS R5, R17 ;  /* 0x0000001100057213 */ /* 0x000fe20000000000 */
[----:B------:R-:W-:Y:S01]  /*6ad0*/  IMAD.HI.U32 R8, R15, R4, RZ ;  /* 0x000000040f087227 */ /* 0x000fe200078e00ff */
[----:B------:R-:W-:-:S03]  /*6ae0*/  ISETP.GT.U32.AND P1, PT, R10, R21, PT ;  /* 0x000000150a00720c */ /* 0x000fc60003f24070 */
[----:B-1----:R-:W-:-:S04]  /*6af0*/  IMAD.HI.U32 R12, R15, R11, RZ ;  /* 0x0000000b0f0c7227 */ /* 0x002fc800078e00ff */
[----:B0-----:R-:W-:Y:S02]  /*6b00*/  IMAD.MOV.U32 R2, RZ, RZ, R7 ;  /* 0x000000ffff027224 */ /* 0x001fe400078e0007 */
[----:B------:R-:W-:Y:S02]  /*6b10*/  IMAD.MOV R12, RZ, RZ, -R12 ;  /* 0x000000ffff0c7224 */ /* 0x000fe400078e0a0c */
[----:B------:R-:W-:Y:S01]  /*6b20*/  @!P6 IMAD.MOV R2, RZ, RZ, -R2 ;  /* 0x000000ffff02e224 */ /* 0x000fe200078e0a02 */
[----:B------:R-:W-:Y:S01]  /*6b30*/  ISETP.GT.U32.AND P6, PT, R10, R0, PT ;  /* 0x000000000a00720c */ /* 0x000fe20003fc4070 */
[----:B------:R-:W-:Y:S01]  /*6b40*/  @!P5 IMAD.IADD R20, R20, 0x1, -R10 ;  /* 0x000000011414d824 */ /* 0x000fe200078e0a0a */
[----:B------:R-:W-:Y:S01]  /*6b50*/  ISETP.GE.AND P5, PT, R6, RZ, PT ;  /* 0x000000ff0600720c */ /* 0x000fe20003fa6270 */
[C---:B------:R-:W-:Y:S01]  /*6b60*/  IMAD R6, R10.reuse, R12, R11 ;  /* 0x0000000c0a067224 */ /* 0x040fe200078e020b */
[----:B------:R0:W-:Y:S01]  /*6b70*/  STL [R1+0x2bc], R2 ;  /* 0x0002bc0201007387 */ /* 0x0001e20000100800 */
[----:B------:R-:W-:Y:S01]  /*6b80*/  IMAD.MOV R8, RZ, RZ, -R8 ;  /* 0x000000ffff087224 */ /* 0x000fe200078e0a08 */
[----:B------:R-:W-:Y:S01]  /*6b90*/  LOP3.LUT R12, R13, 0x14e, RZ, 0xfc, !PT ;  /* 0x0000014e0d0c7812 */ /* 0x000fe200078efcff */
[----:B------:R-:W-:Y:S01]  /*6ba0*/  @!P1 IMAD.IADD R21, R21, 0x1, -R10 ;  /* 0x0000000115159824 */ /* 0x000fe200078e0a0a */
[C---:B------:R-:W-:Y:S01]  /*6bb0*/  ISETP.GT.U32.AND P1, PT, R10.reuse, R6, PT ;  /* 0x000000060a00720c */ /* 0x040fe20003f24070 */
[----:B------:R-:W-:Y:S01]  /*6bc0*/  IMAD R4, R10, R8, R4 ;  /* 0x000000080a047224 */ /* 0x000fe200078e0204 */
[----:B------:R-:W-:Y:S01]  /*6bd0*/  IABS R8, R12 ;  /* 0x0000000c00087213 */ /* 0x000fe20000000000 */
[----:B------:R-:W-:Y:S01]  /*6be0*/  IMAD.HI.U32 R3, R15, R16, RZ ;  /* 0x000000100f037227 */ /* 0x000fe200078e00ff */
[----:B------:R-:W-:-:S03]  /*6bf0*/  LOP3.LUT R11, R13, 0x150, RZ, 0xfc, !PT ;  /* 0x000001500d0b7812 */ /* 0x000fc600078efcff */
[----:B------:R-:W-:Y:S01]  /*6c00*/  @!P6 IMAD.IADD R0, R0, 0x1, -R10 ;  /* 0x000000010000e824 */ /* 0x000fe200078e0a0a */
[----:B------:R-:W-:Y:S01]  /*6c10*/  ISETP.GT.U32.AND P6, PT, R10, R4, PT ;  /* 0x000000040a00720c */ /* 0x000fe20003fc4070 */
[----:B------:R-:W-:Y:S01]  /*6c20*/  IMAD.MOV R3, RZ, RZ, -R3 ;  /* 0x000000ffff037224 */ /* 0x000fe200078e0a03 */
[----:B------:R-:W-:Y:S01]  /*6c30*/  IABS R19, R11 ;  /* 0x0000000b00137213 */ /* 0x000fe20000000000 */
[----:B------:R-:W-:-:S04]  /*6c40*/  IMAD.HI.U32 R14, R15, R5, RZ ;  /* 0x000000050f0e7227 */ /* 0x000fc800078e00ff */
[----:B------:R-:W-:Y:S01]  /*6c50*/  IMAD R16, R10, R3, R16 ;  /* 0x000000030a107224 */ /* 0x000fe200078e0210 */
[C---:B------:R-:W-:Y:S01]  /*6c60*/  LOP3.LUT R3, R13.reuse, 0x154, RZ, 0xfc, !PT ;  /* 0x000001540d037812 */ /* 0x040fe200078efcff */
[----:B------:R-:W-:Y:S02]  /*6c70*/  IMAD.MOV R7, RZ, RZ, -R14 ;  /* 0x000000ffff077224 */ /* 0x000fe400078e0a0e */
[----:B------:R-:W-:Y:S01]  /*6c80*/  @!P1 IMAD.IADD R6, R6, 0x1, -R10 ;  /* 0x0000000106069824 */ /* 0x000fe200078e0a0a */
[----:B------:R-:W-:Y:S01]  /*6c90*/  IABS R14, R3 ;  /* 0x00000003000e7213 */ /* 0x000fe20000000000 */
[----:B0-----:R-:W-:Y:S01]  /*6ca0*/  IMAD.MOV.U32 R2, RZ, RZ, R20 ;  /* 0x000000ffff027224 */ /* 0x001fe200078e0014 */
[C---:B------:R-:W-:Y:S01]  /*6cb0*/  ISETP.GT.U32.AND P1, PT, R10.reuse, R0, PT ;  /* 0x000000000a00720c */ /* 0x040fe20003f24070 */
[C---:B------:R-:W-:Y:S01]  /*6cc0*/  IMAD R5, R10.reuse, R7, R5 ;  /* 0x000000070a057224 */ /* 0x040fe200078e0205 */
[----:B------:R-:W-:Y:S01]  /*6cd0*/  LOP3.LUT R7, R13, 0x152, RZ, 0xfc, !PT ;  /* 0x000001520d077812 */ /* 0x000fe200078efcff */
[----:B------:R-:W-:Y:S01]  /*6ce0*/  @!P0 IMAD.MOV R2, RZ, RZ, -R2 ;  /* 0x000000ffff028224 */ /* 0x000fe200078e0a02 */
[----:B------:R-:W-:Y:S01]  /*6cf0*/  ISETP.GT.U32.AND P0, PT, R10, R6, PT ;  /* 0x000000060a00720c */ /* 0x000fe20003f04070 */
[----:B------:R-:W-:Y:S01]  /*6d00*/  @!P6 IMAD.IADD R4, R4, 0x1, -R10 ;  /* 0x000000010404e824 */ /* 0x000fe200078e0a0a */
[----:B------:R-:W-:Y:S01]  /*6d10*/  IABS R18, R7 ;  /* 0x0000000700127213 */ /* 0x000fe20000000000 */
[----:B------:R-:W-:Y:S01]  /*6d20*/  IMAD.HI.U32 R22, R15, R14, RZ ;  /* 0x0000000e0f167227 */ /* 0x000fe200078e00ff */
[----:B------:R0:W-:Y:S02]  /*6d30*/  STL [R1+0x2ac], R2 ;  /* 0x0002ac0201007387 */ /* 0x0001e40000100800 */
[----:B------:R-:W-:Y:S01]  /*6d40*/  ISETP.GT.U32.AND P6, PT, R10, R4, PT ;  /* 0x000000040a00720c */ /* 0x000fe20003fc4070 */
[----:B------:R-:W-:-:S02]  /*6d50*/  IMAD.MOV R22, RZ, RZ, -R22 ;  /* 0x000000ffff167224 */ /* 0x000fc400078e0a16 */
[----:B------:R-:W-:-:S04]  /*6d60*/  IMAD.HI.U32 R20, R15, R18, RZ ;  /* 0x000000120f147227 */ /* 0x000fc800078e00ff */
[----:B------:R-:W-:Y:S01]  /*6d70*/  @!P1 IMAD.IADD R0, R0, 0x1, -R10 ;  /* 0x0000000100009824 */ /* 0x000fe200078e0a0a */
[C---:B------:R-:W-:Y:S01]  /*6d80*/  ISETP.GT.U32.AND P1, PT, R10.reuse, R16, PT ;  /* 0x000000100a00720c */ /* 0x040fe20003f24070 */
[----:B0-----:R-:W-:Y:S02]  /*6d90*/  IMAD.MOV.U32 R2, RZ, RZ, R21 ;  /* 0x000000ffff027224 */ /* 0x001fe400078e0015 */
[C---:B------:R-:W-:Y:S02]  /*6da0*/  IMAD R14, R10.reuse, R22, R14 ;  /* 0x000000160a0e7224 */ /* 0x040fe400078e020e */
[----:B------:R-:W-:Y:S01]  /*6db0*/  @!P2 IMAD.MOV R2, RZ, RZ, -R2 ;  /* 0x000000ffff02a224 */ /* 0x000fe200078e0a02 */
[----:B------:R-:W-:Y:S01]  /*6dc0*/  ISETP.GT.U32.AND P2, PT, R10, R5, PT ;  /* 0x000000050a00720c */ /* 0x000fe20003f44070 */
[----:B------:R-:W-:Y:S02]  /*6dd0*/  IMAD.MOV R20, RZ, RZ, -R20 ;  /* 0x000000ffff147224 */ /* 0x000fe400078e0a14 */
[----:B------:R-:W-:Y:S01]  /*6de0*/  @!P0 IMAD.IADD R6, R6, 0x1, -R10 ;  /* 0x0000000106068824 */ /* 0x000fe200078e0a0a */
[C---:B------:R-:W-:Y:S01]  /*6df0*/  ISETP.GT.U32.AND P0, PT, R10.reuse, R14, PT ;  /* 0x0000000e0a00720c */ /* 0x040fe20003f04070 */
[----:B------:R-:W-:Y:S01]  /*6e00*/  IMAD R18, R10, R20, R18 ;  /* 0x000000140a127224 */ /* 0x000fe200078e0212 */
[----:B------:R0:W-:Y:S01]  /*6e10*/  STL [R1+0x2a8], R2 ;  /* 0x0002a80201007387 */ /* 0x0001e20000100800 */
[----:B------:R-:W-:-:S02]  /*6e20*/  @!P6 IMAD.IADD R4, R4, 0x1, -R10 ;  /* 0x000000010404e824 */ /* 0x000fc400078e0a0a */
[----:B------:R-:W-:Y:S01]  /*6e30*/  @!P1 IMAD.IADD R16, R16, 0x1, -R10 ;  /* 0x0000000110109824 */ /* 0x000fe200078e0a0a */
[C---:B------:R-:W-:Y:S01]  /*6e40*/  ISETP.GT.U32.AND P6, PT, R10.reuse, R18, PT ;  /* 0x000000120a00720c */ /* 0x040fe20003fc4070 */
[----:B------:R-:W-:Y:S01]  /*6e50*/  IMAD.MOV.U32 R23, RZ, RZ, R0 ;  /* 0x000000ffff177224 */ /* 0x000fe200078e0000 */
[----:B------:R-:W-:Y:S01]  /*6e60*/  ISETP.GE.AND P1, PT, R9, RZ, PT ;  /* 0x000000ff0900720c */ /* 0x000fe20003f26270 */
[----:B------:R-:W-:Y:S01]  /*6e70*/  @!P2 IMAD.IADD R5, R5, 0x1, -R10 ;  /* 0x000000010505a824 */ /* 0x000fe200078e0a0a */
[----:B------:R-:W-:Y:S01]  /*6e80*/  ISETP.GE.AND P2, PT, R17, RZ, PT ;  /* 0x000000ff1100720c */ /* 0x000fe20003f46270 */
[----:B------:R-:W-:Y:S01]  /*6e90*/  @!P3 IMAD.MOV R23, RZ, RZ, -R23 ;  /* 0x000000ffff17b224 */ /* 0x000fe200078e0a17 */
[----:B------:R-:W-:Y:S01]  /*6ea0*/  ISETP.GT.U32.AND P3, PT, R10, R16, PT ;  /* 0x000000100a00720c */ /* 0x000fe20003f64070 */
[----:B0-----:R-:W-:Y:S01]  /*6eb0*/  IMAD.MOV.U32 R2, RZ, RZ, R6 ;  /* 0x000000ffff027224 */ /* 0x001fe200078e0006 */
[----:B------:R-:W-:Y:S01]  /*6ec0*/  LOP3.LUT R17, R13, 0x14c, RZ, 0xfc, !PT ;  /* 0x0000014c0d117812 */ /* 0x000fe200078efcff */
[----:B------:R-:W-:Y:S01]  /*6ed0*/  @!P0 IMAD.IADD R14, R14, 0x1, -R10 ;  /* 0x000000010e0e8824 */ /* 0x000fe200078e0a0a */
[----:B------:R-:W-:Y:S01]  /*6ee0*/  ISETP.GT.U32.AND P0, PT, R10, R5, PT ;  /* 0x000000050a00720c */ /* 0x000fe20003f04070 */
[----:B------:R-:W-:Y:S01]  /*6ef0*/  IMAD.HI.U32 R22, R15, R8, RZ ;  /* 0x000000080f167227 */ /* 0x000fe200078e00ff */
[----:B------:R-:W-:Y:S01]  /*6f00*/  STL [R1+0x2a4], R23 ;  /* 0x0002a41701007387 */ /* 0x000fe20000100800 */
[----:B------:R-:W-:-:S02]  /*6f10*/  LOP3.LUT R9, R13, 0x14a, RZ, 0xfc, !PT ;  /* 0x0000014a0d097812 */ /* 0x000fc400078efcff */
        /* <DEDUP_REMOVED lines=8> */
[----:B------:R-:W-:Y:S02]  /*6fa0*/  IMAD R8, R10, R22, R8 ;  /* 0x000000160a087224 */ /* 0x000fe400078e0208 */
[----:B------:R-:W-:Y:S02]  /*6fb0*/  IMAD.MOV R21, RZ, RZ, -R21 ;  /* 0x000000ffff157224 */ /* 0x000fe400078e0a15 */
[----:B------:R-:W-:Y:S01]  /*6fc0*/  @!P0 IMAD.IADD R5, R5, 0x1, -R10 ;  /* 0x0000000105058824 */ /* 0x000fe200078e0a0a */
[----:B------:R-:W-:Y:S01]  /*6fd0*/  ISETP.GE.AND P0, PT, R3, RZ, PT ;  /* 0x000000ff0300720c */ /* 0x000fe20003f06270 */
[----:B0-----:R-:W-:Y:S01]  /*6fe0*/  IMAD.MOV.U32 R2, RZ, RZ, R4 ;  /* 0x000000ffff027224 */ /* 0x001fe200078e0004 */
[----:B------:R-:W-:Y:S01]  /*6ff0*/  IABS R4, R9 ;  /* 0x0000000900047213 */ /* 0x000fe20000000000 */
[----:B------:R-:W-:Y:S01]  /*7000*/  @!P3 IMAD.IADD R16, R16, 0x1, -R10 ;  /* 0x000000011010b824 */ /* 0x000fe200078e0a0a */
[----:B------:R-:W-:Y:S01]  /*7010*/  ISETP.GT.U32.AND P3, PT, R10, R8, PT ;  /* 0x000000080a00720c */ /* 0x000fe20003f64070 */
[----:B------:R-:W-:-:S02]  /*7020*/  @!P5 IMAD.MOV R2, RZ, RZ, -R2 ;  /* 0x000000ffff02d224 */ /* 0x000fc400078e0a02 */
[C---:B------:R-:W-:Y:S02]  /*7030*/  IMAD R19, R10.reuse, R21, R19 ;  /* 0x000000150a137224 */ /* 0x040fe400078e0213 */
[----:B------:R-:W-:Y:S01]  /*7040*/  IMAD.MOV.U32 R3, RZ, RZ, R4 ;  /* 0x000000ffff037224 */ /* 0x000fe200078e0004 */
[----:B------:R0:W-:Y:S01]  /*7050*/  STL [R1+0x29c], R2 ;  /* 0x00029c0201007387 */ /* 0x0001e20000100800 */
[----:B------:R-:W-:Y:S01]  /*7060*/  IMAD.HI.U32 R6, R15, R0, RZ ;  /* 0x000000000f067227 */ /* 0x000fe200078e00ff */
[----:B------:R-:W-:-:S03]  /*7070*/  ISETP.GT.U32.AND P5, PT, R10, R19, PT ;  /* 0x000000130a00720c */ /* 0x000fc60003fa4070 */
[----:B------:R-:W-:Y:S02]  /*7080*/  IMAD.MOV.U32 R20, RZ, RZ, R5 ;  /* 0x000000ffff147224 */ /* 0x000fe400078e0005 */
[----:B------:R-:W-:Y:S01]  /*7090*/  @!P6 IMAD.IADD R14, R14, 0x1, -R10 ;  /* 0x000000010e0ee824 */ /* 0x000fe200078e0a0a */
[----:B------:R-:W-:Y:S01]  /*70a0*/  ISETP.GE.AND P6, PT, R7, RZ, PT ;  /* 0x000000ff0700720c */ /* 0x000fe20003fc6270 */
[----:B------:R-:W-:-:S04]  /*70b0*/  IMAD.HI.U32 R4, R15, R3, RZ ;  /* 0x000000030f047227 */ /* 0x000fc800078e00ff */
[----:B0-----:R-:W-:Y:S01]  /*70c0*/  IMAD.MOV.U32 R2, RZ, RZ, R16 ;  /* 0x000000ffff027224 */ /* 0x001fe200078e0010 */
[----:B------:R-:W-:Y:S01]  /*70d0*/  LOP3.LUT R16, R13, 0x13a, RZ, 0xfc, !PT ;  /* 0x0000013a0d107812 */ /* 0x000fe200078efcff */
[----:B------:R-:W-:Y:S02]  /*70e0*/  IMAD.MOV R6, RZ, RZ, -R6 ;  /* 0x000000ffff067224 */ /* 0x000fe400078e0a06 */
[----:B------:R-:W-:Y:S02]  /*70f0*/  @!P2 IMAD.MOV R20, RZ, RZ, -R20 ;  /* 0x000000ffff14a224 */ /* 0x000fe400078e0a14 */
[----:B------:R-:W-:Y:S02]  /*7100*/  @!P1 IMAD.MOV R2, RZ, RZ, -R2 ;  /* 0x000000ffff029224 */ /* 0x000fe400078e0a02 */
[----:B------:R-:W-:Y:S01]  /*7110*/  @!P4 IMAD.IADD R18, R18, 0x1, -R10 ;  /* 0x000000011212c824 */ /* 0x000fe200078e0a0a */
[----:B------:R-:W-:Y:S01]  /*7120*/  STL [R1+0x298], R20 ;  /* 0x0002981401007387 */ /* 0x000fe20000100800 */
[----:B------:R-:W-:Y:S01]  /*7130*/  IMAD.MOV R4, RZ, RZ, -R4 ;  /* 0x000000ffff047224 */ /* 0x000fe200078e0a04 */
[----:B------:R-:W-:Y:S01]  /*7140*/  ISETP.GE.AND P4, PT, R11, RZ, PT ;  /* 0x000000ff0b00720c */ /* 0x000fe20003f86270 */
[----:B------:R-:W-:Y:S01]  /*7150*/  IMAD R5, R10, R6, R0 ;  /* 0x000000060a057224 */ /* 0x000fe200078e0200 */
[----:B------:R0:W-:Y:S01]  /*7160*/  STL [R1+0x294], R2 ;  /* 0x0002940201007387 */ /* 0x0001e20000100800 */
[----:B------:R-:W-:Y:S01]  /*7170*/  IMAD.MOV.U32 R7, RZ, RZ, R14 ;  /* 0x000000ffff077224 */ /* 0x000fe200078e000e */
[----:B------:R-:W-:Y:S01]  /*7180*/  LOP3.LUT R0, R13, 0x146, RZ, 0xfc, !PT ;  /* 0x000001460d007812 */ /* 0x000fe200078efcff */
[--C-:B------:R-:W-:Y:S01]  /*7190*/  @!P3 IMAD.IADD R8, R8, 0x1, -R10.reuse ;  /* 0x000000010808b824 */ /* 0x100fe200078e0a0a */
[----:B------:R-:W-:Y:S01]  /*71a0*/  ISETP.GE.AND P3, PT, R17, RZ, PT ;  /* 0x000000ff1100720c */ /* 0x000fe20003f66270 */
[C---:B------:R-:W-:Y:S01]  /*71b0*/  IMAD R3, R10.reuse, R4, R3 ;  /* 0x000000040a037224 */ /* 0x040fe200078e0203 */
[----:B------:R-:W-:Y:S01]  /*71c0*/  LOP3.LUT R4, R13, 0x148, RZ, 0xfc, !PT ;  /* 0x000001480d047812 */ /* 0x000fe200078efcff */
[----:B------:R-:W-:Y:S01]  /*71d0*/  @!P0 IMAD.MOV R7, RZ, RZ, -R7 ;  /* 0x000000ffff078224 */ /* 0x000fe200078e0a07 */
[C---:B------:R-:W-:Y:S01]  /*71e0*/  ISETP.GT.U32.AND P0, PT, R10.reuse, R5, PT ;  /* 0x000000050a00720c */ /* 0x040fe20003f04070 */
[----:B------:R-:W-:Y:S01]  /*71f0*/  @!P5 IMAD.IADD R19, R19, 0x1, -R10 ;  /* 0x000000011313d824 */ /* 0x000fe200078e0a0a */
[----:B------:R-:W-:Y:S01]  /*7200*/  ISETP.GT.U32.AND P1, PT, R10, R8, PT ;  /* 0x000000080a00720c */ /* 0x000fe20003f24070 */
[----:B0-----:R-:W-:Y:S01]  /*7210*/  IMAD.MOV.U32 R2, RZ, RZ, R18 ;  /* 0x000000ffff027224 */ /* 0x001fe200078e0012 */
[----:B------:R-:W-:Y:S01]  /*7220*/  ISETP.GE.AND P5, PT, R12, RZ, PT ;  /* 0x000000ff0c00720c */ /* 0x000fe20003fa6270 */
[----:B------:R0:W-:Y:S01]  /*7230*/  STL [R1+0x290], R7 ;  /* 0x0002900701007387 */ /* 0x0001e20000100800 */
[C---:B------:R-:W-:Y:S01]  /*7240*/  ISETP.GT.U32.AND P2, PT, R10.reuse, R19, PT ;  /* 0x000000130a00720c */ /* 0x040fe20003f44070 */
[----:B------:R-:W-:Y:S01]  /*7250*/  @!P6 IMAD.MOV R2, RZ, RZ, -R2 ;  /* 0x000000ffff02e224 */ /* 0x000fe200078e0a02 */
[----:B------:R-:W-:-:S02]  /*7260*/  ISETP.GT.U32.AND P6, PT, R10, R3, PT ;  /* 0x000000030a00720c */ /* 0x000fc40003fc4070 */
[----:B------:R-:W-:Y:S02]  /*7270*/  IABS R6, R0 ;  /* 0x0000000000067213 */ /* 0x000fe40000000000 */
[----:B------:R-:W-:Y:S01]  /*7280*/  IABS R12, R4 ;  /* 0x00000004000c7213 */ /* 0x000fe20000000000 */
[--C-:B------:R-:W-:Y:S01]  /*7290*/  @!P0 IMAD.IADD R5, R5, 0x1, -R10.reuse ;  /* 0x0000000105058824 */ /* 0x100fe200078e0a0a */
[----:B------:R1:W-:Y:S01]  /*72a0*/  STL [R1+0x26c], R2 ;  /* 0x00026c0201007387 */ /* 0x0003e20000100800 */
[----:B------:R-:W-:Y:S01]  /*72b0*/  @!P1 IMAD.IADD R8, R8, 0x1, -R10 ;  /* 0x0000000108089824 */ /* 0x000fe200078e0a0a */
[----:B------:R-:W-:Y:S01]  /*72c0*/  ISETP.GE.AND P1, PT, R4, RZ, PT ;  /* 0x000000ff0400720c */ /* 0x000fe20003f26270 */
[----:B------:R-:W-:Y:S01]  /*72d0*/  IMAD.MOV.U32 R4, RZ, RZ, R6 ;  /* 0x000000ffff047224 */ /* 0x000fe200078e0006 */
[----:B------:R-:W-:Y:S01]  /*72e0*/  ISETP.GE.AND P0, PT, R0, RZ, PT ;  /* 0x000000ff0000720c */ /* 0x000fe20003f06270 */
[----:B------:R-:W-:Y:S01]  /*72f0*/  IMAD.HI.U32 R6, R15, R12, RZ ;  /* 0x0000000c0f067227 */ /* 0x000fe200078e00ff */
[----:B------:R-:W-:-:S02]  /*7300*/  LOP3.LUT R11, R13, 0x144, RZ, 0xfc, !PT ;  /* 0x000001440d0b7812 */ /* 0x000fc400078efcff */
[----:B0-----:R-:W-:Y:S01]  /*7310*/  LOP3.LUT R7, R13, 0x142, RZ, 0xfc, !PT ;  /* 0x000001420d077812 */ /* 0x001fe200078efcff */
[--C-:B------:R-:W-:Y:S01]  /*7320*/  @!P6 IMAD.IADD R3, R3, 0x1, -R10.reuse ;  /* 0x000000010303e824 */ /* 0x100fe200078e0a0a */
[C---:B------:R-:W-:Y:S01]  /*7330*/  ISETP.GT.U32.AND P6, PT, R10.reuse, R5, PT ;  /* 0x000000050a00720c */ /* 0x040fe20003fc4070 */
[----:B------:R-:W-:Y:S01]  /*7340*/  @!P2 IMAD.IADD R19, R19, 0x1, -R10 ;  /* 0x000000011313a824 */ /* 0x000fe200078e0a0a */
[----:B------:R-:W-:Y:S01]  /*7350*/  ISETP.GE.AND P2, PT, R9, RZ, PT ;  /* 0x000000ff0900720c */ /* 0x000fe20003f46270 */
[----:B------:R-:W-:Y:S01]  /*7360*/  IMAD.MOV R6, RZ, RZ, -R6 ;  /* 0x000000ffff067224 */ /* 0x000fe200078e0a06 */
[C---:B------:R-:W-:Y:S01]  /*7370*/  LOP3.LUT R9, R13.reuse, 0x140, RZ, 0xfc, !PT ;  /* 0x000001400d097812 */ /* 0x040fe200078efcff */
[----:B-1----:R-:W-:Y:S01]  /*7380*/  IMAD.MOV.U32 R2, RZ, RZ, R19 ;  /* 0x000000ffff027224 */ /* 0x002fe200078e0013 */
[----:B------:R-:W-:Y:S01]  /*7390*/  LOP3.LUT R19, R13, 0x13c, RZ, 0xfc, !PT ;  /* 0x0000013c0d137812 */ /* 0x000fe200078efcff */
[----:B------:R-:W-:Y:S01]  /*73a0*/  IMAD R12, R10, R6, R12 ;  /* 0x000000060a0c7224 */ /* 0x000fe200078e020c */
[----:B------:R-:W-:Y:S01]  /*73b0*/  IABS R14, R16 ;  /* 0x00000010000e7213 */ /* 0x000fe20000000000 */
[----:B------:R-:W-:-:S04]  /*73c0*/  IMAD.HI.U32 R0, R15, R4, RZ ;  /* 0x000000040f007227 */ /* 0x000fc800078e00ff */
[----:B------:R-:W-:Y:S01]  /*73d0*/  @!P4 IMAD.MOV R2, RZ, RZ, -R2 ;  /* 0x000000ffff02c224 */ /* 0x000fe200078e0a02 */
[C---:B------:R-:W-:Y:S01]  /*73e0*/  ISETP.GT.U32.AND P4, PT, R10.reuse, R3, PT ;  /* 0x000000030a00720c */ /* 0x040fe20003f84070 */
[----:B------:R-:W-:Y:S01]  /*73f0*/  @!P6 IMAD.IADD R5, R5, 0x1, -R10 ;  /* 0x000000010505e824 */ /* 0x000fe200078e0a0a */
[C---:B------:R-:W-:Y:S01]  /*7400*/  ISETP.GT.U32.AND P6, PT, R10.reuse, R12, PT ;  /* 0x0000000c0a00720c */ /* 0x040fe20003fc4070 */
[----:B------:R-:W-:Y:S01]  /*7410*/  IMAD.MOV R0, RZ, RZ, -R0 ;  /* 0x000000ffff007224 */ /* 0x000fe200078e0a00 */
[----:B------:R0:W-:Y:S03]  /*7420*/  STL [R1+0x270], R2 ;  /* 0x0002700201007387 */ /* 0x0001e60000100800 */
[----:B------:R-:W-:Y:S01]  /*7430*/  IMAD R4, R10, R0, R4 ;  /* 0x000000000a047224 */ /* 0x000fe200078e0204 */
[----:B------:R-:W-:-:S05]  /*7440*/  LOP3.LUT R0, R13, 0x13e, RZ, 0xfc, !PT ;  /* 0x0000013e0d007812 */ /* 0x000fca00078efcff */
[----:B------:R-:W-:Y:S01]  /*7450*/  @!P4 IMAD.IADD R3, R3, 0x1, -R10 ;  /* 0x000000010303c824 */ /* 0x000fe200078e0a0a */
[----:B------:R-:W-:Y:S01]  /*7460*/  ISETP.GE.AND P4, PT, R7, RZ, PT ;  /* 0x000000ff0700720c */ /* 0x000fe20003f86270 */
[----:B0-----:R-:W-:Y:S01]  /*7470*/  IMAD.MOV.U32 R2, RZ, RZ, R8 ;  /* 0x000000ffff027224 */ /* 0x001fe200078e0008 */
[----:B------:R-:W-:Y:S01]  /*7480*/  IABS R7, R7 ;  /* 0x0000000700077213 */ /* 0x000fe20000000000 */
[----:B------:R-:W-:Y:S02]  /*7490*/  IMAD.MOV.U32 R8, RZ, RZ, R5 ;  /* 0x000000ffff087224 */ /* 0x000fe400078e0005 */
[----:B------:R-:W-:Y:S01]  /*74a0*/  @!P5 IMAD.MOV R2, RZ, RZ, -R2 ;  /* 0x000000ffff02d224 */ /* 0x000fe200078e0a02 */
[----:B------:R-:W-:Y:S01]  /*74b0*/  ISETP.GE.AND P5, PT, R11, RZ, PT ;  /* 0x000000ff0b00720c */ /* 0x000fe20003fa6270 */
[----:B------:R-:W-:Y:S01]  /*74c0*/  @!P3 IMAD.MOV R8, RZ, RZ, -R8 ;  /* 0x000000ffff08b224 */ /* 0x000fe200078e0a08 */
[----:B------:R-:W-:Y:S01]  /*74d0*/  ISETP.GT.U32.AND P3, PT, R10, R4, PT ;  /* 0x000000040a00720c */ /* 0x000fe20003f64070 */
[----:B------:R-:W-:Y:S01]  /*74e0*/  @!P6 IMAD.IADD R12, R12, 0x1, -R10 ;  /* 0x000000010c0ce824 */ /* 0x000fe200078e0a0a */
[----:B------:R-:W-:Y:S01]  /*74f0*/  IABS R11, R11 ;  /* 0x0000000b000b7213 */ /* 0x000fe20000000000 */
[----:B------:R0:W-:Y:S03]  /*7500*/  STL [R1+0x278], R2 ;  /* 0x0002780201007387 */ /* 0x0001e60000100800 */
[----:B------:R-:W-:Y:S01]  /*7510*/  ISETP.GT.U32.AND P6, PT, R10, R12, PT ;  /* 0x0000000c0a00720c */ /* 0x000fe20003fc4070 */
[----:B------:R-:W-:Y:S01]  /*7520*/  IMAD.HI.U32 R6, R15, R11, RZ ;  /* 0x0000000b0f067227 */ /* 0x000fe200078e00ff */
[----:B------:R1:W-:Y:S03]  /*7530*/  STL [R1+0x280], R8 ;  /* 0x0002800801007387 */ /* 0x0003e60000100800 */
[----:B------:R-:W-:-:S02]  /*7540*/  IMAD.MOV R5, RZ, RZ, -R6 ;  /* 0x000000ffff057224 */ /* 0x000fc400078e0a06 */
[----:B0-----:R-:W-:Y:S02]  /*7550*/  IMAD.MOV.U32 R2, RZ, RZ, R3 ;  /* 0x000000ffff027224 */ /* 0x001fe400078e0003 */
[----:B------:R-:W-:Y:S02]  /*7560*/  @!P3 IMAD.IADD R4, R4, 0x1, -R10 ;  /* 0x000000010404b824 */ /* 0x000fe400078e0a0a */
[----:B------:R-:W-:Y:S01]  /*7570*/  @!P2 IMAD.MOV R2, RZ, RZ, -R2 ;  /* 0x000000ffff02a224 */ /* 0x000fe200078e0a02 */
[----:B------:R-:W-:Y:S01]  /*7580*/  ISETP.GE.AND P2, PT, R9, RZ, PT ;  /* 0x000000ff0900720c */ /* 0x000fe20003f46270 */
[----:B------:R-:W-:Y:S01]  /*7590*/  IMAD R11, R10, R5, R11 ;  /* 0x000000050a0b7224 */ /* 0x000fe200078e020b */
[----:B------:R-:W-:Y:S01]  /*75a0*/  IABS R9, R9 ;  /* 0x0000000900097213 */ /* 0x000fe20000000000 */
[----:B------:R-:W-:Y:S01]  /*75b0*/  @!P6 IMAD.IADD R12, R12, 0x1, -R10 ;  /* 0x000000010c0ce824 */ /* 0x000fe200078e0a0a */
[----:B-1----:R-:W-:Y:S01]  /*75c0*/  IABS R8, R0 ;  /* 0x0000000000087213 */ /* 0x002fe20000000000 */
[C---:B------:R-:W-:Y:S01]  /*75d0*/  IMAD.HI.U32 R3, R15.reuse, R7, RZ ;  /* 0x000000070f037227 */ /* 0x040fe200078e00ff */
[C---:B------:R-:W-:Y:S01]  /*75e0*/  ISETP.GT.U32.AND P3, PT, R10.reuse, R4, PT ;  /* 0x000000040a00720c */ /* 0x040fe20003f64070 */
[----:B------:R0:W-:Y:S01]  /*75f0*/  STL [R1+0x28c], R2 ;  /* 0x00028c0201007387 */ /* 0x0001e20000100800 */
[----:B------:R-:W-:Y:S01]  /*7600*/  ISETP.GT.U32.AND P6, PT, R10, R11, PT ;  /* 0x0000000b0a00720c */ /* 0x000fe20003fc4070 */
[----:B------:R-:W-:-:S04]  /*7610*/  IMAD.HI.U32 R5, R15, R9, RZ ;  /* 0x000000090f057227 */ /* 0x000fc800078e00ff */
[----:B------:R-:W-:-:S04]  /*7620*/  IMAD.HI.U32 R6, R15, R8, RZ ;  /* 0x000000080f067227 */ /* 0x000fc800078e00ff */
[----:B------:R-:W-:Y:S02]  /*7630*/  IMAD.MOV R5, RZ, RZ, -R5 ;  /* 0x000000ffff057224 */ /* 0x000fe400078e0a05 */
[----:B------:R-:W-:Y:S02]  /*7640*/  IMAD.MOV R3, RZ, RZ, -R3 ;  /* 0x000000ffff037224 */ /* 0x000fe400078e0a03 */
[----:B------:R-:W-:Y:S02]  /*7650*/  IMAD.MOV R6, RZ, RZ, -R6 ;  /* 0x000000ffff067224 */ /* 0x000fe400078e0a06 */
[C---:B------:R-:W-:Y:S02]  /*7660*/  IMAD R9, R10.reuse, R5, R9 ;  /* 0x000000050a097224 */ /* 0x040fe400078e0209 */
[----:B------:R-:W-:Y:S01]  /*7670*/  IMAD R7, R10, R3, R7 ;  /* 0x000000030a077224 */ /* 0x000fe200078e0207 */
[----:B------:R-:W-:Y:S01]  /*7680*/  IABS R3, R19 ;  /* 0x0000001300037213 */ /* 0x000fe20000000000 */
[----:B0-----:R-:W-:-:S02]  /*7690*/  IMAD.MOV.U32 R2, RZ, RZ, R12 ;  /* 0x000000ffff027224 */ /* 0x001fc400078e000c */
[----:B------:R-:W-:Y:S01]  /*76a0*/  IMAD R8, R10, R6, R8 ;  /* 0x000000060a087224 */ /* 0x000fe200078e0208 */
[----:B------:R-:W-:Y:S01]  /*76b0*/  LOP3.LUT R6, R13, 0x138, RZ, 0xfc, !PT ;  /* 0x000001380d067812 */ /* 0x000fe200078efcff */
[----:B------:R-:W-:Y:S01]  /*76c0*/  @!P3 IMAD.IADD R4, R4, 0x1, -R10 ;  /* 0x000000010404b824 */ /* 0x000fe200078e0a0a */
[C---:B------:R-:W-:Y:S01]  /*76d0*/  ISETP.GT.U32.AND P3, PT, R10.reuse, R9, PT ;  /* 0x000000090a00720c */ /* 0x040fe20003f64070 */
[----:B------:R-:W-:Y:S01]  /*76e0*/  @!P1 IMAD.MOV R2, RZ, RZ, -R2 ;  /* 0x000000ffff029224 */ /* 0x000fe200078e0a02 */
[C---:B------:R-:W-:Y:S01]  /*76f0*/  ISETP.GT.U32.AND P1, PT, R10.reuse, R7, PT ;  /* 0x000000070a00720c */ /* 0x040fe20003f24070 */
[----:B------:R-:W-:Y:S01]  /*7700*/  @!P6 IMAD.IADD R11, R11, 0x1, -R10 ;  /* 0x000000010b0be824 */ /* 0x000fe200078e0a0a */
[----:B------:R-:W-:Y:S01]  /*7710*/  ISETP.GT.U32.AND P6, PT, R10, R8, PT ;  /* 0x000000080a00720c */ /* 0x000fe20003fc4070 */
[----:B------:R-:W-:Y:S01]  /*7720*/  IMAD.HI.U32 R5, R15, R3, RZ ;  /* 0x000000030f057227 */ /* 0x000fe200078e00ff */
[----:B------:R0:W-:Y:S01]  /*7730*/  STL [R1+0x288], R2 ;  /* 0x0002880201007387 */ /* 0x0001e20000100800 */
[----:B------:R-:W-:-:S02]  /*7740*/  IABS R18, R6 ;  /* 0x0000000600127213 */ /* 0x000fc40000000000 */
[----:B------:R-:W-:-:S03]  /*7750*/  IMAD.MOV R5, RZ, RZ, -R5 ;  /* 0x000000ffff057224 */ /* 0x000fc600078e0a05 */
[----:B------:R-:W-:-:S04]  /*7760*/  IMAD.HI.U32 R12, R15, R18, RZ ;  /* 0x000000120f0c7227 */ /* 0x000fc800078e00ff */
[--C-:B------:R-:W-:Y:S02]  /*7770*/  @!P3 IMAD.IADD R9, R9, 0x1, -R10.reuse ;  /* 0x000000010909b824 */ /* 0x100fe400078e0a0a */
[--C-:B------:R-:W-:Y:S01]  /*7780*/  @!P1 IMAD.IADD R7, R7, 0x1, -R10.reuse ;  /* 0x0000000107079824 */ /* 0x100fe200078e0a0a */
[----:B------:R-:W-:Y:S01]  /*7790*/  ISETP.GT.U32.AND P1, PT, R10, R11, PT ;  /* 0x0000000b0a00720c */ /* 0x000fe20003f24070 */
[----:B------:R-:W-:Y:S01]  /*77a0*/  @!P6 IMAD.IADD R8, R8, 0x1, -R10 ;  /* 0x000000010808e824 */ /* 0x000fe200078e0a0a */
[C---:B------:R-:W-:Y:S01]  /*77b0*/  ISETP.GT.U32.AND P6, PT, R10.reuse, R9, PT ;  /* 0x000000090a00720c */ /* 0x040fe20003fc4070 */
[----:B0-----:R-:W-:Y:S01]  /*77c0*/  IMAD.MOV.U32 R2, RZ, RZ, R4 ;  /* 0x000000ffff027224 */ /* 0x001fe200078e0004 */
[----:B------:R-:W-:Y:S01]  /*77d0*/  ISETP.GT.U32.AND P3, PT, R10, R7, PT ;  /* 0x000000070a00720c */ /* 0x000fe20003f64070 */
[----:B------:R-:W-:-:S04]  /*77e0*/  IMAD.HI.U32 R4, R15, R14, RZ ;  /* 0x0000000e0f047227 */ /* 0x000fc800078e00ff */
[----:B------:R-:W-:Y:S02]  /*77f0*/  IMAD.MOV R4, RZ, RZ, -R4 ;  /* 0x000000ffff047224 */ /* 0x000fe400078e0a04 */
[----:B------:R-:W-:Y:S01]  /*7800*/  @!P0 IMAD.MOV R2, RZ, RZ, -R2 ;  /* 0x000000ffff028224 */ /* 0x000fe200078e0a02 */
[C---:B------:R-:W-:Y:S01]  /*7810*/  ISETP.GT.U32.AND P0, PT, R10.reuse, R8, PT ;  /* 0x000000080a00720c */ /* 0x040fe20003f04070 */
[C---:B------:R-:W-:Y:S01]  /*7820*/  IMAD R3, R10.reuse, R5, R3 ;  /* 0x000000050a037224 */ /* 0x040fe200078e0203 */
[C---:B------:R-:W-:Y:S01]  /*7830*/  LOP3.LUT R5, R13.reuse, 0x136, RZ, 0xfc, !PT ;  /* 0x000001360d057812 */ /* 0x040fe200078efcff */
[C---:B------:R-:W-:Y:S01]  /*7840*/  IMAD R14, R10.reuse, R4, R14 ;  /* 0x000000040a0e7224 */ /* 0x040fe200078e020e */
[----:B------:R-:W-:Y:S01]  /*7850*/  LOP3.LUT R4, R13, 0x134, RZ, 0xfc, !PT ;  /* 0x000001340d047812 */ /* 0x000fe200078efcff */
[--C-:B------:R-:W-:Y:S01]  /*7860*/  @!P1 IMAD.IADD R11, R11, 0x1, -R10.reuse ;  /* 0x000000010b0b9824 */ /* 0x100fe200078e0a0a */
[C---:B------:R-:W-:Y:S01]  /*7870*/  ISETP.GT.U32.AND P1, PT, R10.reuse, R3, PT ;  /* 0x000000030a00720c */ /* 0x040fe20003f24070 */
[--C-:B------:R-:W-:Y:S01]  /*7880*/  @!P6 IMAD.IADD R9, R9, 0x1, -R10.reuse ;  /* 0x000000010909e824 */ /* 0x100fe200078e0a0a */
[----:B------:R-:W-:Y:S01]  /*7890*/  ISETP.GT.U32.AND P6, PT, R10, R14, PT ;  /* 0x0000000e0a00720c */ /* 0x000fe20003fc4070 */
[--C-:B------:R-:W-:Y:S01]  /*78a0*/  @!P3 IMAD.IADD R7, R7, 0x1, -R10.reuse ;  /* 0x000000010707b824 */ /* 0x100fe200078e0a0a */
[----:B------:R0:W-:Y:S01]  /*78b0*/  STL [R1+0x284], R2 ;  /* 0x0002840201007387 */ /* 0x0001e20000100800 */
[----:B------:R-:W-:Y:S01]  /*78c0*/  IMAD.MOV.U32 R20, RZ, RZ, R11 ;  /* 0x000000ffff147224 */ /* 0x000fe200078e000b */
[----:B------:R-:W-:Y:S01]  /*78d0*/  IABS R17, R5 ;  /* 0x0000000500117213 */ /* 0x000fe20000000000 */
[----:B------:R-:W-:Y:S01]  /*78e0*/  @!P0 IMAD.IADD R8, R8, 0x1, -R10 ;  /* 0x0000000108088824 */ /* 0x000fe200078e0a0a */
[----:B------:R-:W-:Y:S01]  /*78f0*/  ISETP.GE.AND P0, PT, R19, RZ, PT ;  /* 0x000000ff1300720c */ /* 0x000fe20003f06270 */
[----:B------:R-:W-:Y:S01]  /*7900*/  IMAD.MOV R12, RZ, RZ, -R12 ;  /* 0x000000ffff0c7224 */ /* 0x000fe200078e0a0c */
[----:B------:R-:W-:Y:S01]  /*7910*/  IABS R19, R4 ;  /* 0x0000000400137213 */ /* 0x000fe20000000000 */
[----:B------:R-:W-:Y:S01]  /*7920*/  @!P5 IMAD.MOV R20, RZ, RZ, -R20 ;  /* 0x000000ffff14d224 */ /* 0x000fe200078e0a14 */
[----:B------:R-:W-:Y:S01]  /*7930*/  ISETP.GE.AND P3, PT, R0, RZ, PT ;  /* 0x000000ff0000720c */ /* 0x000fe20003f66270 */
[--C-:B------:R-:W-:Y:S01]  /*7940*/  @!P1 IMAD.IADD R3, R3, 0x1, -R10.reuse ;  /* 0x0000000103039824 */ /* 0x100fe200078e0a0a */
[----:B------:R-:W-:Y:S01]  /*7950*/  ISETP.GE.AND P1, PT, R16, RZ, PT ;  /* 0x000000ff1000720c */ /* 0x000fe20003f26270 */
[----:B------:R-:W-:Y:S01]  /*7960*/  @!P6 IMAD.IADD R14, R14, 0x1, -R10 ;  /* 0x000000010e0ee824 */ /* 0x000fe200078e0a0a */
[----:B------:R-:W-:Y:S01]  /*7970*/  STL [R1+0x258], R20 ;  /* 0x0002581401007387 */ /* 0x000fe20000100800 */
[----:B0-----:R-:W-:Y:S01]  /*7980*/  IMAD.MOV.U32 R2, RZ, RZ, R7 ;  /* 0x000000ffff027224 */ /* 0x001fe200078e0007 */
[----:B------:R-:W-:Y:S01]  /*7990*/  ISETP.GT.U32.AND P5, PT, R10, R3, PT ;  /* 0x000000030a00720c */ /* 0x000fe20003fa4070 */
[----:B------:R-:W-:-:S02]  /*79a0*/  IMAD.MOV.U32 R16, RZ, RZ, R19 ;  /* 0x000000ffff107224 */ /* 0x000fc400078e0013 */
[----:B------:R-:W-:Y:S01]  /*79b0*/  @!P4 IMAD.MOV R2, RZ, RZ, -R2 ;  /* 0x000000ffff02c224 */ /* 0x000fe200078e0a02 */
[----:B------:R-:W-:Y:S01]  /*79c0*/  ISETP.GT.U32.AND P4, PT, R10, R14, PT ;  /* 0x0000000e0a00720c */ /* 0x000fe20003f84070 */
[----:B------:R-:W-:-:S03]  /*79d0*/  IMAD.HI.U32 R11, R15, R16, RZ ;  /* 0x000000100f0b7227 */ /* 0x000fc600078e00ff */
[----:B------:R0:W-:Y:S01]  /*79e0*/  STL [R1+0x25c], R2 ;  /* 0x00025c0201007387 */ /* 0x0001e20000100800 */
[----:B------:R-:W-:Y:S02]  /*79f0*/  IMAD.MOV R7, RZ, RZ, -R11 ;  /* 0x000000ffff077224 */ /* 0x000fe400078e0a0b */
[C---:B------:R-:W-:Y:S02]  /*7a00*/  IMAD R18, R10.reuse, R12, R18 ;  /* 0x0000000c0a127224 */ /* 0x040fe400078e0212 */
[C---:B------:R-:W-:Y:S02]  /*7a10*/  IMAD R16, R10.reuse, R7, R16 ;  /* 0x000000070a107224 */ /* 0x040fe400078e0210 */
[----:B------:R-:W-:Y:S01]  /*7a20*/  IMAD.HI.U32 R0, R15, R17, RZ ;  /* 0x000000110f007227 */ /* 0x000fe200078e00ff */
[----:B------:R-:W-:-:S03]  /*7a30*/  ISETP.GT.U32.AND P6, PT, R10, R18, PT ;  /* 0x000000120a00720c */ /* 0x000fc60003fc4070 */
[----:B------:R-:W-:Y:S01]  /*7a40*/  @!P4 IMAD.IADD R14, R14, 0x1, -R10 ;  /* 0x000000010e0ec824 */ /* 0x000fe200078e0a0a */
[C---:B------:R-:W-:Y:S01]  /*7a50*/  ISETP.GT.U32.AND P4, PT, R10.reuse, R16, PT ;  /* 0x000000100a00720c */ /* 0x040fe20003f84070 */
[----:B------:R-:W-:Y:S02]  /*7a60*/  IMAD.MOV R0, RZ, RZ, -R0 ;  /* 0x000000ffff007224 */ /* 0x000fe400078e0a00 */
[----:B0-----:R-:W-:Y:S01]  /*7a70*/  IMAD.MOV.U32 R2, RZ, RZ, R8 ;  /* 0x000000ffff027224 */ /* 0x001fe200078e0008 */
[C---:B------:R-:W-:Y:S01]  /*7a80*/  LOP3.LUT R8, R13.reuse, 0x12e, RZ, 0xfc, !PT ;  /* 0x0000012e0d087812 */ /* 0x040fe200078efcff */
[C---:B------:R-:W-:Y:S01]  /*7a90*/  IMAD R17, R10.reuse, R0, R17 ;  /* 0x000000000a117224 */ /* 0x040fe200078e0211 */
[----:B------:R-:W-:Y:S01]  /*7aa0*/  LOP3.LUT R0, R13, 0x132, RZ, 0xfc, !PT ;  /* 0x000001320d007812 */ /* 0x000fe200078efcff */
[----:B------:R-:W-:Y:S01]  /*7ab0*/  @!P3 IMAD.MOV R2, RZ, RZ, -R2 ;  /* 0x000000ffff02b224 */ /* 0x000fe200078e0a02 */
[----:B------:R-:W-:Y:S01]  /*7ac0*/  IABS R12, R8 ;  /* 0x00000008000c7213 */ /* 0x000fe20000000000 */
[--C-:B------:R-:W-:Y:S01]  /*7ad0*/  @!P5 IMAD.IADD R3, R3, 0x1, -R10.reuse ;  /* 0x000000010303d824 */ /* 0x100fe200078e0a0a */
[----:B------:R-:W-:Y:S01]  /*7ae0*/  ISETP.GT.U32.AND P3, PT, R10, R17, PT ;  /* 0x000000110a00720c */ /* 0x000fe20003f64070 */
[--C-:B------:R-:W-:Y:S01]  /*7af0*/  @!P6 IMAD.IADD R18, R18, 0x1, -R10.reuse ;  /* 0x000000011212e824 */ /* 0x100fe200078e0a0a */
[----:B------:R-:W-:Y:S01]  /*7b00*/  ISETP.GE.AND P5, PT, R5, RZ, PT ;  /* 0x000000ff0500720c */ /* 0x000fe20003fa6270 */
[----:B------:R-:W-:Y:S01]  /*7b10*/  @!P4 IMAD.IADD R16, R16, 0x1, -R10 ;  /* 0x000000011010c824 */ /* 0x000fe200078e0a0a */
[----:B------:R-:W-:Y:S01]  /*7b20*/  LOP3.LUT R5, R13, 0x130, RZ, 0xfc, !PT ;  /* 0x000001300d057812 */ /* 0x000fe200078efcff */
[----:B------:R-:W-:Y:S01]  /*7b30*/  @!P2 IMAD.MOV R9, RZ, RZ, -R9 ;  /* 0x000000ffff09a224 */ /* 0x000fe200078e0a09 */
[----:B------:R-:W-:Y:S01]  /*7b40*/  ISETP.GE.AND P6, PT, R4, RZ, PT ;  /* 0x000000ff0400720c */ /* 0x000fe20003fc6270 */
[----:B------:R-:W-:Y:S01]  /*7b50*/  IMAD.MOV.U32 R20, RZ, RZ, R14 ;  /* 0x000000ffff147224 */ /* 0x000fe200078e000e */
[----:B------:R-:W-:Y:S01]  /*7b60*/  IABS R4, R5 ;  /* 0x0000000500047213 */ /* 0x000fe20000000000 */
[C---:B------:R-:W-:Y:S01]  /*7b70*/  IMAD.HI.U32 R19, R15.reuse, R12, RZ ;  /* 0x0000000c0f137227 */ /* 0x040fe200078e00ff */
[----:B------:R-:W-:Y:S01]  /*7b80*/  ISETP.GE.AND P2, PT, R6, RZ, PT ;  /* 0x000000ff0600720c */ /* 0x000fe20003f46270 */
[----:B------:R0:W-:Y:S01]  /*7b90*/  STL [R1+0x260], R9 ;  /* 0x0002600901007387 */ /* 0x0001e20000100800 */
[C---:B------:R-:W-:Y:S01]  /*7ba0*/  ISETP.GT.U32.AND P4, PT, R10.reuse, R16, PT ;  /* 0x000000100a00720c */ /* 0x040fe20003f84070 */
[----:B------:R-:W-:Y:S01]  /*7bb0*/  IMAD.HI.U32 R6, R15, R4, RZ ;  /* 0x000000040f067227 */ /* 0x000fe200078e00ff */
[----:B------:R-:W-:Y:S01]  /*7bc0*/  IABS R11, R0 ;  /* 0x00000000000b7213 */ /* 0x000fe20000000000 */
[----:B------:R1:W-:Y:S02]  /*7bd0*/  STL [R1+0x264], R2 ;  /* 0x0002640201007387 */ /* 0x0003e40000100800 */
[----:B------:R-:W-:Y:S01]  /*7be0*/  @!P3 IMAD.IADD R17, R17, 0x1, -R10 ;  /* 0x000000011111b824 */ /* 0x000fe200078e0a0a */
[----:B------:R-:W-:Y:S01]  /*7bf0*/  ISETP.GT.U32.AND P3, PT, R10, R18, PT ;  /* 0x000000120a00720c */ /* 0x000fe20003f64070 */
[----:B------:R-:W-:-:S02]  /*7c00*/  IMAD.MOV R6, RZ, RZ, -R6 ;  /* 0x000000ffff067224 */ /* 0x000fc400078e0a06 */
[----:B------:R-:W-:-:S04]  /*7c10*/  IMAD.HI.U32 R7, R15, R11, RZ ;  /* 0x0000000b0f077227 */ /* 0x000fc800078e00ff */
[----:B------:R-:W-:Y:S01]  /*7c20*/  IMAD R4, R10, R6, R4 ;  /* 0x000000060a047224 */ /* 0x000fe200078e0204 */
[C---:B------:R-:W-:Y:S01]  /*7c30*/  LOP3.LUT R6, R13.reuse, 0x12a, RZ, 0xfc, !PT ;  /* 0x0000012a0d067812 */ /* 0x040fe200078efcff */
[----:B------:R-:W-:Y:S02]  /*7c40*/  IMAD.MOV R7, RZ, RZ, -R7 ;  /* 0x000000ffff077224 */ /* 0x000fe400078e0a07 */
[--C-:B------:R-:W-:Y:S01]  /*7c50*/  @!P4 IMAD.IADD R16, R16, 0x1, -R10.reuse ;  /* 0x000000011010c824 */ /* 0x100fe200078e0a0a */
[C---:B------:R-:W-:Y:S01]  /*7c60*/  ISETP.GT.U32.AND P4, PT, R10.reuse, R4, PT ;  /* 0x000000040a00720c */ /* 0x040fe20003f84070 */
[----:B------:R-:W-:Y:S01]  /*7c70*/  IMAD R11, R10, R7, R11 ;  /* 0x000000070a0b7224 */ /* 0x000fe200078e020b */
[----:B0-----:R-:W-:Y:S01]  /*7c80*/  IABS R9, R6 ;  /* 0x0000000600097213 */ /* 0x001fe20000000000 */
[----:B-1----:R-:W-:Y:S01]  /*7c90*/  IMAD.MOV.U32 R2, RZ, RZ, R3 ;  /* 0x000000ffff027224 */ /* 0x002fe200078e0003 */
        /* <DEDUP_REMOVED lines=8> */
[----:B------:R-:W-:Y:S02]  /*7d20*/  @!P4 IMAD.IADD R4, R4, 0x1, -R10 ;  /* 0x000000010404c824 */ /* 0x000fe400078e0a0a */
[----:B------:R-:W-:Y:S02]  /*7d30*/  @!P1 IMAD.MOV R20, RZ, RZ, -R20 ;  /* 0x000000ffff149224 */ /* 0x000fe400078e0a14 */
[----:B------:R-:W-:Y:S01]  /*7d40*/  IMAD.MOV R14, RZ, RZ, -R14 ;  /* 0x000000ffff0e7224 */ /* 0x000fe200078e0a0e */
[----:B------:R-:W-:Y:S01]  /*7d50*/  ISETP.GT.U32.AND P4, PT, R10, R4, PT ;  /* 0x000000040a00720c */ /* 0x000fe20003f84070 */
[--C-:B------:R-:W-:Y:S01]  /*7d60*/  @!P3 IMAD.IADD R11, R11, 0x1, -R10.reuse ;  /* 0x000000010b0bb824 */ /* 0x100fe200078e0a0a */
[----:B------:R-:W-:Y:S01]  /*7d70*/  STL [R1+0x1e4], R20 ;  /* 0x0001e41401007387 */ /* 0x000fe20000100800 */
[----:B------:R-:W-:Y:S01]  /*7d80*/  @!P0 IMAD.IADD R17, R17, 0x1, -R10 ;  /* 0x0000000111118824 */ /* 0x000fe200078e0a0a */
[----:B------:R-:W-:Y:S01]  /*7d90*/  ISETP.GE.AND P0, PT, R0, RZ, PT ;  /* 0x000000ff0000720c */ /* 0x000fe20003f06270 */
[----:B0-----:R-:W-:Y:S01]  /*7da0*/  IMAD.MOV.U32 R2, RZ, RZ, R18 ;  /* 0x000000ffff027224 */ /* 0x001fe200078e0012 */
[----:B------:R-:W-:Y:S01]  /*7db0*/  ISETP.GT.U32.AND P1, PT, R10, R11, PT ;  /* 0x0000000b0a00720c */ /* 0x000fe20003f24070 */
[----:B------:R-:W-:Y:S01]  /*7dc0*/  IMAD.HI.U32 R0, R15, R7, RZ ;  /* 0x000000070f007227 */ /* 0x000fe200078e00ff */
[----:B------:R-:W-:-:S02]  /*7dd0*/  ISETP.GE.AND P3, PT, R5, RZ, PT ;  /* 0x000000ff0500720c */ /* 0x000fc40003f66270 */
[----:B------:R-:W-:Y:S01]  /*7de0*/  LOP3.LUT R5, R13, 0x128, RZ, 0xfc, !PT ;  /* 0x000001280d057812 */ /* 0x000fe200078efcff */
[----:B------:R-:W-:Y:S02]  /*7df0*/  @!P2 IMAD.MOV R2, RZ, RZ, -R2 ;  /* 0x000000ffff02a224 */ /* 0x000fe400078e0a02 */
[----:B------:R-:W-:Y:S02]  /*7e00*/  IMAD.MOV R19, RZ, RZ, -R19 ;  /* 0x000000ffff137224 */ /* 0x000fe400078e0a13 */
[----:B------:R-:W-:Y:S01]  /*7e10*/  @!P5 IMAD.MOV R17, RZ, RZ, -R17 ;  /* 0x000000ffff11d224 */ /* 0x000fe200078e0a11 */
[----:B------:R-:W-:Y:S01]  /*7e20*/  ISETP.GE.AND P5, PT, R8, RZ, PT ;  /* 0x000000ff0800720c */ /* 0x000fe20003fa6270 */
[C---:B------:R-:W-:Y:S01]  /*7e30*/  IMAD R8, R10.reuse, R14, R9 ;  /* 0x0000000e0a087224 */ /* 0x040fe200078e0209 */
[----:B------:R0:W-:Y:S01]  /*7e40*/  STL [R1+0x1e8], R2 ;  /* 0x0001e80201007387 */ /* 0x0001e20000100800 */
[----:B------:R-:W-:Y:S02]  /*7e50*/  IMAD.MOV R0, RZ, RZ, -R0 ;  /* 0x000000ffff007224 */ /* 0x000fe400078e0a00 */
[----:B------:R-:W-:Y:S01]  /*7e60*/  IMAD R12, R10, R19, R12 ;  /* 0x000000130a0c7224 */ /* 0x000fe200078e020c */
[----:B------:R-:W-:Y:S01]  /*7e70*/  STL [R1+0x1f8], R17 ;  /* 0x0001f81101007387 */ /* 0x000fe20000100800 */
[--C-:B------:R-:W-:Y:S01]  /*7e80*/  @!P4 IMAD.IADD R4, R4, 0x1, -R10.reuse ;  /* 0x000000010404c824 */ /* 0x100fe200078e0a0a */
[C---:B------:R-:W-:Y:S01]  /*7e90*/  ISETP.GT.U32.AND P4, PT, R10.reuse, R8, PT ;  /* 0x000000080a00720c */ /* 0x040fe20003f84070 */
[C---:B------:R-:W-:Y:S01]  /*7ea0*/  IMAD R7, R10.reuse, R0, R7 ;  /* 0x000000000a077224 */ /* 0x040fe200078e0207 */
[----:B------:R-:W-:Y:S01]  /*7eb0*/  ISETP.GT.U32.AND P2, PT, R10, R12, PT ;  /* 0x0000000c0a00720c */ /* 0x000fe20003f44070 */
[----:B------:R-:W-:Y:S01]  /*7ec0*/  @!P1 IMAD.IADD R11, R11, 0x1, -R10 ;  /* 0x000000010b0b9824 */ /* 0x000fe200078e0a0a */
[----:B------:R-:W-:Y:S01]  /*7ed0*/  ISETP.GE.AND P1, PT, R3, RZ, PT ;  /* 0x000000ff0300720c */ /* 0x000fe20003f26270 */
[----:B0-----:R-:W-:Y:S01]  /*7ee0*/  IMAD.MOV.U32 R2, RZ, RZ, R16 ;  /* 0x000000ffff027224 */ /* 0x001fe200078e0010 */
[----:B------:R-:W-:-:S02]  /*7ef0*/  LOP3.LUT R3, R13, 0x126, RZ, 0xfc, !PT ;  /* 0x000001260d037812 */ /* 0x000fc400078efcff */
[----:B------:R-:W-:Y:S01]  /*7f00*/  IABS R0, R5 ;  /* 0x0000000500007213 */ /* 0x000fe20000000000 */
[----:B------:R-:W-:Y:S01]  /*7f10*/  @!P6 IMAD.MOV R2, RZ, RZ, -R2 ;  /* 0x000000ffff02e224 */ /* 0x000fe200078e0a02 */
[----:B------:R-:W-:Y:S02]  /*7f20*/  ISETP.GT.U32.AND P6, PT, R10, R7, PT ;  /* 0x000000070a00720c */ /* 0x000fe40003fc4070 */
[----:B------:R-:W-:Y:S01]  /*7f30*/  LOP3.LUT R19, R13, 0xfe, RZ, 0xfc, !PT ;  /* 0x000000fe0d137812 */ /* 0x000fe200078efcff */
[--C-:B------:R-:W-:Y:S01]  /*7f40*/  @!P4 IMAD.IADD R8, R8, 0x1, -R10.reuse ;  /* 0x000000010808c824 */ /* 0x100fe200078e0a0a */
[----:B------:R0:W-:Y:S01]  /*7f50*/  STL [R1+0x248], R2 ;  /* 0x0002480201007387 */ /* 0x0001e20000100800 */
[----:B------:R-:W-:Y:S01]  /*7f60*/  @!P2 IMAD.IADD R12, R12, 0x1, -R10 ;  /* 0x000000010c0ca824 */ /* 0x000fe200078e0a0a */
[----:B------:R-:W-:Y:S01]  /*7f70*/  ISETP.GE.AND P2, PT, R6, RZ, PT ;  /* 0x000000ff0600720c */ /* 0x000fe20003f46270 */
[----:B------:R-:W-:Y:S01]  /*7f80*/  IMAD.HI.U32 R9, R15, R0, RZ ;  /* 0x000000000f097227 */ /* 0x000fe200078e00ff */
[----:B------:R-:W-:-:S02]  /*7f90*/  ISETP.GT.U32.AND P4, PT, R10, R8, PT ;  /* 0x000000080a00720c */ /* 0x000fc40003f84070 */
[----:B------:R-:W-:Y:S01]  /*7fa0*/  LOP3.LUT R6, R13, 0x124, RZ, 0xfc, !PT ;  /* 0x000001240d067812 */ /* 0x000fe200078efcff */
[----:B------:R-:W-:Y:S01]  /*7fb0*/  IMAD.MOV R9, RZ, RZ, -R9 ;  /* 0x000000ffff097224 */ /* 0x000fe200078e0a09 */
[----:B------:R-:W-:Y:S01]  /*7fc0*/  IABS R20, R19 ;  /* 0x0000001300147213 */ /* 0x000fe20000000000 */
[----:B------:R-:W-:Y:S01]  /*7fd0*/  @!P6 IMAD.IADD R7, R7, 0x1, -R10 ;  /* 0x000000010707e824 */ /* 0x000fe200078e0a0a */
[C---:B------:R-:W-:Y:S01]  /*7fe0*/  ISETP.GT.U32.AND P6, PT, R10.reuse, R12, PT ;  /* 0x0000000c0a00720c */ /* 0x040fe20003fc4070 */
[----:B0-----:R-:W-:Y:S01]  /*7ff0*/  IMAD.MOV.U32 R2, RZ, RZ, R11 ;  /* 0x000000ffff027224 */ /* 0x001fe200078e000b */
[----:B------:R-:W-:Y:S01]  /*8000*/  IABS R11, R3 ;  /* 0x00000003000b7213 */ /* 0x000fe20000000000 */
[C---:B------:R-:W-:Y:S01]  /*8010*/  IMAD R0, R10.reuse, R9, R0 ;  /* 0x000000090a007224 */ /* 0x040fe200078e0200 */
[----:B------:R-:W-:Y:S01]  /*8020*/  IABS R9, R6 ;  /* 0x0000000600097213 */ /* 0x000fe20000000000 */
[----:B------:R-:W-:Y:S01]  /*8030*/  @!P0 IMAD.MOV R2, RZ, RZ, -R2 ;  /* 0x000000ffff028224 */ /* 0x000fe200078e0a02 */
[----:B------:R-:W-:Y:S01]  /*8040*/  ISETP.GT.U32.AND P0, PT, R10, R7, PT ;  /* 0x000000070a00720c */ /* 0x000fe20003f04070 */
[----:B------:R-:W-:-:S02]  /*8050*/  @!P4 IMAD.IADD R8, R8, 0x1, -R10 ;  /* 0x000000010808c824 */ /* 0x000fc400078e0a0a */
[C---:B------:R-:W-:Y:S01]  /*8060*/  IMAD.HI.U32 R16, R15.reuse, R9, RZ ;  /* 0x000000090f107227 */ /* 0x040fe200078e00ff */
[----:B------:R0:W-:Y:S03]  /*8070*/  STL [R1+0x24c], R2 ;  /* 0x00024c0201007387 */ /* 0x0001e60000100800 */
[----:B------:R-:W-:Y:S01]  /*8080*/  @!P6 IMAD.IADD R12, R12, 0x1, -R10 ;  /* 0x000000010c0ce824 */ /* 0x000fe200078e0a0a */
[----:B------:R-:W-:Y:S01]  /*8090*/  ISETP.GT.U32.AND P6, PT, R10, R0, PT ;  /* 0x000000000a00720c */ /* 0x000fe20003fc4070 */
[----:B------:R-:W-:Y:S02]  /*80a0*/  IMAD.MOV R16, RZ, RZ, -R16 ;  /* 0x000000ffff107224 */ /* 0x000fe400078e0a10 */
[----:B------:R-:W-:-:S04]  /*80b0*/  IMAD.HI.U32 R23, R15, R20, RZ ;  /* 0x000000140f177227 */ /* 0x000fc800078e00ff */
[----:B0-----:R-:W-:Y:S02]  /*80c0*/  IMAD.MOV.U32 R2, RZ, RZ, R4 ;  /* 0x000000ffff027224 */ /* 0x001fe400078e0004 */
[----:B------:R-:W-:-:S04]  /*80d0*/  IMAD.HI.U32 R4, R15, R11, RZ ;  /* 0x0000000b0f047227 */ /* 0x000fc800078e00ff */
[----:B------:R-:W-:Y:S02]  /*80e0*/  IMAD.MOV R4, RZ, RZ, -R4 ;  /* 0x000000ffff047224 */ /* 0x000fe400078e0a04 */
[----:B------:R-:W-:Y:S01]  /*80f0*/  @!P0 IMAD.IADD R7, R7, 0x1, -R10 ;  /* 0x0000000107078824 */ /* 0x000fe200078e0a0a */
[----:B------:R-:W-:Y:S01]  /*8100*/  ISETP.GE.AND P0, PT, R3, RZ, PT ;  /* 0x000000ff0300720c */ /* 0x000fe20003f06270 */
[----:B------:R-:W-:Y:S01]  /*8110*/  IMAD R11, R10, R4, R11 ;  /* 0x000000040a0b7224 */ /* 0x000fe200078e020b */
[----:B------:R-:W-:Y:S01]  /*8120*/  LOP3.LUT R3, R13, 0x122, RZ, 0xfc, !PT ;  /* 0x000001220d037812 */ /* 0x000fe200078efcff */
[----:B------:R-:W-:Y:S01]  /*8130*/  @!P3 IMAD.MOV R2, RZ, RZ, -R2 ;  /* 0x000000ffff02b224 */ /* 0x000fe200078e0a02 */
[----:B------:R-:W-:Y:S01]  /*8140*/  ISETP.GE.AND P3, PT, R5, RZ, PT ;  /* 0x000000ff0500720c */ /* 0x000fe20003f66270 */
[----:B------:R-:W-:Y:S01]  /*8150*/  @!P6 IMAD.IADD R0, R0, 0x1, -R10 ;  /* 0x000000010000e824 */ /* 0x000fe200078e0a0a */
[C---:B------:R-:W-:Y:S01]  /*8160*/  ISETP.GT.U32.AND P4, PT, R10.reuse, R11, PT ;  /* 0x0000000b0a00720c */ /* 0x040fe20003f84070 */
[----:B------:R-:W-:Y:S01]  /*8170*/  IMAD R9, R10, R16, R9 ;  /* 0x000000100a097224 */ /* 0x000fe200078e0209 */
[----:B------:R0:W-:Y:S01]  /*8180*/  STL [R1+0x254], R2 ;  /* 0x0002540201007387 */ /* 0x0001e20000100800 */
[----:B------:R-:W-:Y:S01]  /*8190*/  IABS R5, R3 ;  /* 0x0000000300057213 */ /* 0x000fe20000000000 */
[----:B------:R-:W-:Y:S01]  /*81a0*/  IMAD.MOV R23, RZ, RZ, -R23 ;  /* 0x000000ffff177224 */ /* 0x000fe200078e0a17 */
[----:B------:R-:W-:-:S02]  /*81b0*/  ISETP.GE.AND P6, PT, R6, RZ, PT ;  /* 0x000000ff0600720c */ /* 0x000fc40003fc6270 */
[----:B------:R-:W-:Y:S01]  /*81c0*/  LOP3.LUT R4, R13, 0x120, RZ, 0xfc, !PT ;  /* 0x000001200d047812 */ /* 0x000fe200078efcff */
[----:B------:R-:W-:-:S03]  /*81d0*/  IMAD.HI.U32 R6, R15, R5, RZ ;  /* 0x000000050f067227 */ /* 0x000fc600078e00ff */
[----:B------:R-:W-:Y:S01]  /*81e0*/  IABS R14, R4 ;  /* 0x00000004000e7213 */ /* 0x000fe20000000000 */
[----:B0-----:R-:W-:Y:S02]  /*81f0*/  IMAD.MOV.U32 R2, RZ, RZ, R12 ;  /* 0x000000ffff027224 */ /* 0x001fe400078e000c */
[----:B------:R-:W-:Y:S02]  /*8200*/  @!P4 IMAD.IADD R11, R11, 0x1, -R10 ;  /* 0x000000010b0bc824 */ /* 0x000fe400078e0a0a */
[----:B------:R-:W-:Y:S02]  /*8210*/  IMAD.MOV.U32 R12, RZ, RZ, R7 ;  /* 0x000000ffff0c7224 */ /* 0x000fe400078e0007 */
[----:B------:R-:W-:Y:S01]  /*8220*/  @!P5 IMAD.MOV R2, RZ, RZ, -R2 ;  /* 0x000000ffff02d224 */ /* 0x000fe200078e0a02 */
[C---:B------:R-:W-:Y:S01]  /*8230*/  ISETP.GT.U32.AND P4, PT, R10.reuse, R11, PT ;  /* 0x0000000b0a00720c */ /* 0x040fe20003f84070 */
[----:B------:R-:W-:Y:S01]  /*8240*/  @!P1 IMAD.MOV R12, RZ, RZ, -R12 ;  /* 0x000000ffff0c9224 */ /* 0x000fe200078e0a0c */
[C---:B------:R-:W-:Y:S01]  /*8250*/  ISETP.GT.U32.AND P5, PT, R10.reuse, R0, PT ;  /* 0x000000000a00720c */ /* 0x040fe20003fa4070 */
[----:B------:R-:W-:Y:S01]  /*8260*/  IMAD.MOV R6, RZ, RZ, -R6 ;  /* 0x000000ffff067224 */ /* 0x000fe200078e0a06 */
[C---:B------:R-:W-:Y:S01]  /*8270*/  ISETP.GT.U32.AND P1, PT, R10.reuse, R9, PT ;  /* 0x000000090a00720c */ /* 0x040fe20003f24070 */
[----:B------:R-:W-:Y:S01]  /*8280*/  IMAD.HI.U32 R7, R15, R14, RZ ;  /* 0x0000000e0f077227 */ /* 0x000fe200078e00ff */
[----:B------:R0:W-:Y:S03]  /*8290*/  STL [R1+0x250], R2 ;  /* 0x0002500201007387 */ /* 0x0001e60000100800 */
[----:B------:R-:W-:Y:S01]  /*82a0*/  IMAD R5, R10, R6, R5 ;  /* 0x000000060a057224 */ /* 0x000fe200078e0205 */
[----:B------:R1:W-:Y:S01]  /*82b0*/  STL [R1+0x22c], R12 ;  /* 0x00022c0c01007387 */ /* 0x0003e20000100800 */
[----:B------:R-:W-:-:S02]  /*82c0*/  IMAD.MOV R7, RZ, RZ, -R7 ;  /* 0x000000ffff077224 */ /* 0x000fc400078e0a07 */
[--C-:B------:R-:W-:Y:S01]  /*82d0*/  @!P4 IMAD.IADD R11, R11, 0x1, -R10.reuse ;  /* 0x000000010b0bc824 */ /* 0x100fe200078e0a0a */
[----:B------:R-:W-:Y:S01]  /*82e0*/  ISETP.GT.U32.AND P4, PT, R10, R5, PT ;  /* 0x000000050a00720c */ /* 0x000fe20003f84070 */
[--C-:B------:R-:W-:Y:S01]  /*82f0*/  @!P5 IMAD.IADD R0, R0, 0x1, -R10.reuse ;  /* 0x000000010000d824 */ /* 0x100fe200078e0a0a */
[----:B------:R-:W-:Y:S01]  /*8300*/  ISETP.GE.AND P5, PT, R4, RZ, PT ;  /* 0x000000ff0400720c */ /* 0x000fe20003fa6270 */
[----:B------:R-:W-:Y:S02]  /*8310*/  @!P1 IMAD.IADD R9, R9, 0x1, -R10 ;  /* 0x0000000109099824 */ /* 0x000fe400078e0a0a */
[----:B0-----:R-:W-:Y:S01]  /*8320*/  IMAD.MOV.U32 R2, RZ, RZ, R8 ;  /* 0x000000ffff027224 */ /* 0x001fe200078e0008 */
[C---:B------:R-:W-:Y:S01]  /*8330*/  LOP3.LUT R8, R13.reuse, 0x11e, RZ, 0xfc, !PT ;  /* 0x0000011e0d087812 */ /* 0x040fe200078efcff */
[C---:B------:R-:W-:Y:S01]  /*8340*/  IMAD R14, R10.reuse, R7, R14 ;  /* 0x000000070a0e7224 */ /* 0x040fe200078e020e */
[C---:B------:R-:W-:Y:S01]  /*8350*/  ISETP.GT.U32.AND P1, PT, R10.reuse, R9, PT ;  /* 0x000000090a00720c */ /* 0x040fe20003f24070 */
[----:B-1----:R-:W-:Y:S01]  /*8360*/  IMAD.MOV.U32 R12, RZ, RZ, R0 ;  /* 0x000000ffff0c7224 */ /* 0x002fe200078e0000 */
[----:B------:R-:W-:Y:S01]  /*8370*/  LOP3.LUT R7, R13, 0x11c, RZ, 0xfc, !PT ;  /* 0x0000011c0d077812 */ /* 0x000fe200078efcff */
[----:B------:R-:W-:Y:S01]  /*8380*/  @!P2 IMAD.MOV R2, RZ, RZ, -R2 ;  /* 0x000000ffff02a224 */ /* 0x000fe200078e0a02 */
[----:B------:R-:W-:Y:S01]  /*8390*/  IABS R4, R8 ;  /* 0x0000000800047213 */ /* 0x000fe20000000000 */
[----:B------:R-:W-:Y:S01]  /*83a0*/  @!P3 IMAD.MOV R12, RZ, RZ, -R12 ;  /* 0x000000ffff0cb224 */ /* 0x000fe200078e0a0c */
[C---:B------:R-:W-:Y:S01]  /*83b0*/  ISETP.GT.U32.AND P3, PT, R10.reuse, R14, PT ;  /* 0x0000000e0a00720c */ /* 0x040fe20003f64070 */
[----:B------:R-:W-:Y:S01]  /*83c0*/  @!P4 IMAD.IADD R5, R5, 0x1, -R10 ;  /* 0x000000010505c824 */ /* 0x000fe200078e0a0a */
[----:B------:R0:W-:Y:S01]  /*83d0*/  STL [R1+0x230], R2 ;  /* 0x0002300201007387 */ /* 0x0001e20000100800 */
[----:B------:R-:W-:Y:S01]  /*83e0*/  IABS R6, R7 ;  /* 0x0000000700067213 */ /* 0x000fe20000000000 */
[C---:B------:R-:W-:Y:S01]  /*83f0*/  IMAD R20, R10.reuse, R23, R20 ;  /* 0x000000170a147224 */ /* 0x040fe200078e0214 */
[----:B------:R-:W-:Y:S01]  /*8400*/  ISETP.GE.AND P2, PT, R3, RZ, PT ;  /* 0x000000ff0300720c */ /* 0x000fe20003f46270 */
[----:B------:R-:W-:Y:S01]  /*8410*/  STL [R1+0x244], R12 ;  /* 0x0002440c01007387 */ /* 0x000fe20000100800 */
[----:B------:R-:W-:Y:S01]  /*8420*/  ISETP.GT.U32.AND P4, PT, R10, R5, PT ;  /* 0x000000050a00720c */ /* 0x000fe20003f84070 */
[----:B------:R-:W-:Y:S01]  /*8430*/  @!P1 IMAD.IADD R9, R9, 0x1, -R10 ;  /* 0x0000000109099824 */ /* 0x000fe200078e0a0a */
[----:B------:R-:W-:Y:S01]  /*8440*/  ISETP.GE.AND P1, PT, R7, RZ, PT ;  /* 0x000000ff0700720c */ /* 0x000fe20003f26270 */
[----:B------:R-:W-:Y:S01]  /*8450*/  IMAD.HI.U32 R7, R15, R6, RZ ;  /* 0x000000060f077227 */ /* 0x000fe200078e00ff */
[----:B------:R-:W-:-:S03]  /*8460*/  LOP3.LUT R3, R13, 0x11a, RZ, 0xfc, !PT ;  /* 0x0000011a0d037812 */ /* 0x000fc600078efcff */
[----:B0-----:R-:W-:Y:S01]  /*8470*/  IMAD.MOV.U32 R2, RZ, RZ, R11 ;  /* 0x000000ffff027224 */ /* 0x001fe200078e000b */
[----:B------:R-:W-:Y:S01]  /*8480*/  IABS R0, R3 ;  /* 0x0000000300007213 */ /* 0x000fe20000000000 */
[----:B------:R-:W-:Y:S02]  /*8490*/  @!P3 IMAD.IADD R14, R14, 0x1, -R10 ;  /* 0x000000010e0eb824 */ /* 0x000fe400078e0a0a */
[----:B------:R-:W-:Y:S01]  /*84a0*/  @!P0 IMAD.MOV R2, RZ, RZ, -R2 ;  /* 0x000000ffff028224 */ /* 0x000fe200078e0a02 */
[----:B------:R-:W-:Y:S01]  /*84b0*/  ISETP.GE.AND P0, PT, R8, RZ, PT ;  /* 0x000000ff0800720c */ /* 0x000fe20003f06270 */
[----:B------:R-:W-:Y:S01]  /*84c0*/  IMAD.HI.U32 R11, R15, R4, RZ ;  /* 0x000000040f0b7227 */ /* 0x000fe200078e00ff */
[----:B------:R-:W-:Y:S02]  /*84d0*/  ISETP.GT.U32.AND P3, PT, R10, R14, PT ;  /* 0x0000000e0a00720c */ /* 0x000fe40003f64070 */
[----:B------:R0:W-:Y:S01]  /*84e0*/  STL [R1+0x240], R2 ;  /* 0x0002400201007387 */ /* 0x0001e20000100800 */
[----:B------:R-:W-:-:S02]  /*84f0*/  IMAD.MOV R11, RZ, RZ, -R11 ;  /* 0x000000ffff0b7224 */ /* 0x000fc400078e0a0b */
[----:B------:R-:W-:Y:S02]  /*8500*/  IMAD.MOV R7, RZ, RZ, -R7 ;  /* 0x000000ffff077224 */ /* 0x000fe400078e0a07 */
[----:B------:R-:W-:Y:S02]  /*8510*/  @!P4 IMAD.IADD R5, R5, 0x1, -R10 ;  /* 0x000000010505c824 */ /* 0x000fe400078e0a0a */
[----:B------:R-:W-:Y:S02]  /*8520*/  IMAD R4, R10, R11, R4 ;  /* 0x0000000b0a047224 */ /* 0x000fe400078e0204 */
[----:B------:R-:W-:-:S03]  /*8530*/  IMAD.HI.U32 R8, R15, R0, RZ ;  /* 0x000000000f087227 */ /* 0x000fc600078e00ff */
[C---:B------:R-:W-:Y:S01]  /*8540*/  ISETP.GT.U32.AND P4, PT, R10.reuse, R4, PT ;  /* 0x000000040a00720c */ /* 0x040fe20003f84070 */
[----:B0-----:R-:W-:Y:S02]  /*8550*/  IMAD.MOV.U32 R2, RZ, RZ, R9 ;  /* 0x000000ffff027224 */ /* 0x001fe400078e0009 */
[----:B------:R-:W-:Y:S02]  /*8560*/  IMAD.MOV R8, RZ, RZ, -R8 ;  /* 0x000000ffff087224 */ /* 0x000fe400078e0a08 */
[----:B------:R-:W-:Y:S01]  /*8570*/  @!P6 IMAD.MOV R2, RZ, RZ, -R2 ;  /* 0x000000ffff02e224 */ /* 0x000fe200078e0a02 */
[----:B------:R-:W-:Y:S01]  /*8580*/  ISETP.GE.AND P6, PT, R3, RZ, PT ;  /* 0x000000ff0300720c */ /* 0x000fe20003fc6270 */
[----:B------:R-:W-:Y:S01]  /*8590*/  IMAD R3, R10, R7, R6 ;  /* 0x000000070a037224 */ /* 0x000fe200078e0206 */
[C---:B------:R-:W-:Y:S01]  /*85a0*/  LOP3.LUT R6, R13.reuse, 0x114, RZ, 0xfc, !PT ;  /* 0x000001140d067812 */ /* 0x040fe200078efcff */
[----:B------:R-:W-:Y:S01]  /*85b0*/  @!P3 IMAD.IADD R14, R14, 0x1, -R10 ;  /* 0x000000010e0eb824 */ /* 0x000fe200078e0a0a */
[----:B------:R0:W-:Y:S01]  /*85c0*/  STL [R1+0x238], R2 ;  /* 0x0002380201007387 */ /* 0x0001e20000100800 */
[----:B------:R-:W-:Y:S01]  /*85d0*/  IMAD R0, R10, R8, R0 ;  /* 0x000000080a007224 */ /* 0x000fe200078e0200 */
[----:B------:R-:W-:Y:S01]  /*85e0*/  LOP3.LUT R8, R13, 0x118, RZ, 0xfc, !PT ;  /* 0x000001180d087812 */ /* 0x000fe200078efcff */
[----:B------:R-:W-:Y:S01]  /*85f0*/  @!P4 IMAD.IADD R4, R4, 0x1, -R10 ;  /* 0x000000010404c824 */ /* 0x000fe200078e0a0a */
[----:B------:R-:W-:-:S02]  /*8600*/  IABS R11, R6 ;  /* 0x00000006000b7213 */ /* 0x000fc40000000000 */
[----:B------:R-:W-:Y:S02]  /*8610*/  ISETP.GE.AND P3, PT, R8, RZ, PT ;  /* 0x000000ff0800720c */ /* 0x000fe40003f66270 */
[----:B------:R-:W-:Y:S01]  /*8620*/  IABS R8, R8 ;  /* 0x0000000800087213 */ /* 0x000fe20000000000 */
[----:B------:R-:W-:Y:S01]  /*8630*/  IMAD.HI.U32 R17, R15, R11, RZ ;  /* 0x0000000b0f117227 */ /* 0x000fe200078e00ff */
[C---:B------:R-:W-:Y:S02]  /*8640*/  ISETP.GT.U32.AND P4, PT, R10.reuse, R4, PT ;  /* 0x000000040a00720c */ /* 0x040fe40003f84070 */
[C---:B------:R-:W-:Y:S01]  /*8650*/  LOP3.LUT R7, R13.reuse, 0x112, RZ, 0xfc, !PT ;  /* 0x000001120d077812 */ /* 0x040fe200078efcff */
[----:B0-----:R-:W-:Y:S01]  /*8660*/  IMAD.MOV.U32 R2, RZ, RZ, R5 ;  /* 0x000000ffff027224 */ /* 0x001fe200078e0005 */
[----:B------:R-:W-:Y:S01]  /*8670*/  LOP3.LUT R5, R13, 0x116, RZ, 0xfc, !PT ;  /* 0x000001160d057812 */ /* 0x000fe200078efcff */
[----:B------:R-:W-:Y:S01]  /*8680*/  IMAD.MOV R17, RZ, RZ, -R17 ;  /* 0x000000ffff117224 */ /* 0x000fe200078e0a11 */
[----:B------:R-:W-:Y:S01]  /*8690*/  IABS R12, R7 ;  /* 0x00000007000c7213 */ /* 0x000fe20000000000 */
[----:B------:R-:W-:Y:S01]  /*86a0*/  @!P2 IMAD.MOV R2, RZ, RZ, -R2 ;  /* 0x000000ffff02a224 */ /* 0x000fe200078e0a02 */
[----:B------:R-:W-:-:S02]  /*86b0*/  ISETP.GT.U32.AND P2, PT, R10, R3, PT ;  /* 0x000000030a00720c */ /* 0x000fc40003f44070 */
[----:B------:R-:W-:Y:S02]  /*86c0*/  IABS R9, R5 ;  /* 0x0000000500097213 */ /* 0x000fe40000000000 */
[----:B------:R0:W-:Y:S01]  /*86d0*/  STL [R1+0x23c], R2 ;  /* 0x00023c0201007387 */ /* 0x0001e20000100800 */
[----:B------:R-:W-:Y:S01]  /*86e0*/  @!P4 IMAD.IADD R4, R4, 0x1, -R10 ;  /* 0x000000010404c824 */ /* 0x000fe200078e0a0a */
[----:B------:R-:W-:Y:S01]  /*86f0*/  ISETP.GE.AND P4, PT, R5, RZ, PT ;  /* 0x000000ff0500720c */ /* 0x000fe20003f86270 */
[----:B------:R-:W-:Y:S01]  /*8700*/  IMAD.HI.U32 R16, R15, R9, RZ ;  /* 0x000000090f107227 */ /* 0x000fe200078e00ff */
[----:B------:R-:W-:-:S03]  /*8710*/  LOP3.LUT R5, R13, 0x110, RZ, 0xfc, !PT ;  /* 0x000001100d057812 */ /* 0x000fc600078efcff */
[----:B------:R-:W-:Y:S02]  /*8720*/  IMAD.MOV.U32 R18, RZ, RZ, R4 ;  /* 0x000000ffff127224 */ /* 0x000fe400078e0004 */
[----:B------:R-:W-:Y:S02]  /*8730*/  @!P2 IMAD.IADD R3, R3, 0x1, -R10 ;  /* 0x000000010303a824 */ /* 0x000fe400078e0a0a */
[----:B0-----:R-:W-:Y:S02]  /*8740*/  IMAD.MOV.U32 R2, RZ, RZ, R14 ;  /* 0x000000ffff027224 */ /* 0x001fe400078e000e */
[----:B------:R-:W-:Y:S01]  /*8750*/  IMAD.HI.U32 R14, R15, R8, RZ ;  /* 0x000000080f0e7227 */ /* 0x000fe200078e00ff */
[----:B------:R-:W-:-:S03]  /*8760*/  ISETP.GT.U32.AND P2, PT, R10, R3, PT ;  /* 0x000000030a00720c */ /* 0x000fc60003f44070 */
[----:B------:R-:W-:Y:S01]  /*8770*/  @!P5 IMAD.MOV R2, RZ, RZ, -R2 ;  /* 0x000000ffff02d224 */ /* 0x000fe200078e0a02 */
[C---:B------:R-:W-:Y:S01]  /*8780*/  ISETP.GT.U32.AND P5, PT, R10.reuse, R0, PT ;  /* 0x000000000a00720c */ /* 0x040fe20003fa4070 */
[----:B------:R-:W-:Y:S02]  /*8790*/  IMAD.MOV R14, RZ, RZ, -R14 ;  /* 0x000000ffff0e7224 */ /* 0x000fe400078e0a0e */
[----:B------:R-:W-:Y:S01]  /*87a0*/  @!P0 IMAD.MOV R18, RZ, RZ, -R18 ;  /* 0x000000ffff128224 */ /* 0x000fe200078e0a12 */
[----:B------:R0:W-:Y:S01]  /*87b0*/  STL [R1+0x234], R2 ;  /* 0x0002340201007387 */ /* 0x0001e20000100800 */
[C---:B------:R-:W-:Y:S02]  /*87c0*/  IMAD R8, R10.reuse, R14, R8 ;  /* 0x0000000e0a087224 */ /* 0x040fe400078e0208 */
[----:B------:R-:W-:Y:S01]  /*87d0*/  IMAD.HI.U32 R14, R15, R12, RZ ;  /* 0x0000000c0f0e7227 */ /* 0x000fe200078e00ff */
[----:B------:R-:W-:Y:S03]  /*87e0*/  STL [R1+0x228], R18 ;  /* 0x0002281201007387 */ /* 0x000fe60000100800 */
[--C-:B------:R-:W-:Y:S01]  /*87f0*/  @!P2 IMAD.IADD R3, R3, 0x1, -R10.reuse ;  /* 0x000000010303a824 */ /* 0x100fe200078e0a0a */
[----:B------:R-:W-:Y:S01]  /*8800*/  ISETP.GT.U32.AND P2, PT, R10, R8, PT ;  /* 0x000000080a00720c */ /* 0x000fe20003f44070 */
[----:B------:R-:W-:-:S02]  /*8810*/  @!P5 IMAD.IADD R0, R0, 0x1, -R10 ;  /* 0x000000010000d824 */ /* 0x000fc400078e0a0a */
[----:B0-----:R-:W-:Y:S02]  /*8820*/  IMAD.MOV.U32 R2, RZ, RZ, R3 ;  /* 0x000000ffff027224 */ /* 0x001fe400078e0003 */
[C---:B------:R-:W-:Y:S01]  /*8830*/  IMAD R4, R10.reuse, R17, R11 ;  /* 0x000000110a047224 */ /* 0x040fe200078e020b */
[----:B------:R-:W-:Y:S01]  /*8840*/  ISETP.GT.U32.AND P5, PT, R10, R0, PT ;  /* 0x000000000a00720c */ /* 0x000fe20003fa4070 */
[----:B------:R-:W-:Y:S01]  /*8850*/  @!P1 IMAD.MOV R2, RZ, RZ, -R2 ;  /* 0x000000ffff029224 */ /* 0x000fe200078e0a02 */
[----:B------:R-:W-:Y:S01]  /*8860*/  ISETP.GE.AND P1, PT, R6, RZ, PT ;  /* 0x000000ff0600720c */ /* 0x000fe20003f26270 */
[----:B------:R-:W-:Y:S01]  /*8870*/  IMAD.MOV R14, RZ, RZ, -R14 ;  /* 0x000000ffff0e7224 */ /* 0x000fe200078e0a0e */
[C---:B------:R-:W-:Y:S01]  /*8880*/  LOP3.LUT R11, R13.reuse, 0x10c, RZ, 0xfc, !PT ;  /* 0x0000010c0d0b7812 */ /* 0x040fe200078efcff */
[----:B------:R-:W-:Y:S01]  /*8890*/  IMAD.MOV R16, RZ, RZ, -R16 ;  /* 0x000000ffff107224 */ /* 0x000fe200078e0a10 */
[----:B------:R0:W-:Y:S01]  /*88a0*/  STL [R1+0x224], R2 ;  /* 0x0002240201007387 */ /* 0x0001e20000100800 */
[----:B------:R-:W-:Y:S01]  /*88b0*/  IMAD R3, R10, R14, R12 ;  /* 0x0000000e0a037224 */ /* 0x000fe200078e020c */
[----:B------:R-:W-:Y:S01]  /*88c0*/  LOP3.LUT R6, R13, 0x10e, RZ, 0xfc, !PT ;  /* 0x0000010e0d067812 */ /* 0x000fe200078efcff */
[--C-:B------:R-:W-:Y:S01]  /*88d0*/  @!P2 IMAD.IADD R8, R8, 0x1, -R10.reuse ;  /* 0x000000010808a824 */ /* 0x100fe200078e0a0a */
[----:B------:R-:W-:Y:S01]  /*88e0*/  IABS R14, R11 ;  /* 0x0000000b000e7213 */ /* 0x000fe20000000000 */
[----:B------:R-:W-:Y:S01]  /*88f0*/  IMAD R9, R10, R16, R9 ;  /* 0x000000100a097224 */ /* 0x000fe200078e0209 */
[----:B------:R-:W-:Y:S01]  /*8900*/  IABS R12, R5 ;  /* 0x00000005000c7213 */ /* 0x000fe20000000000 */
[----:B------:R-:W-:Y:S01]  /*8910*/  @!P5 IMAD.IADD R0, R0, 0x1, -R10 ;  /* 0x000000010000d824 */ /* 0x000fe200078e0a0a */
[----:B------:R-:W-:-:S02]  /*8920*/  ISETP.GT.U32.AND P5, PT, R10, R4, PT ;  /* 0x000000040a00720c */ /* 0x000fc40003fa4070 */
[C---:B------:R-:W-:Y:S01]  /*8930*/  ISETP.GT.U32.AND P2, PT, R10.reuse, R8, PT ;  /* 0x000000080a00720c */ /* 0x040fe20003f44070 */
[----:B0-----:R-:W-:Y:S01]  /*8940*/  IMAD.MOV.U32 R2, RZ, RZ, R0 ;  /* 0x000000ffff027224 */ /* 0x001fe200078e0000 */
[----:B------:R-:W-:Y:S01]  /*8950*/  ISETP.GT.U32.AND P0, PT, R10, R9, PT ;  /* 0x000000090a00720c */ /* 0x000fe20003f04070 */
[----:B------:R-:W-:Y:S01]  /*8960*/  IMAD.HI.U32 R16, R15, R12, RZ ;  /* 0x0000000c0f107227 */ /* 0x000fe200078e00ff */
[----:B------:R-:W-:-:S03]  /*8970*/  IABS R0, R6 ;  /* 0x0000000600007213 */ /* 0x000fc60000000000 */
[----:B------:R-:W-:Y:S01]  /*8980*/  @!P6 IMAD.MOV R2, RZ, RZ, -R2 ;  /* 0x000000ffff02e224 */ /* 0x000fe200078e0a02 */
[----:B------:R-:W-:Y:S01]  /*8990*/  ISETP.GT.U32.AND P6, PT, R10, R3, PT ;  /* 0x000000030a00720c */ /* 0x000fe20003fc4070 */
[----:B------:R-:W-:Y:S02]  /*89a0*/  IMAD.MOV R16, RZ, RZ, -R16 ;  /* 0x000000ffff107224 */ /* 0x000fe400078e0a10 */
[--C-:B------:R-:W-:Y:S01]  /*89b0*/  @!P5 IMAD.IADD R4, R4, 0x1, -R10.reuse ;  /* 0x000000010404d824 */ /* 0x100fe200078e0a0a */
[----:B------:R0:W-:Y:S01]  /*89c0*/  STL [R1+0x220], R2 ;  /* 0x0002200201007387 */ /* 0x0001e20000100800 */
[--C-:B------:R-:W-:Y:S01]  /*89d0*/  @!P2 IMAD.IADD R8, R8, 0x1, -R10.reuse ;  /* 0x000000010808a824 */ /* 0x100fe200078e0a0a */
[----:B------:R-:W-:Y:S01]  /*89e0*/  ISETP.GE.AND P2, PT, R7, RZ, PT ;  /* 0x000000ff0700720c */ /* 0x000fe20003f46270 */
[----:B------:R-:W-:Y:S01]  /*89f0*/  @!P0 IMAD.IADD R9, R9, 0x1, -R10 ;  /* 0x0000000109098824 */ /* 0x000fe200078e0a0a */
[----:B------:R-:W-:Y:S01]  /*8a00*/  ISETP.GT.U32.AND P5, PT, R10, R4, PT ;  /* 0x000000040a00720c */ /* 0x000fe20003fa4070 */
[----:B------:R-:W-:-:S02]  /*8a10*/  IMAD.MOV.U32 R7, RZ, RZ, R14 ;  /* 0x000000ffff077224 */ /* 0x000fc400078e000e */
[----:B------:R-:W-:Y:S01]  /*8a20*/  IMAD.HI.U32 R14, R15, R0, RZ ;  /* 0x000000000f0e7227 */ /* 0x000fe200078e00ff */
[----:B------:R-:W-:-:S03]  /*8a30*/  ISETP.GT.U32.AND P0, PT, R10, R9, PT ;  /* 0x000000090a00720c */ /* 0x000fc60003f04070 */
[----:B------:R-:W-:Y:S02]  /*8a40*/  @!P6 IMAD.IADD R3, R3, 0x1, -R10 ;  /* 0x000000010303e824 */ /* 0x000fe400078e0a0a */
[----:B------:R-:W-:Y:S02]  /*8a50*/  IMAD.MOV R14, RZ, RZ, -R14 ;  /* 0x000000ffff0e7224 */ /* 0x000fe400078e0a0e */
[C---:B------:R-:W-:Y:S01]  /*8a60*/  IMAD R12, R10.reuse, R16, R12 ;  /* 0x000000100a0c7224 */ /* 0x040fe200078e020c */
[----:B------:R-:W-:Y:S01]  /*8a70*/  ISETP.GT.U32.AND P6, PT, R10, R3, PT ;  /* 0x000000030a00720c */ /* 0x000fe20003fc4070 */
[----:B------:R-:W-:Y:S01]  /*8a80*/  @!P5 IMAD.IADD R4, R4, 0x1, -R10 ;  /* 0x000000010404d824 */ /* 0x000fe200078e0a0a */
[----:B------:R-:W-:Y:S01]  /*8a90*/  ISETP.GE.AND P5, PT, R11, RZ, PT ;  /* 0x000000ff0b00720c */ /* 0x000fe20003fa6270 */
[C---:B------:R-:W-:Y:S01]  /*8aa0*/  IMAD R11, R10.reuse, R14, R0 ;  /* 0x0000000e0a0b7224 */ /* 0x040fe200078e0200 */
[----:B------:R-:W-:Y:S01]  /*8ab0*/  LOP3.LUT R0, R13, 0x10a, RZ, 0xfc, !PT ;  /* 0x0000010a0d007812 */ /* 0x000fe200078efcff */
[----:B------:R-:W-:Y:S01]  /*8ac0*/  @!P0 IMAD.IADD R9, R9, 0x1, -R10 ;  /* 0x0000000109098824 */ /* 0x000fe200078e0a0a */
[----:B------:R-:W-:Y:S01]  /*8ad0*/  ISETP.GT.U32.AND P0, PT, R10, R12, PT ;  /* 0x0000000c0a00720c */ /* 0x000fe20003f04070 */
[----:B------:R-:W-:Y:S01]  /*8ae0*/  IMAD.MOV.U32 R17, RZ, RZ, R8 ;  /* 0x000000ffff117224 */ /* 0x000fe200078e0008 */
[----:B------:R-:W-:Y:S01]  /*8af0*/  IABS R16, R0 ;  /* 0x0000000000107213 */ /* 0x000fe20000000000 */
[----:B0-----:R-:W-:-:S02]  /*8b00*/  IMAD.MOV.U32 R2, RZ, RZ, R9 ;  /* 0x000000ffff027224 */ /* 0x001fc400078e0009 */
[----:B------:R-:W-:Y:S01]  /*8b10*/  @!P3 IMAD.MOV R17, RZ, RZ, -R17 ;  /* 0x000000ffff11b224 */ /* 0x000fe200078e0a11 */
[----:B------:R-:W-:Y:S01]  /*8b20*/  ISETP.GE.AND P3, PT, R5, RZ, PT ;  /* 0x000000ff0500720c */ /* 0x000fe20003f66270 */
[--C-:B------:R-:W-:Y:S01]  /*8b30*/  @!P6 IMAD.IADD R3, R3, 0x1, -R10.reuse ;  /* 0x000000010303e824 */ /* 0x100fe200078e0a0a */
[----:B------:R-:W-:Y:S01]  /*8b40*/  ISETP.GT.U32.AND P6, PT, R10, R11, PT ;  /* 0x0000000b0a00720c */ /* 0x000fe20003fc4070 */
[----:B------:R-:W-:Y:S01]  /*8b50*/  IMAD.HI.U32 R9, R15, R16, RZ ;  /* 0x000000100f097227 */ /* 0x000fe200078e00ff */
[----:B------:R0:W-:Y:S03]  /*8b60*/  STL [R1+0x21c], R17 ;  /* 0x00021c1101007387 */ /* 0x0001e60000100800 */
[----:B------:R-:W-:Y:S02]  /*8b70*/  @!P0 IMAD.IADD R12, R12, 0x1, -R10 ;  /* 0x000000010c0c8824 */ /* 0x000fe400078e0a0a */
[----:B------:R-:W-:Y:S01]  /*8b80*/  @!P4 IMAD.MOV R2, RZ, RZ, -R2 ;  /* 0x000000ffff02c224 */ /* 0x000fe200078e0a02 */
[----:B------:R-:W-:Y:S01]  /*8b90*/  ISETP.GE.AND P4, PT, R6, RZ, PT ;  /* 0x000000ff0600720c */ /* 0x000fe20003f86270 */
[----:B------:R-:W-:Y:S01]  /*8ba0*/  IMAD.MOV.U32 R5, RZ, RZ, R4 ;  /* 0x000000ffff057224 */ /* 0x000fe200078e0004 */
[C---:B------:R-:W-:Y:S01]  /*8bb0*/  ISETP.GT.U32.AND P0, PT, R10.reuse, R12, PT ;  /* 0x0000000c0a00720c */ /* 0x040fe20003f04070 */
[----:B------:R-:W-:Y:S01]  /*8bc0*/  IMAD.MOV R9, RZ, RZ, -R9 ;  /* 0x000000ffff097224 */ /* 0x000fe200078e0a09 */
[----:B------:R-:W-:Y:S01]  /*8bd0*/  LOP3.LUT R4, R13, 0x108, RZ, 0xfc, !PT ;  /* 0x000001080d047812 */ /* 0x000fe200078efcff */
[----:B------:R-:W-:Y:S01]  /*8be0*/  @!P6 IMAD.IADD R11, R11, 0x1, -R10 ;  /* 0x000000010b0be824 */ /* 0x000fe200078e0a0a */
[----:B------:R1:W-:Y:S01]  /*8bf0*/  STL [R1+0x1fc], R2 ;  /* 0x0001fc0201007387 */ /* 0x0003e20000100800 */
[C---:B------:R-:W-:Y:S01]  /*8c00*/  IMAD R16, R10.reuse, R9, R16 ;  /* 0x000000090a107224 */ /* 0x040fe200078e0210 */
[----:B------:R-:W-:Y:S01]  /*8c10*/  LOP3.LUT R6, R13, 0x104, RZ, 0xfc, !PT ;  /* 0x000001040d067812 */ /* 0x000fe200078efcff */
[----:B------:R-:W-:Y:S01]  /*8c20*/  IMAD.HI.U32 R8, R15, R7, RZ ;  /* 0x000000070f087227 */ /* 0x000fe200078e00ff */
[----:B------:R-:W-:-:S02]  /*8c30*/  ISETP.GT.U32.AND P6, PT, R10, R11, PT ;  /* 0x0000000b0a00720c */ /* 0x000fc40003fc4070 */
[C---:B0-----:R-:W-:Y:S01]  /*8c40*/  LOP3.LUT R17, R13.reuse, 0x100, RZ, 0xfc, !PT ;  /* 0x000001000d117812 */ /* 0x041fe200078efcff */
[----:B------:R-:W-:Y:S01]  /*8c50*/  @!P1 IMAD.MOV R5, RZ, RZ, -R5 ;  /* 0x000000ffff059224 */ /* 0x000fe200078e0a05 */
[----:B------:R-:W-:Y:S01]  /*8c60*/  ISETP.GE.AND P1, PT, R0, RZ, PT ;  /* 0x000000ff0000720c */ /* 0x000fe20003f26270 */
[----:B------:R-:W-:Y:S01]  /*8c70*/  @!P0 IMAD.IADD R12, R12, 0x1, -R10 ;  /* 0x000000010c0c8824 */ /* 0x000fe200078e0a0a */
[----:B------:R-:W-:Y:S01]  /*8c80*/  LOP3.LUT R0, R13, 0x106, RZ, 0xfc, !PT ;  /* 0x000001060d007812 */ /* 0x000fe200078efcff */
[----:B-1----:R-:W-:Y:S01]  /*8c90*/  IMAD.MOV.U32 R2, RZ, RZ, R3 ;  /* 0x000000ffff027224 */ /* 0x002fe200078e0003 */
[----:B------:R-:W-:Y:S01]  /*8ca0*/  IABS R3, R4 ;  /* 0x0000000400037213 */ /* 0x000fe20000000000 */
[----:B------:R-:W-:Y:S01]  /*8cb0*/  IMAD.MOV R8, RZ, RZ, -R8 ;  /* 0x000000ffff087224 */ /* 0x000fe200078e0a08 */
[----:B------:R0:W-:Y:S01]  /*8cc0*/  STL [R1+0x208], R5 ;  /* 0x0002080501007387 */ /* 0x0001e20000100800 */
[----:B------:R-:W-:Y:S01]  /*8cd0*/  @!P2 IMAD.MOV R2, RZ, RZ, -R2 ;  /* 0x000000ffff02a224 */ /* 0x000fe200078e0a02 */
[----:B------:R-:W-:Y:S01]  /*8ce0*/  ISETP.GE.AND P2, PT, R4, RZ, PT ;  /* 0x000000ff0400720c */ /* 0x000fe20003f46270 */
[----:B------:R-:W-:Y:S01]  /*8cf0*/  @!P6 IMAD.IADD R11, R11, 0x1, -R10 ;  /* 0x000000010b0be824 */ /* 0x000fe200078e0a0a */
[----:B------:R-:W-:Y:S01]  /*8d00*/  ISETP.GT.U32.AND P6, PT, R10, R16, PT ;  /* 0x000000100a00720c */ /* 0x000fe20003fc4070 */
[----:B------:R-:W-:Y:S01]  /*8d10*/  IMAD.HI.U32 R4, R15, R3, RZ ;  /* 0x000000030f047227 */ /* 0x000fe200078e00ff */
[----:B------:R1:W-:Y:S01]  /*8d20*/  STL [R1+0x20c], R2 ;  /* 0x00020c0201007387 */ /* 0x0003e20000100800 */
[----:B------:R-:W-:-:S02]  /*8d30*/  IABS R22, R17 ;  /* 0x0000001100167213 */ /* 0x000fc40000000000 */
[----:B------:R-:W-:Y:S01]  /*8d40*/  IMAD.MOV R4, RZ, RZ, -R4 ;  /* 0x000000ffff047224 */ /* 0x000fe200078e0a04 */
[----:B0-----:R-:W-:Y:S01]  /*8d50*/  IABS R5, R0 ;  /* 0x0000000000057213 */ /* 0x001fe20000000000 */
[----:B------:R-:W-:Y:S01]  /*8d60*/  IMAD.MOV.U32 R14, RZ, RZ, R12 ;  /* 0x000000ffff0e7224 */ /* 0x000fe200078e000c */
[----:B------:R-:W-:Y:S01]  /*8d70*/  LOP3.LUT R12, R13, 0xfc, RZ, 0xfc, !PT ;  /* 0x000000fc0d0c7812 */ /* 0x000fe200078efcff */
[C---:B------:R-:W-:Y:S02]  /*8d80*/  IMAD R3, R10.reuse, R4, R3 ;  /* 0x000000040a037224 */ /* 0x040fe400078e0203 */
[C---:B------:R-:W-:Y:S01]  /*8d90*/  IMAD R7, R10.reuse, R8, R7 ;  /* 0x000000080a077224 */ /* 0x040fe200078e0207 */
[----:B------:R-:W-:Y:S01]  /*8da0*/  IABS R8, R6 ;  /* 0x0000000600087213 */ /* 0x000fe20000000000 */
[----:B------:R-:W-:Y:S01]  /*8db0*/  @!P3 IMAD.MOV R14, RZ, RZ, -R14 ;  /* 0x000000ffff0eb224 */ /* 0x000fe200078e0a0e */
[----:B------:R-:W-:Y:S01]  /*8dc0*/  ISETP.GT.U32.AND P3, PT, R10, R3, PT ;  /* 0x000000030a00720c */ /* 0x000fe20003f64070 */
[----:B------:R-:W-:Y:S01]  /*8dd0*/  @!P6 IMAD.IADD R16, R16, 0x1, -R10 ;  /* 0x000000011010e824 */ /* 0x000fe200078e0a0a */
[C---:B------:R-:W-:Y:S01]  /*8de0*/  ISETP.GT.U32.AND P0, PT, R10.reuse, R7, PT ;  /* 0x000000070a00720c */ /* 0x040fe20003f04070 */
[----:B------:R-:W-:Y:S01]  /*8df0*/  IMAD.HI.U32 R9, R15, R5, RZ ;  /* 0x000000050f097227 */ /* 0x000fe200078e00ff */
[----:B------:R0:W-:Y:S02]  /*8e00*/  STL [R1+0x200], R14 ;  /* 0x0002000e01007387 */ /* 0x0001e40000100800 */
[----:B------:R-:W-:Y:S01]  /*8e10*/  ISETP.GT.U32.AND P6, PT, R10, R16, PT ;  /* 0x000000100a00720c */ /* 0x000fe20003fc4070 */
[----:B-1----:R-:W-:-:S02]  /*8e20*/  IMAD.MOV.U32 R2, RZ, RZ, R11 ;  /* 0x000000ffff027224 */ /* 0x002fc400078e000b */
[----:B------:R-:W-:Y:S02]  /*8e30*/  IMAD.MOV R9, RZ, RZ, -R9 ;  /* 0x000000ffff097224 */ /* 0x000fe400078e0a09 */
[----:B------:R-:W-:Y:S01]  /*8e40*/  @!P4 IMAD.MOV R2, RZ, RZ, -R2 ;  /* 0x000000ffff02c224 */ /* 0x000fe200078e0a02 */
[----:B------:R-:W-:Y:S01]  /*8e50*/  ISETP.GE.AND P4, PT, R0, RZ, PT ;  /* 0x000000ff0000720c */ /* 0x000fe20003f86270 */
[----:B------:R-:W-:Y:S01]  /*8e60*/  IMAD R0, R10, R9, R5 ;  /* 0x000000090a007224 */ /* 0x000fe200078e0205 */
[----:B------:R-:W-:Y:S01]  /*8e70*/  LOP3.LUT R5, R13, 0x102, RZ, 0xfc, !PT ;  /* 0x000001020d057812 */ /* 0x000fe200078efcff */
[--C-:B------:R-:W-:Y:S01]  /*8e80*/  @!P3 IMAD.IADD R3, R3, 0x1, -R10.reuse ;  /* 0x000000010303b824 */ /* 0x100fe200078e0a0a */
[----:B------:R1:W-:Y:S01]  /*8e90*/  STL [R1+0x204], R2 ;  /* 0x0002040201007387 */ /* 0x0003e20000100800 */
[--C-:B------:R-:W-:Y:S01]  /*8ea0*/  @!P0 IMAD.IADD R7, R7, 0x1, -R10.reuse ;  /* 0x0000000107078824 */ /* 0x100fe200078e0a0a */
[----:B0-----:R-:W-:Y:S01]  /*8eb0*/  IABS R14, R5 ;  /* 0x00000005000e7213 */ /* 0x001fe20000000000 */
[----:B------:R-:W-:Y:S01]  /*8ec0*/  @!P6 IMAD.IADD R16, R16, 0x1, -R10 ;  /* 0x000000011010e824 */ /* 0x000fe200078e0a0a */
[C---:B------:R-:W-:Y:S01]  /*8ed0*/  ISETP.GT.U32.AND P3, PT, R10.reuse, R3, PT ;  /* 0x000000030a00720c */ /* 0x040fe20003f64070 */
[----:B------:R-:W-:Y:S01]  /*8ee0*/  IMAD.HI.U32 R4, R15, R8, RZ ;  /* 0x000000080f047227 */ /* 0x000fe200078e00ff */
[----:B------:R-:W-:-:S02]  /*8ef0*/  ISETP.GT.U32.AND P0, PT, R10, R7, PT ;  /* 0x000000070a00720c */ /* 0x000fc40003f04070 */
[----:B------:R-:W-:Y:S01]  /*8f00*/  ISETP.GT.U32.AND P6, PT, R10, R0, PT ;  /* 0x000000000a00720c */ /* 0x000fe20003fc4070 */
[----:B------:R-:W-:-:S04]  /*8f10*/  IMAD.HI.U32 R9, R15, R14, RZ ;  /* 0x0000000e0f097227 */ /* 0x000fc800078e00ff */
[----:B------:R-:W-:Y:S02]  /*8f20*/  IMAD.MOV R4, RZ, RZ, -R4 ;  /* 0x000000ffff047224 */ /* 0x000fe400078e0a04 */
[----:B------:R-:W-:Y:S02]  /*8f30*/  IMAD.MOV R9, RZ, RZ, -R9 ;  /* 0x000000ffff097224 */ /* 0x000fe400078e0a09 */
[C---:B------:R-:W-:Y:S01]  /*8f40*/  IMAD R8, R10.reuse, R4, R8 ;  /* 0x000000040a087224 */ /* 0x040fe200078e0208 */
[----:B------:R-:W-:Y:S01]  /*8f50*/  IABS R4, R12 ;  /* 0x0000000c00047213 */ /* 0x000fe20000000000 */
[C---:B------:R-:W-:Y:S02]  /*8f60*/  IMAD R14, R10.reuse, R9, R14 ;  /* 0x000000090a0e7224 */ /* 0x040fe400078e020e */
[--C-:B------:R-:W-:Y:S01]  /*8f70*/  @!P3 IMAD.IADD R3, R3, 0x1, -R10.reuse ;  /* 0x000000010303b824 */ /* 0x100fe200078e0a0a */
[----:B------:R-:W-:Y:S01]  /*8f80*/  ISETP.GT.U32.AND P3, PT, R10, R8, PT ;  /* 0x000000080a00720c */ /* 0x000fe20003f64070 */
[--C-:B------:R-:W-:Y:S01]  /*8f90*/  @!P0 IMAD.IADD R7, R7, 0x1, -R10.reuse ;  /* 0x0000000107078824 */ /* 0x100fe200078e0a0a */
[----:B------:R-:W-:Y:S01]  /*8fa0*/  ISETP.GE.AND P0, PT, R6, RZ, PT ;  /* 0x000000ff0600720c */ /* 0x000fe20003f06270 */
[----:B------:R-:W-:Y:S01]  /*8fb0*/  @!P6 IMAD.IADD R0, R0, 0x1, -R10 ;  /* 0x000000010000e824 */ /* 0x000fe200078e0a0a */
[----:B------:R-:W-:Y:S01]  /*8fc0*/  ISETP.GT.U32.AND P6, PT, R10, R14, PT ;  /* 0x0000000e0a00720c */ /* 0x000fe20003fc4070 */
[----:B------:R-:W-:Y:S01]  /*8fd0*/  IMAD.HI.U32 R21, R15, R22, RZ ;  /* 0x000000160f157227 */ /* 0x000fe200078e00ff */
[----:B------:R-:W-:-:S03]  /*8fe0*/  LOP3.LUT R6, R13, 0xfa, RZ, 0xfc, !PT ;  /* 0x000000fa0d067812 */ /* 0x000fc600078efcff */
[----:B-1----:R-:W-:Y:S01]  /*8ff0*/  IMAD.MOV.U32 R2, RZ, RZ, R7 ;  /* 0x000000ffff027224 */ /* 0x002fe200078e0007 */
[----:B------:R-:W-:Y:S01]  /*9000*/  IABS R11, R6 ;  /* 0x00000006000b7213 */ /* 0x000fe20000000000 */
[----:B------:R-:W-:Y:S01]  /*9010*/  IMAD.MOV R21, RZ, RZ, -R21 ;  /* 0x000000ffff157224 */ /* 0x000fe200078e0a15 */
[----:B------:R-:W-:Y:S01]  /*9020*/  LOP3.LUT R7, R13, 0xf6, RZ, 0xfc, !PT ;  /* 0x000000f60d077812 */ /* 0x000fe200078efcff */
[----:B------:R-:W-:Y:S02]  /*9030*/  @!P5 IMAD.MOV R2, RZ, RZ, -R2 ;  /* 0x000000ffff02d224 */ /* 0x000fe400078e0a02 */
[----:B------:R-:W-:Y:S02]  /*9040*/  IMAD R21, R10, R21, R22 ;  /* 0x000000150a157224 */ /* 0x000fe400078e0216 */
[--C-:B------:R-:W-:Y:S01]  /*9050*/  @!P3 IMAD.IADD R8, R8, 0x1, -R10.reuse ;  /* 0x000000010808b824 */ /* 0x100fe200078e0a0a */
[----:B------:R0:W-:Y:S01]  /*9060*/  STL [R1+0x1f4], R2 ;  /* 0x0001f40201007387 */ /* 0x0001e20000100800 */
[----:B------:R-:W-:Y:S01]  /*9070*/  @!P6 IMAD.IADD R14, R14, 0x1, -R10 ;  /* 0x000000010e0ee824 */ /* 0x000fe200078e0a0a */
[C---:B------:R-:W-:Y:S01]  /*9080*/  ISETP.GT.U32.AND P3, PT, R10.reuse, R21, PT ;  /* 0x000000150a00720c */ /* 0x040fe20003f64070 */
[----:B------:R-:W-:Y:S01]  /*9090*/  IMAD.HI.U32 R18, R15, R4, RZ ;  /* 0x000000040f127227 */ /* 0x000fe200078e00ff */
[----:B------:R-:W-:-:S02]  /*90a0*/  ISETP.GT.U32.AND P6, PT, R10, R0, PT ;  /* 0x000000000a00720c */ /* 0x000fc40003fc4070 */
[----:B------:R-:W-:Y:S01]  /*90b0*/  ISETP.GT.U32.AND P5, PT, R10, R8, PT ;  /* 0x000000080a00720c */ /* 0x000fe20003fa4070 */
[----:B------:R-:W-:-:S04]  /*90c0*/  IMAD.HI.U32 R9, R15, R11, RZ ;  /* 0x0000000b0f097227 */ /* 0x000fc800078e00ff */
[----:B0-----:R-:W-:Y:S01]  /*90d0*/  IMAD.MOV.U32 R2, RZ, RZ, R16 ;  /* 0x000000ffff027224 */ /* 0x001fe200078e0010 */
[----:B------:R-:W-:Y:S01]  /*90e0*/  IABS R16, R7 ;  /* 0x0000000700107213 */ /* 0x000fe20000000000 */
[----:B------:R-:W-:Y:S02]  /*90f0*/  IMAD.MOV R18, RZ, RZ, -R18 ;  /* 0x000000ffff127224 */ /* 0x000fe400078e0a12 */
[----:B------:R-:W-:Y:S01]  /*9100*/  @!P1 IMAD.MOV R2, RZ, RZ, -R2 ;  /* 0x000000ffff029224 */ /* 0x000fe200078e0a02 */
[C---:B------:R-:W-:Y:S01]  /*9110*/  ISETP.GT.U32.AND P1, PT, R10.reuse, R14, PT ;  /* 0x0000000e0a00720c */ /* 0x040fe20003f24070 */
[----:B------:R-:W-:Y:S02]  /*9120*/  IMAD.MOV R9, RZ, RZ, -R9 ;  /* 0x000000ffff097224 */ /* 0x000fe400078e0a09 */
[C---:B------:R-:W-:Y:S01]  /*9130*/  IMAD R4, R10.reuse, R18, R4 ;  /* 0x000000120a047224 */ /* 0x040fe200078e0204 */
[----:B------:R0:W-:Y:S01]  /*9140*/  STL [R1+0x1f0], R2 ;  /* 0x0001f00201007387 */ /* 0x0001e20000100800 */
[----:B------:R-:W-:Y:S01]  /*9150*/  @!P3 IMAD.IADD R21, R21, 0x1, -R10 ;  /* 0x000000011515b824 */ /* 0x000fe200078e0a0a */
[----:B------:R-:W-:Y:S01]  /*9160*/  LOP3.LUT R18, R13, 0xf8, RZ, 0xfc, !PT ;  /* 0x000000f80d127812 */ /* 0x000fe200078efcff */
[----:B------:R-:W-:-:S02]  /*9170*/  IMAD R9, R10, R9, R11 ;  /* 0x000000090a097224 */ /* 0x000fc400078e020b */
[--C-:B------:R-:W-:Y:S01]  /*9180*/  @!P6 IMAD.IADD R0, R0, 0x1, -R10.reuse ;  /* 0x000000010000e824 */ /* 0x100fe200078e0a0a */
[----:B------:R-:W-:Y:S01]  /*9190*/  ISETP.GT.U32.AND P6, PT, R10, R4, PT ;  /* 0x000000040a00720c */ /* 0x000fe20003fc4070 */
[--C-:B------:R-:W-:Y:S01]  /*91a0*/  @!P5 IMAD.IADD R8, R8, 0x1, -R10.reuse ;  /* 0x000000010808d824 */ /* 0x100fe200078e0a0a */
[----:B------:R-:W-:Y:S01]  /*91b0*/  ISETP.GT.U32.AND P3, PT, R10, R21, PT ;  /* 0x000000150a00720c */ /* 0x000fe20003f64070 */
[----:B------:R-:W-:Y:S01]  /*91c0*/  @!P1 IMAD.IADD R14, R14, 0x1, -R10 ;  /* 0x000000010e0e9824 */ /* 0x000fe200078e0a0a */
[C---:B------:R-:W-:Y:S01]  /*91d0*/  ISETP.GT.U32.AND P1, PT, R10.reuse, R9, PT ;  /* 0x000000090a00720c */ /* 0x040fe20003f24070 */
[----:B0-----:R-:W-:Y:S01]  /*91e0*/  IMAD.MOV.U32 R2, RZ, RZ, R3 ;  /* 0x000000ffff027224 */ /* 0x001fe200078e0003 */
[----:B------:R-:W-:Y:S01]  /*91f0*/  IABS R11, R18 ;  /* 0x00000012000b7213 */ /* 0x000fe20000000000 */
[----:B------:R-:W-:Y:S01]  /*9200*/  IMAD.MOV.U32 R22, RZ, RZ, R0 ;  /* 0x000000ffff167224 */ /* 0x000fe200078e0000 */
[----:B------:R-:W-:Y:S01]  /*9210*/  ISETP.GE.AND P5, PT, R5, RZ, PT ;  /* 0x000000ff0500720c */ /* 0x000fe20003fa6270 */
[----:B------:R-:W-:Y:S01]  /*9220*/  @!P2 IMAD.MOV R2, RZ, RZ, -R2 ;  /* 0x000000ffff02a224 */ /* 0x000fe200078e0a02 */
[----:B------:R-:W-:Y:S01]  /*9230*/  ISETP.GT.U32.AND P2, PT, R10, R20, PT ;  /* 0x000000140a00720c */ /* 0x000fe20003f44070 */
[----:B------:R-:W-:Y:S01]  /*9240*/  IMAD.HI.U32 R3, R15, R11, RZ ;  /* 0x0000000b0f037227 */ /* 0x000fe200078e00ff */
[----:B------:R-:W-:-:S02]  /*9250*/  LOP3.LUT R0, R13, 0xf4, RZ, 0xfc, !PT ;  /* 0x000000f40d007812 */ /* 0x000fc400078efcff */
[----:B------:R0:W-:Y:S01]  /*9260*/  STL [R1+0x1ec], R2 ;  /* 0x0001ec0201007387 */ /* 0x0001e20000100800 */
[--C-:B------:R-:W-:Y:S01]  /*9270*/  @!P6 IMAD.IADD R4, R4, 0x1, -R10.reuse ;  /* 0x000000010404e824 */ /* 0x100fe200078e0a0a */
[----:B------:R-:W-:Y:S01]  /*9280*/  ISETP.GE.AND P6, PT, R12, RZ, PT ;  /* 0x000000ff0c00720c */ /* 0x000fe20003fc6270 */
[--C-:B------:R-:W-:Y:S01]  /*9290*/  @!P3 IMAD.IADD R21, R21, 0x1, -R10.reuse ;  /* 0x000000011515b824 */ /* 0x100fe200078e0a0a */
[----:B------:R-:W-:Y:S01]  /*92a0*/  ISETP.GE.AND P3, PT, R17, RZ, PT ;  /* 0x000000ff1100720c */ /* 0x000fe20003f66270 */
[----:B------:R-:W-:Y:S01]  /*92b0*/  @!P1 IMAD.IADD R9, R9, 0x1, -R10 ;  /* 0x0000000109099824 */ /* 0x000fe200078e0a0a */
[----:B------:R-:W-:Y:S01]  /*92c0*/  IABS R12, R0 ;  /* 0x00000000000c7213 */ /* 0x000fe20000000000 */
[----:B------:R-:W-:Y:S01]  /*92d0*/  @!P4 IMAD.MOV R22, RZ, RZ, -R22 ;  /* 0x000000ffff16c224 */ /* 0x000fe200078e0a16 */
[----:B------:R-:W-:Y:S01]  /*92e0*/  ISETP.GT.U32.AND P4, PT, R10, R4, PT ;  /* 0x000000040a00720c */ /* 0x000fe20003f84070 */
[----:B------:R-:W-:Y:S01]  /*92f0*/  @!P2 IMAD.IADD R20, R20, 0x1, -R10 ;  /* 0x000000011414a824 */ /* 0x000fe200078e0a0a */
[----:B------:R-:W-:Y:S01]  /*9300*/  ISETP.GE.AND P2, PT, R19, RZ, PT ;  /* 0x000000ff1300720c */ /* 0x000fe20003f46270 */
[----:B0-----:R-:W-:Y:S01]  /*9310*/  IMAD.MOV.U32 R2, RZ, RZ, R8 ;  /* 0x000000ffff027224 */ /* 0x001fe200078e0008 */
[----:B------:R-:W-:Y:S01]  /*9320*/  STL [R1+0x1e0], R22 ;  /* 0x0001e01601007387 */ /* 0x000fe20000100800 */
[----:B------:R-:W-:Y:S01]  /*9330*/  IMAD.MOV R3, RZ, RZ, -R3 ;  /* 0x000000ffff037224 */ /* 0x000fe200078e0a03 */
[----:B------:R-:W-:Y:S01]  /*9340*/  ISETP.GT.U32.AND P1, PT, R10, R20, PT ;  /* 0x000000140a00720c */ /* 0x000fe20003f24070 */
[----:B------:R-:W-:Y:S01]  /*9350*/  IMAD.HI.U32 R5, R15, R16, RZ ;  /* 0x000000100f057227 */ /* 0x000fe200078e00ff */
[----:B------:R-:W-:-:S03]  /*9360*/  LOP3.LUT R8, R13, 0xf2, RZ, 0xfc, !PT ;  /* 0x000000f20d087812 */ /* 0x000fc600078efcff */
[----:B------:R-:W-:Y:S01]  /*9370*/  @!P0 IMAD.MOV R2, RZ, RZ, -R2 ;  /* 0x000000ffff028224 */ /* 0x000fe200078e0a02 */
[C---:B------:R-:W-:Y:S01]  /*9380*/  ISETP.GT.U32.AND P0, PT, R10.reuse, R9, PT ;  /* 0x000000090a00720c */ /* 0x040fe20003f04070 */
[C---:B------:R-:W-:Y:S01]  /*9390*/  IMAD R3, R10.reuse, R3, R11 ;  /* 0x000000030a037224 */ /* 0x040fe200078e020b */
[----:B------:R-:W-:Y:S01]  /*93a0*/  IABS R17, R8 ;  /* 0x0000000800117213 */ /* 0x000fe20000000000 */
[----:B------:R-:W-:Y:S01]  /*93b0*/  IMAD.MOV R5, RZ, RZ, -R5 ;  /* 0x000000ffff057224 */ /* 0x000fe200078e0a05 */
[----:B------:R0:W-:Y:S01]  /*93c0*/  STL [R1+0x1dc], R2 ;  /* 0x0001dc0201007387 */ /* 0x0001e20000100800 */
[----:B------:R-:W-:Y:S01]  /*93d0*/  IMAD.MOV.U32 R11, RZ, RZ, R14 ;  /* 0x000000ffff0b7224 */ /* 0x000fe200078e000e */
[----:B------:R-:W-:Y:S01]  /*93e0*/  LOP3.LUT R14, R13, 0xf0, RZ, 0xfc, !PT ;  /* 0x000000f00d0e7812 */ /* 0x000fe200078efcff */
[C---:B------:R-:W-:Y:S02]  /*93f0*/  IMAD R5, R10.reuse, R5, R16 ;  /* 0x000000050a057224 */ /* 0x040fe400078e0210 */
[----:B------:R-:W-:Y:S01]  /*9400*/  @!P5 IMAD.MOV R11, RZ, RZ, -R11 ;  /* 0x000000ffff0bd224 */ /* 0x000fe200078e0a0b */
[----:B------:R-:W-:Y:S01]  /*9410*/  ISETP.GT.U32.AND P5, PT, R10, R3, PT ;  /* 0x000000030a00720c */ /* 0x000fe20003fa4070 */
[--C-:B------:R-:W-:Y:S01]  /*9420*/  @!P1 IMAD.IADD R20, R20, 0x1, -R10.reuse ;  /* 0x0000000114149824 */ /* 0x100fe200078e0a0a */
[----:B------:R-:W-:Y:S01]  /*9430*/  ISETP.GT.U32.AND P1, PT, R10, R5, PT ;  /* 0x000000050a00720c */ /* 0x000fe20003f24070 */
[--C-:B------:R-:W-:Y:S01]  /*9440*/  @!P4 IMAD.IADD R4, R4, 0x1, -R10.reuse ;  /* 0x000000010404c824 */ /* 0x100fe200078e0a0a */
[----:B------:R1:W-:Y:S01]  /*9450*/  STL [R1+0x1d8], R11 ;  /* 0x0001d80b01007387 */ /* 0x0003e20000100800 */
[----:B0-----:R-:W-:Y:S01]  /*9460*/  IMAD.MOV.U32 R2, RZ, RZ, R21 ;  /* 0x000000ffff027224 */ /* 0x001fe200078e0015 */
[----:B------:R-:W-:Y:S01]  /*9470*/  ISETP.GE.AND P4, PT, R18, RZ, PT ;  /* 0x000000ff1200720c */ /* 0x000fe20003f86270 */
[----:B------:R-:W-:Y:S01]  /*9480*/  @!P0 IMAD.IADD R9, R9, 0x1, -R10 ;  /* 0x0000000109098824 */ /* 0x000fe200078e0a0a */
[----:B------:R-:W-:Y:S01]  /*9490*/  ISETP.GE.AND P0, PT, R7, RZ, PT ;  /* 0x000000ff0700720c */ /* 0x000fe20003f06270 */
[----:B------:R-:W-:Y:S01]  /*94a0*/  @!P3 IMAD.MOV R2, RZ, RZ, -R2 ;  /* 0x000000ffff02b224 */ /* 0x000fe200078e0a02 */
[----:B------:R-:W-:Y:S01]  /*94b0*/  ISETP.GE.AND P3, PT, R6, RZ, PT ;  /* 0x000000ff0600720c */ /* 0x000fe20003f66270 */
[----:B------:R-:W-:-:S03]  /*94c0*/  IMAD.HI.U32 R6, R15, R12, RZ ;  /* 0x0000000c0f067227 */ /* 0x000fc600078e00ff */
[----:B------:R0:W-:Y:S01]  /*94d0*/  STL [R1+0x1d4], R2 ;  /* 0x0001d40201007387 */ /* 0x0001e20000100800 */
[----:B-1----:R-:W-:Y:S02]  /*94e0*/  IMAD.MOV.U32 R11, RZ, RZ, R20 ;  /* 0x000000ffff0b7224 */ /* 0x002fe400078e0014 */
[----:B------:R-:W-:Y:S01]  /*94f0*/  @!P5 IMAD.IADD R3, R3, 0x1, -R10 ;  /* 0x000000010303d824 */ /* 0x000fe200078e0a0a */
[----:B------:R-:W-:Y:S01]  /*9500*/  ISETP.GE.AND P5, PT, R0, RZ, PT ;  /* 0x000000ff0000720c */ /* 0x000fe20003fa6270 */
[----:B------:R-:W-:Y:S02]  /*9510*/  @!P2 IMAD.MOV R11, RZ, RZ, -R11 ;  /* 0x000000ffff0ba224 */ /* 0x000fe400078e0a0b */
[----:B------:R-:W-:Y:S02]  /*9520*/  IMAD.MOV R6, RZ, RZ, -R6 ;  /* 0x000000ffff067224 */ /* 0x000fe400078e0a06 */
[----:B------:R-:W-:Y:S01]  /*9530*/  @!P1 IMAD.IADD R5, R5, 0x1, -R10 ;  /* 0x0000000105059824 */ /* 0x000fe200078e0a0a */
[----:B------:R-:W-:Y:S01]  /*9540*/  STL [R1+0x1d0], R11 ;  /* 0x0001d00b01007387 */ /* 0x000fe20000100800 */
[----:B0-----:R-:W-:Y:S01]  /*9550*/  IMAD.MOV.U32 R2, RZ, RZ, R4 ;  /* 0x000000ffff027224 */ /* 0x001fe200078e0004 */
[C---:B------:R-:W-:Y:S01]  /*9560*/  ISETP.GT.U32.AND P1, PT, R10.reuse, R3, PT ;  /* 0x000000030a00720c */ /* 0x040fe20003f24070 */
[C---:B------:R-:W-:Y:S01]  /*9570*/  IMAD R12, R10.reuse, R6, R12 ;  /* 0x000000060a0c7224 */ /* 0x040fe200078e020c */
[----:B------:R-:W-:Y:S01]  /*9580*/  ISETP.GT.U32.AND P2, PT, R10, R5, PT ;  /* 0x000000050a00720c */ /* 0x000fe20003f44070 */
[----:B------:R-:W-:Y:S01]  /*9590*/  @!P6 IMAD.MOV R2, RZ, RZ, -R2 ;  /* 0x000000ffff02e224 */ /* 0x000fe200078e0a02 */
[----:B------:R-:W-:Y:S01]  /*95a0*/  LOP3.LUT R4, R13, 0xee, RZ, 0xfc, !PT ;  /* 0x000000ee0d047812 */ /* 0x000fe200078efcff */
[----:B------:R-:W-:Y:S01]  /*95b0*/  IMAD.HI.U32 R0, R15, R17, RZ ;  /* 0x000000110f007227 */ /* 0x000fe200078e00ff */
[----:B------:R-:W-:-:S02]  /*95c0*/  ISETP.GE.AND P6, PT, R8, RZ, PT ;  /* 0x000000ff0800720c */ /* 0x000fc40003fc6270 */
[----:B------:R0:W-:Y:S01]  /*95d0*/  STL [R1+0x1cc], R2 ;  /* 0x0001cc0201007387 */ /* 0x0001e20000100800 */
[----:B------:R-:W-:Y:S01]  /*95e0*/  IMAD.MOV R0, RZ, RZ, -R0 ;  /* 0x000000ffff007224 */ /* 0x000fe200078e0a00 */
[----:B------:R-:W-:-:S03]  /*95f0*/  IABS R8, R4 ;  /* 0x0000000400087213 */ /* 0x000fc60000000000 */
[--C-:B------:R-:W-:Y:S01]  /*9600*/  @!P1 IMAD.IADD R3, R3, 0x1, -R10.reuse ;  /* 0x0000000103039824 */ /* 0x100fe200078e0a0a */
[----:B------:R-:W-:Y:S01]  /*9610*/  ISETP.GE.AND P1, PT, R14, RZ, PT ;  /* 0x000000ff0e00720c */ /* 0x000fe20003f26270 */
[C---:B------:R-:W-:Y:S01]  /*9620*/  IMAD R17, R10.reuse, R0, R17 ;  /* 0x000000000a117224 */ /* 0x040fe200078e0211 */
[----:B------:R-:W-:Y:S01]  /*9630*/  IABS R14, R14 ;  /* 0x0000000e000e7213 */ /* 0x000fe20000000000 */
[----:B------:R-:W-:Y:S01]  /*9640*/  @!P2 IMAD.IADD R5, R5, 0x1, -R10 ;  /* 0x000000010505a824 */ /* 0x000fe200078e0a0a */
[----:B------:R-:W-:Y:S01]  /*9650*/  LOP3.LUT R0, R13, 0xec, RZ, 0xfc, !PT ;  /* 0x000000ec0d007812 */ /* 0x000fe200078efcff */
[----:B0-----:R-:W-:Y:S01]  /*9660*/  IMAD.MOV.U32 R2, RZ, RZ, R9 ;  /* 0x000000ffff027224 */ /* 0x001fe200078e0009 */
[C---:B------:R-:W-:Y:S01]  /*9670*/  ISETP.GT.U32.AND P2, PT, R10.reuse, R17, PT ;  /* 0x000000110a00720c */ /* 0x040fe20003f44070 */
[----:B------:R-:W-:Y:S01]  /*9680*/  IMAD.HI.U32 R6, R15, R14, RZ ;  /* 0x0000000e0f067227 */ /* 0x000fe200078e00ff */
[----:B------:R-:W-:Y:S02]  /*9690*/  IABS R7, R0 ;  /* 0x0000000000077213 */ /* 0x000fe40000000000 */
[----:B------:R-:W-:Y:S01]  /*96a0*/  LOP3.LUT R9, R13, 0xe8, RZ, 0xfc, !PT ;  /* 0x000000e80d097812 */ /* 0x000fe200078efcff */
[----:B------:R-:W-:Y:S01]  /*96b0*/  @!P3 IMAD.MOV R2, RZ, RZ, -R2 ;  /* 0x000000ffff02b224 */ /* 0x000fe200078e0a02 */
[----:B------:R-:W-:Y:S01]  /*96c0*/  ISETP.GT.U32.AND P3, PT, R10, R12, PT ;  /* 0x0000000c0a00720c */ /* 0x000fe20003f64070 */
[----:B------:R-:W-:Y:S01]  /*96d0*/  IMAD.MOV R6, RZ, RZ, -R6 ;  /* 0x000000ffff067224 */ /* 0x000fe200078e0a06 */
[----:B------:R-:W-:-:S02]  /*96e0*/  IABS R16, R9 ;  /* 0x0000000900107213 */ /* 0x000fc40000000000 */
[----:B------:R0:W-:Y:S01]  /*96f0*/  STL [R1+0x1c8], R2 ;  /* 0x0001c80201007387 */ /* 0x0001e20000100800 */
[----:B------:R-:W-:Y:S01]  /*9700*/  IMAD R14, R10, R6, R14 ;  /* 0x000000060a0e7224 */ /* 0x000fe200078e020e */
[----:B------:R-:W-:Y:S01]  /*9710*/  LOP3.LUT R6, R13, 0xe6, RZ, 0xfc, !PT ;  /* 0x000000e60d067812 */ /* 0x000fe200078efcff */
[----:B------:R-:W-:-:S03]  /*9720*/  @!P2 IMAD.IADD R17, R17, 0x1, -R10 ;  /* 0x000000011111a824 */ /* 0x000fc600078e0a0a */
[----:B------:R-:W-:Y:S02]  /*9730*/  IABS R11, R6 ;  /* 0x00000006000b7213 */ /* 0x000fe40000000000 */
[----:B------:R-:W-:Y:S01]  /*9740*/  ISETP.GT.U32.AND P2, PT, R10, R17, PT ;  /* 0x000000110a00720c */ /* 0x000fe20003f44070 */
[----:B------:R-:W-:Y:S01]  /*9750*/  @!P3 IMAD.IADD R12, R12, 0x1, -R10 ;  /* 0x000000010c0cb824 */ /* 0x000fe200078e0a0a */
[----:B------:R-:W-:Y:S01]  /*9760*/  ISETP.GE.AND P3, PT, R4, RZ, PT ;  /* 0x000000ff0400720c */ /* 0x000fe20003f66270 */
[----:B0-----:R-:W-:Y:S02]  /*9770*/  IMAD.MOV.U32 R2, RZ, RZ, R3 ;  /* 0x000000ffff027224 */ /* 0x001fe400078e0003 */
[----:B------:R-:W-:-:S04]  /*9780*/  IMAD.HI.U32 R4, R15, R8, RZ ;  /* 0x000000080f047227 */ /* 0x000fc800078e00ff */
[----:B------:R-:W-:Y:S01]  /*9790*/  @!P4 IMAD.MOV R2, RZ, RZ, -R2 ;  /* 0x000000ffff02c224 */ /* 0x000fe200078e0a02 */
[----:B------:R-:W-:Y:S01]  /*97a0*/  ISETP.GT.U32.AND P4, PT, R10, R12, PT ;  /* 0x0000000c0a00720c */ /* 0x000fe20003f84070 */
[----:B------:R-:W-:-:S03]  /*97b0*/  IMAD.HI.U32 R3, R15, R7, RZ ;  /* 0x000000070f037227 */ /* 0x000fc600078e00ff */
[----:B------:R0:W-:Y:S01]  /*97c0*/  STL [R1+0x16c], R2 ;  /* 0x00016c0201007387 */ /* 0x0001e20000100800 */
[----:B------:R-:W-:Y:S02]  /*97d0*/  IMAD.MOV R4, RZ, RZ, -R4 ;  /* 0x000000ffff047224 */ /* 0x000fe400078e0a04 */
[----:B------:R-:W-:Y:S02]  /*97e0*/  IMAD.MOV R3, RZ, RZ, -R3 ;  /* 0x000000ffff037224 */ /* 0x000fe400078e0a03 */
[C---:B------:R-:W-:Y:S02]  /*97f0*/  IMAD R8, R10.reuse, R4, R8 ;  /* 0x000000040a087224 */ /* 0x040fe400078e0208 */
[----:B------:R-:W-:Y:S01]  /*9800*/  IMAD R7, R10, R3, R7 ;  /* 0x000000030a077224 */ /* 0x000fe200078e0207 */
[----:B------:R-:W-:Y:S01]  /*9810*/  LOP3.LUT R3, R13, 0xe4, RZ, 0xfc, !PT ;  /* 0x000000e40d037812 */ /* 0x000fe200078efcff */
[--C-:B------:R-:W-:Y:S01]  /*9820*/  @!P4 IMAD.IADD R12, R12, 0x1, -R10.reuse ;  /* 0x000000010c0cc824 */ /* 0x100fe200078e0a0a */
[C---:B------:R-:W-:Y:S01]  /*9830*/  ISETP.GT.U32.AND P4, PT, R10.reuse, R14, PT ;  /* 0x0000000e0a00720c */ /* 0x040fe20003f84070 */
[----:B0-----:R-:W-:Y:S01]  /*9840*/  IMAD.MOV.U32 R2, RZ, RZ, R5 ;  /* 0x000000ffff027224 */ /* 0x001fe200078e0005 */
[----:B------:R-:W-:Y:S01]  /*9850*/  IABS R5, R3 ;  /* 0x0000000300057213 */ /* 0x000fe20000000000 */
[----:B------:R-:W-:Y:S01]  /*9860*/  @!P2 IMAD.IADD R17, R17, 0x1, -R10 ;  /* 0x000000011111a824 */ /* 0x000fe200078e0a0a */
[----:B------:R-:W-:Y:S01]  /*9870*/  ISETP.GT.U32.AND P2, PT, R10, R8, PT ;  /* 0x000000080a00720c */ /* 0x000fe20003f44070 */
[----:B------:R-:W-:Y:S01]  /*9880*/  @!P0 IMAD.MOV R2, RZ, RZ, -R2 ;  /* 0x000000ffff028224 */ /* 0x000fe200078e0a02 */
[----:B------:R-:W-:-:S02]  /*9890*/  ISETP.GE.AND P0, PT, R0, RZ, PT ;  /* 0x000000ff0000720c */ /* 0x000fc40003f06270 */
[----:B------:R-:W-:Y:S02]  /*98a0*/  LOP3.LUT R0, R13, 0xea, RZ, 0xfc, !PT ;  /* 0x000000ea0d007812 */ /* 0x000fe400078efcff */
[----:B------:R0:W-:Y:S02]  /*98b0*/  STL [R1+0x1c4], R2 ;  /* 0x0001c40201007387 */ /* 0x0001e40000100800 */
[----:B------:R-:W-:Y:S01]  /*98c0*/  IABS R4, R0 ;  /* 0x0000000000047213 */ /* 0x000fe20000000000 */
[----:B------:R-:W-:-:S04]  /*98d0*/  @!P4 IMAD.IADD R14, R14, 0x1, -R10 ;  /* 0x000000010e0ec824 */ /* 0x000fc800078e0a0a */
[----:B------:R-:W-:Y:S01]  /*98e0*/  @!P2 IMAD.IADD R8, R8, 0x1, -R10 ;  /* 0x000000010808a824 */ /* 0x000fe200078e0a0a */
[C---:B------:R-:W-:Y:S01]  /*98f0*/  ISETP.GT.U32.AND P4, PT, R10.reuse, R14, PT ;  /* 0x0000000e0a00720c */ /* 0x040fe20003f84070 */
[----:B0-----:R-:W-:Y:S02]  /*9900*/  IMAD.MOV.U32 R2, RZ, RZ, R12 ;  /* 0x000000ffff027224 */ /* 0x001fe400078e000c */
[----:B------:R-:W-:Y:S01]  /*9910*/  IMAD.HI.U32 R12, R15, R4, RZ ;  /* 0x000000040f0c7227 */ /* 0x000fe200078e00ff */
[----:B------:R-:W-:-:S03]  /*9920*/  ISETP.GT.U32.AND P2, PT, R10, R8, PT ;  /* 0x000000080a00720c */ /* 0x000fc60003f44070 */
[----:B------:R-:W-:Y:S01]  /*9930*/  @!P5 IMAD.MOV R2, RZ, RZ, -R2 ;  /* 0x000000ffff02d224 */ /* 0x000fe200078e0a02 */
[----:B------:R-:W-:Y:S01]  /*9940*/  ISETP.GT.U32.AND P5, PT, R10, R7, PT ;  /* 0x000000070a00720c */ /* 0x000fe20003fa4070 */
[----:B------:R-:W-:-:S03]  /*9950*/  IMAD.MOV R12, RZ, RZ, -R12 ;  /* 0x000000ffff0c7224 */ /* 0x000fc600078e0a0c */
[----:B------:R0:W-:Y:S01]  /*9960*/  STL [R1+0x180], R2 ;  /* 0x0001800201007387 */ /* 0x0001e20000100800 */
[----:B------:R-:W-:-:S04]  /*9970*/  @!P4 IMAD.IADD R14, R14, 0x1, -R10 ;  /* 0x000000010e0ec824 */ /* 0x000fc800078e0a0a */
[----:B------:R-:W-:Y:S01]  /*9980*/  @!P2 IMAD.IADD R8, R8, 0x1, -R10 ;  /* 0x000000010808a824 */ /* 0x000fe200078e0a0a */
[----:B------:R-:W-:-:S03]  /*9990*/  ISETP.GE.AND P2, PT, R9, RZ, PT ;  /* 0x000000ff0900720c */ /* 0x000fc60003f46270 */
[----:B------:R-:W-:Y:S02]  /*99a0*/  @!P5 IMAD.IADD R7, R7, 0x1, -R10 ;  /* 0x000000010707d824 */ /* 0x000fe400078e0a0a */
[----:B0-----:R-:W-:Y:S02]  /*99b0*/  IMAD.MOV.U32 R2, RZ, RZ, R17 ;  /* 0x000000ffff027224 */ /* 0x001fe400078e0011 */
[----:B------:R-:W-:Y:S01]  /*99c0*/  IMAD.HI.U32 R17, R15, R16, RZ ;  /* 0x000000100f117227 */ /* 0x000fe200078e00ff */
[----:B------:R-:W-:-:S03]  /*99d0*/  ISETP.GT.U32.AND P5, PT, R10, R7, PT ;  /* 0x000000070a00720c */ /* 0x000fc60003fa4070 */
[----:B------:R-:W-:Y:S01]  /*99e0*/  @!P6 IMAD.MOV R2, RZ, RZ, -R2 ;  /* 0x000000ffff02e224 */ /* 0x000fe200078e0a02 */
[----:B------:R-:W-:Y:S01]  /*99f0*/  ISETP.GE.AND P6, PT, R0, RZ, PT ;  /* 0x000000ff0000720c */ /* 0x000fe20003fc6270 */
[C---:B------:R-:W-:Y:S02]  /*9a00*/  IMAD R0, R10.reuse, R12, R4 ;  /* 0x0000000c0a007224 */ /* 0x040fe400078e0204 */
[C---:B------:R-:W-:Y:S01]  /*9a10*/  IMAD.HI.U32 R4, R15.reuse, R11, RZ ;  /* 0x0000000b0f047227 */ /* 0x040fe200078e00ff */
[----:B------:R0:W-:Y:S02]  /*9a20*/  STL [R1+0x1c0], R2 ;  /* 0x0001c00201007387 */ /* 0x0001e40000100800 */
[----:B------:R-:W-:Y:S01]  /*9a30*/  ISETP.GT.U32.AND P4, PT, R10, R0, PT ;  /* 0x000000000a00720c */ /* 0x000fe20003f84070 */
[----:B------:R-:W-:Y:S02]  /*9a40*/  IMAD.MOV R4, RZ, RZ, -R4 ;  /* 0x000000ffff047224 */ /* 0x000fe400078e0a04 */
[----:B------:R-:W-:-:S04]  /*9a50*/  IMAD.HI.U32 R12, R15, R5, RZ ;  /* 0x000000050f0c7227 */ /* 0x000fc800078e00ff */
[----:B------:R-:W-:Y:S02]  /*9a60*/  IMAD.MOV R17, RZ, RZ, -R17 ;  /* 0x000000ffff117224 */ /* 0x000fe400078e0a11 */
[----:B0-----:R-:W-:Y:S02]  /*9a70*/  IMAD.MOV.U32 R2, RZ, RZ, R14 ;  /* 0x000000ffff027224 */ /* 0x001fe400078e000e */
[----:B------:R-:W-:Y:S01]  /*9a80*/  IMAD R11, R10, R4, R11 ;  /* 0x000000040a0b7224 */ /* 0x000fe200078e020b */
[----:B------:R-:W-:Y:S01]  /*9a90*/  LOP3.LUT R4, R13, 0xe2, RZ, 0xfc, !PT ;  /* 0x000000e20d047812 */ /* 0x000fe200078efcff */
[----:B------:R-:W-:Y:S02]  /*9aa0*/  @!P4 IMAD.IADD R0, R0, 0x1, -R10 ;  /* 0x000000010000c824 */ /* 0x000fe400078e0a0a */
[----:B------:R-:W-:Y:S02]  /*9ab0*/  @!P1 IMAD.MOV R2, RZ, RZ, -R2 ;  /* 0x000000ffff029224 */ /* 0x000fe400078e0a02 */
[----:B------:R-:W-:Y:S01]  /*9ac0*/  IMAD.MOV R12, RZ, RZ, -R12 ;  /* 0x000000ffff0c7224 */ /* 0x000fe200078e0a0c */
[C---:B------:R-:W-:Y:S01]  /*9ad0*/  ISETP.GT.U32.AND P1, PT, R10.reuse, R0, PT ;  /* 0x000000000a00720c */ /* 0x040fe20003f24070 */
[----:B------:R-:W-:Y:S01]  /*9ae0*/  @!P5 IMAD.IADD R7, R7, 0x1, -R10 ;  /* 0x000000010707d824 */ /* 0x000fe200078e0a0a */
[----:B------:R0:W-:Y:S01]  /*9af0*/  STL [R1+0x1a8], R2 ;  /* 0x0001a80201007387 */ /* 0x0001e20000100800 */
[C---:B------:R-:W-:Y:S01]  /*9b00*/  IMAD R9, R10.reuse, R17, R16 ;  /* 0x000000110a097224 */ /* 0x040fe200078e0210 */
[C---:B------:R-:W-:Y:S01]  /*9b10*/  ISETP.GT.U32.AND P5, PT, R10.reuse, R11, PT ;  /* 0x0000000b0a00720c */ /* 0x040fe20003fa4070 */
[C---:B------:R-:W-:Y:S01]  /*9b20*/  IMAD R5, R10.reuse, R12, R5 ;  /* 0x0000000c0a057224 */ /* 0x040fe200078e0205 */
[----:B------:R-:W-:Y:S01]  /*9b30*/  IABS R12, R4 ;  /* 0x00000004000c7213 */ /* 0x000fe20000000000 */
[----:B------:R-:W-:Y:S01]  /*9b40*/  IMAD.MOV.U32 R14, RZ, RZ, R8 ;  /* 0x000000ffff0e7224 */ /* 0x000fe200078e0008 */
[----:B------:R-:W-:-:S03]  /*9b50*/  ISETP.GT.U32.AND P4, PT, R10, R9, PT ;  /* 0x000000090a00720c */ /* 0x000fc60003f84070 */
[----:B------:R-:W-:Y:S01]  /*9b60*/  @!P3 IMAD.MOV R14, RZ, RZ, -R14 ;  /* 0x000000ffff0eb224 */ /* 0x000fe200078e0a0e */
[----:B------:R-:W-:Y:S01]  /*9b70*/  ISETP.GE.AND P3, PT, R6, RZ, PT ;  /* 0x000000ff0600720c */ /* 0x000fe20003f66270 */
[----:B0-----:R-:W-:Y:S01]  /*9b80*/  IMAD.MOV.U32 R2, RZ, RZ, R7 ;  /* 0x000000ffff027224 */ /* 0x001fe200078e0007 */
[----:B------:R-:W-:Y:S01]  /*9b90*/  LOP3.LUT R6, R13, 0xe0, RZ, 0xfc, !PT ;  /* 0x000000e00d067812 */ /* 0x000fe200078efcff */
[----:B------:R-:W-:Y:S01]  /*9ba0*/  @!P1 IMAD.IADD R0, R0, 0x1, -R10 ;  /* 0x0000000100009824 */ /* 0x000fe200078e0a0a */
[----:B------:R-:W-:Y:S01]  /*9bb0*/  STL [R1+0x1b4], R14 ;  /* 0x0001b40e01007387 */ /* 0x000fe20000100800 */
[----:B------:R-:W-:Y:S01]  /*9bc0*/  @!P0 IMAD.MOV R2, RZ, RZ, -R2 ;  /* 0x000000ffff028224 */ /* 0x000fe200078e0a02 */
[----:B------:R-:W-:Y:S01]  /*9bd0*/  ISETP.GT.U32.AND P0, PT, R10, R5, PT ;  /* 0x000000050a00720c */ /* 0x000fe20003f04070 */
[----:B------:R-:W-:Y:S01]  /*9be0*/  IMAD.MOV.U32 R8, RZ, RZ, R12 ;  /* 0x000000ffff087224 */ /* 0x000fe200078e000c */
[----:B------:R-:W-:Y:S01]  /*9bf0*/  IABS R12, R6 ;  /* 0x00000006000c7213 */ /* 0x000fe20000000000 */
[--C-:B------:R-:W-:Y:S01]  /*9c00*/  @!P5 IMAD.IADD R11, R11, 0x1, -R10.reuse ;  /* 0x000000010b0bd824 */ /* 0x100fe200078e0a0a */
[----:B------:R0:W-:Y:S01]  /*9c10*/  STL [R1+0x1b8], R2 ;  /* 0x0001b80201007387 */ /* 0x0001e20000100800 */
[----:B------:R-:W-:Y:S01]  /*9c20*/  @!P4 IMAD.IADD R9, R9, 0x1, -R10 ;  /* 0x000000010909c824 */ /* 0x000fe200078e0a0a */
[----:B------:R-:W-:Y:S01]  /*9c30*/  ISETP.GE.AND P4, PT, R4, RZ, PT ;  /* 0x000000ff0400720c */ /* 0x000fe20003f86270 */
[----:B------:R-:W-:Y:S01]  /*9c40*/  IMAD.HI.U32 R4, R15, R12, RZ ;  /* 0x0000000c0f047227 */ /* 0x000fe200078e00ff */
[----:B------:R-:W-:-:S02]  /*9c50*/  ISETP.GE.AND P1, PT, R3, RZ, PT ;  /* 0x000000ff0300720c */ /* 0x000fc40003f26270 */
[----:B------:R-:W-:Y:S01]  /*9c60*/  ISETP.GT.U32.AND P5, PT, R10, R9, PT ;  /* 0x000000090a00720c */ /* 0x000fe20003fa4070 */
[----:B------:R-:W-:Y:S01]  /*9c70*/  IMAD.HI.U32 R7, R15, R8, RZ ;  /* 0x000000080f077227 */ /* 0x000fe200078e00ff */
[----:B------:R-:W-:-:S03]  /*9c80*/  LOP3.LUT R3, R13, 0xde, RZ, 0xfc, !PT ;  /* 0x000000de0d037812 */ /* 0x000fc600078efcff */
[----:B0-----:R-:W-:Y:S01]  /*9c90*/  IMAD.MOV.U32 R2, RZ, RZ, R0 ;  /* 0x000000ffff027224 */ /* 0x001fe200078e0000 */
[----:B------:R-:W-:Y:S01]  /*9ca0*/  LOP3.LUT R0, R13, 0xdc, RZ, 0xfc, !PT ;  /* 0x000000dc0d007812 */ /* 0x000fe200078efcff */
[----:B------:R-:W-:Y:S01]  /*9cb0*/  @!P0 IMAD.IADD R5, R5, 0x1, -R10 ;  /* 0x0000000105058824 */ /* 0x000fe200078e0a0a */
[----:B------:R-:W-:Y:S01]  /*9cc0*/  IABS R14, R3 ;  /* 0x00000003000e7213 */ /* 0x000fe20000000000 */
[----:B------:R-:W-:Y:S01]  /*9cd0*/  @!P6 IMAD.MOV R2, RZ, RZ, -R2 ;  /* 0x000000ffff02e224 */ /* 0x000fe200078e0a02 */
[C---:B------:R-:W-:Y:S01]  /*9ce0*/  ISETP.GT.U32.AND P6, PT, R10.reuse, R11, PT ;  /* 0x0000000b0a00720c */ /* 0x040fe20003fc4070 */
[----:B------:R-:W-:Y:S01]  /*9cf0*/  IMAD.MOV R4, RZ, RZ, -R4 ;  /* 0x000000ffff047224 */ /* 0x000fe200078e0a04 */
[C---:B------:R-:W-:Y:S01]  /*9d00*/  ISETP.GT.U32.AND P0, PT, R10.reuse, R5, PT ;  /* 0x000000050a00720c */ /* 0x040fe20003f04070 */
[----:B------:R-:W-:Y:S01]  /*9d10*/  IMAD.MOV R7, RZ, RZ, -R7 ;  /* 0x000000ffff077224 */ /* 0x000fe200078e0a07 */
[----:B------:R0:W-:Y:S01]  /*9d20*/  STL [R1+0x1bc], R2 ;  /* 0x0001bc0201007387 */ /* 0x0001e20000100800 */
[C---:B------:R-:W-:Y:S01]  /*9d30*/  IMAD R12, R10.reuse, R4, R12 ;  /* 0x000000040a0c7224 */ /* 0x040fe200078e020c */
[----:B------:R-:W-:Y:S01]  /*9d40*/  IABS R4, R0 ;  /* 0x0000000000047213 */ /* 0x000fe20000000000 */
[----:B------:R-:W-:Y:S01]  /*9d50*/  IMAD R8, R10, R7, R8 ;  /* 0x000000070a087224 */ /* 0x000fe200078e0208 */
[----:B------:R-:W-:Y:S01]  /*9d60*/  LOP3.LUT R7, R13, 0xda, RZ, 0xfc, !PT ;  /* 0x000000da0d077812 */ /* 0x000fe200078efcff */
[----:B------:R-:W-:-:S02]  /*9d70*/  @!P5 IMAD.IADD R9, R9, 0x1, -R10 ;  /* 0x000000010909d824 */ /* 0x000fc400078e0a0a */
[----:B------:R-:W-:Y:S01]  /*9d80*/  IMAD.HI.U32 R17, R15, R4, RZ ;  /* 0x000000040f117227 */ /* 0x000fe200078e00ff */
[----:B------:R-:W-:Y:S02]  /*9d90*/  IABS R16, R7 ;  /* 0x0000000700107213 */ /* 0x000fe40000000000 */
[C---:B------:R-:W-:Y:S01]  /*9da0*/  ISETP.GT.U32.AND P5, PT, R10.reuse, R8, PT ;  /* 0x000000080a00720c */ /* 0x040fe20003fa4070 */
[--C-:B------:R-:W-:Y:S01]  /*9db0*/  @!P6 IMAD.IADD R11, R11, 0x1, -R10.reuse ;  /* 0x000000010b0be824 */ /* 0x100fe200078e0a0a */
[----:B------:R-:W-:Y:S01]  /*9dc0*/  ISETP.GT.U32.AND P6, PT, R10, R12, PT ;  /* 0x0000000c0a00720c */ /* 0x000fe20003fc4070 */
[----:B------:R-:W-:Y:S01]  /*9dd0*/  @!P0 IMAD.IADD R5, R5, 0x1, -R10 ;  /* 0x0000000105058824 */ /* 0x000fe200078e0a0a */
[----:B------:R-:W-:Y:S01]  /*9de0*/  ISETP.GE.AND P0, PT, R6, RZ, PT ;  /* 0x000000ff0600720c */ /* 0x000fe20003f06270 */
[----:B------:R-:W-:Y:S02]  /*9df0*/  IMAD.MOV.U32 R6, RZ, RZ, R16 ;  /* 0x000000ffff067224 */ /* 0x000fe400078e0010 */
[----:B------:R-:W-:-:S04]  /*9e00*/  IMAD.HI.U32 R16, R15, R14, RZ ;  /* 0x0000000e0f107227 */ /* 0x000fc800078e00ff */
[----:B0-----:R-:W-:Y:S02]  /*9e10*/  IMAD.MOV.U32 R2, RZ, RZ, R9 ;  /* 0x000000ffff027224 */ /* 0x001fe400078e0009 */
[----:B------:R-:W-:Y:S02]  /*9e20*/  IMAD.MOV R16, RZ, RZ, -R16 ;  /* 0x000000ffff107224 */ /* 0x000fe400078e0a10 */
[----:B------:R-:W-:Y:S02]  /*9e30*/  @!P6 IMAD.IADD R12, R12, 0x1, -R10 ;  /* 0x000000010c0ce824 */ /* 0x000fe400078e0a0a */
[----:B------:R-:W-:Y:S02]  /*9e40*/  @!P2 IMAD.MOV R2, RZ, RZ, -R2 ;  /* 0x000000ffff02a224 */ /* 0x000fe400078e0a02 */
[----:B------:R-:W-:Y:S01]  /*9e50*/  IMAD.MOV R9, RZ, RZ, -R17 ;  /* 0x000000ffff097224 */ /* 0x000fe200078e0a11 */
[C---:B------:R-:W-:Y:S01]  /*9e60*/  ISETP.GT.U32.AND P6, PT, R10.reuse, R12, PT ;  /* 0x0000000c0a00720c */ /* 0x040fe20003fc4070 */
[----:B------:R-:W-:Y:S01]  /*9e70*/  IMAD R14, R10, R16, R14 ;  /* 0x000000100a0e7224 */ /* 0x000fe200078e020e */
[----:B------:R0:W-:Y:S01]  /*9e80*/  STL [R1+0x1ac], R2 ;  /* 0x0001ac0201007387 */ /* 0x0001e20000100800 */
[----:B------:R-:W-:Y:S01]  /*9e90*/  @!P5 IMAD.IADD R8, R8, 0x1, -R10 ;  /* 0x000000010808d824 */ /* 0x000fe200078e0a0a */
[----:B------:R-:W-:Y:S01]  /*9ea0*/  ISETP.GE.AND P5, PT, R3, RZ, PT ;  /* 0x000000ff0300720c */ /* 0x000fe20003fa6270 */
[----:B------:R-:W-:Y:S01]  /*9eb0*/  IMAD.HI.U32 R3, R15, R6, RZ ;  /* 0x000000060f037227 */ /* 0x000fe200078e00ff */
[----:B------:R-:W-:-:S02]  /*9ec0*/  LOP3.LUT R16, R13, 0xd8, RZ, 0xfc, !PT ;  /* 0x000000d80d107812 */ /* 0x000fc400078efcff */
[C---:B------:R-:W-:Y:S01]  /*9ed0*/  ISETP.GT.U32.AND P2, PT, R10.reuse, R8, PT ;  /* 0x000000080a00720c */ /* 0x040fe20003f44070 */
[C---:B------:R-:W-:Y:S02]  /*9ee0*/  IMAD R4, R10.reuse, R9, R4 ;  /* 0x000000090a047224 */ /* 0x040fe400078e0204 */
[----:B------:R-:W-:Y:S01]  /*9ef0*/  @!P3 IMAD.MOV R11, RZ, RZ, -R11 ;  /* 0x000000ffff0bb224 */ /* 0x000fe200078e0a0b */
[C---:B------:R-:W-:Y:S01]  /*9f00*/  ISETP.GT.U32.AND P3, PT, R10.reuse, R14, PT ;  /* 0x0000000e0a00720c */ /* 0x040fe20003f64070 */
[----:B0-----:R-:W-:Y:S02]  /*9f10*/  IMAD.MOV.U32 R2, RZ, RZ, R5 ;  /* 0x000000ffff027224 */ /* 0x001fe400078e0005 */
[----:B------:R-:W-:Y:S01]  /*9f20*/  IMAD.MOV R3, RZ, RZ, -R3 ;  /* 0x000000ffff037224 */ /* 0x000fe200078e0a03 */
[----:B------:R-:W-:Y:S01]  /*9f30*/  STL [R1+0x19c], R11 ;  /* 0x00019c0b01007387 */ /* 0x000fe20000100800 */
[----:B------:R-:W-:Y:S01]  /*9f40*/  @!P1 IMAD.MOV R2, RZ, RZ, -R2 ;  /* 0x000000ffff029224 */ /* 0x000fe200078e0a02 */
[C---:B------:R-:W-:Y:S01]  /*9f50*/  ISETP.GT.U32.AND P1, PT, R10.reuse, R4, PT ;  /* 0x000000040a00720c */ /* 0x040fe20003f24070 */
[----:B------:R-:W-:Y:S01]  /*9f60*/  IMAD R6, R10, R3, R6 ;  /* 0x000000030a067224 */ /* 0x000fe200078e0206 */
[----:B------:R-:W-:Y:S01]  /*9f70*/  IABS R3, R16 ;  /* 0x0000001000037213 */ /* 0x000fe20000000000 */
[--C-:B------:R-:W-:Y:S01]  /*9f80*/  @!P6 IMAD.IADD R12, R12, 0x1, -R10.reuse ;  /* 0x000000010c0ce824 */ /* 0x100fe200078e0a0a */
[----:B------:R0:W-:Y:S01]  /*9f90*/  STL [R1+0x1a0], R2 ;  /* 0x0001a00201007387 */ /* 0x0001e20000100800 */
[--C-:B------:R-:W-:Y:S01]  /*9fa0*/  @!P2 IMAD.IADD R8, R8, 0x1, -R10.reuse ;  /* 0x000000010808a824 */ /* 0x100fe200078e0a0a */
[----:B------:R-:W-:Y:S01]  /*9fb0*/  ISETP.GT.U32.AND P6, PT, R10, R6, PT ;  /* 0x000000060a00720c */ /* 0x000fe20003fc4070 */
[----:B------:R-:W-:Y:S01]  /*9fc0*/  @!P3 IMAD.IADD R14, R14, 0x1, -R10 ;  /* 0x000000010e0eb824 */ /* 0x000fe200078e0a0a */
[----:B------:R-:W-:Y:S01]  /*9fd0*/  ISETP.GE.AND P2, PT, R0, RZ, PT ;  /* 0x000000ff0000720c */ /* 0x000fe20003f46270 */
[----:B------:R-:W-:Y:S01]  /*9fe0*/  IMAD.HI.U32 R9, R15, R3, RZ ;  /* 0x000000030f097227 */ /* 0x000fe200078e00ff */
[----:B------:R-:W-:-:S02]  /*9ff0*/  LOP3.LUT R0, R13, 0xd6, RZ, 0xfc, !PT ;  /* 0x000000d60d007812 */ /* 0x000fc400078efcff */
[----:B------:R-:W-:Y:S01]  /*a000*/  ISETP.GE.AND P3, PT, R7, RZ, PT ;  /* 0x000000ff0700720c */ /* 0x000fe20003f66270 */
[----:B------:R-:W-:Y:S01]  /*a010*/  @!P1 IMAD.IADD R4, R4, 0x1, -R10 ;  /* 0x0000000104049824 */ /* 0x000fe200078e0a0a */
[----:B------:R-:W-:Y:S01]  /*a020*/  ISETP.GT.U32.AND P1, PT, R10, R14, PT ;  /* 0x0000000e0a00720c */ /* 0x000fe20003f24070 */
[----:B------:R-:W-:Y:S01]  /*a030*/  IMAD.MOV R9, RZ, RZ, -R9 ;  /* 0x000000ffff097224 */ /* 0x000fe200078e0a09 */
[----:B------:R-:W-:Y:S01]  /*a040*/  IABS R5, R0 ;  /* 0x0000000000057213 */ /* 0x000fe20000000000 */
[----:B0-----:R-:W-:Y:S01]  /*a050*/  IMAD.MOV.U32 R2, RZ, RZ, R8 ;  /* 0x000000ffff027224 */ /* 0x001fe200078e0008 */
[----:B------:R-:W-:Y:S01]  /*a060*/  LOP3.LUT R7, R13, 0xd4, RZ, 0xfc, !PT ;  /* 0x000000d40d077812 */ /* 0x000fe200078efcff */
[----:B------:R-:W-:Y:S01]  /*a070*/  @!P6 IMAD.IADD R6, R6, 0x1, -R10 ;  /* 0x000000010606e824 */ /* 0x000fe200078e0a0a */
[----:B------:R-:W-:Y:S01]  /*a080*/  ISETP.GT.U32.AND P6, PT, R10, R4, PT ;  /* 0x000000040a00720c */ /* 0x000fe20003fc4070 */
[----:B------:R-:W-:Y:S01]  /*a090*/  IMAD.HI.U32 R8, R15, R5, RZ ;  /* 0x000000050f087227 */ /* 0x000fe200078e00ff */
[----:B------:R-:W-:-:S02]  /*a0a0*/  IABS R18, R7 ;  /* 0x0000000700127213 */ /* 0x000fc40000000000 */
[C---:B------:R-:W-:Y:S01]  /*a0b0*/  LOP3.LUT R11, R13.reuse, 0xd0, RZ, 0xfc, !PT ;  /* 0x000000d00d0b7812 */ /* 0x040fe200078efcff */
[----:B------:R-:W-:Y:S01]  /*a0c0*/  IMAD R3, R10, R9, R3 ;  /* 0x000000090a037224 */ /* 0x000fe200078e0203 */
[----:B------:R-:W-:Y:S01]  /*a0d0*/  LOP3.LUT R9, R13, 0xd2, RZ, 0xfc, !PT ;  /* 0x000000d20d097812 */ /* 0x000fe200078efcff */
[----:B------:R-:W-:Y:S02]  /*a0e0*/  IMAD.MOV R8, RZ, RZ, -R8 ;  /* 0x000000ffff087224 */ /* 0x000fe400078e0a08 */
[----:B------:R-:W-:Y:S01]  /*a0f0*/  @!P1 IMAD.IADD R14, R14, 0x1, -R10 ;  /* 0x000000010e0e9824 */ /* 0x000fe200078e0a0a */
[C---:B------:R-:W-:Y:S01]  /*a100*/  ISETP.GT.U32.AND P1, PT, R10.reuse, R3, PT ;  /* 0x000000030a00720c */ /* 0x040fe20003f24070 */
[C---:B------:R-:W-:Y:S01]  /*a110*/  IMAD R5, R10.reuse, R8, R5 ;  /* 0x000000080a057224 */ /* 0x040fe200078e0205 */
[----:B------:R-:W-:Y:S01]  /*a120*/  IABS R8, R9 ;  /* 0x0000000900087213 */ /* 0x000fe20000000000 */
[----:B------:R-:W-:Y:S01]  /*a130*/  @!P4 IMAD.MOV R2, RZ, RZ, -R2 ;  /* 0x000000ffff02c224 */ /* 0x000fe200078e0a02 */
[----:B------:R-:W-:Y:S01]  /*a140*/  ISETP.GT.U32.AND P4, PT, R10, R6, PT ;  /* 0x000000060a00720c */ /* 0x000fe20003f84070 */
[----:B------:R-:W-:Y:S01]  /*a150*/  @!P6 IMAD.IADD R4, R4, 0x1, -R10 ;  /* 0x000000010404e824 */ /* 0x000fe200078e0a0a */
[----:B------:R-:W-:Y:S01]  /*a160*/  ISETP.GT.U32.AND P6, PT, R10, R5, PT ;  /* 0x000000050a00720c */ /* 0x000fe20003fc4070 */
[----:B------:R-:W-:Y:S01]  /*a170*/  IMAD.HI.U32 R19, R15, R18, RZ ;  /* 0x000000120f137227 */ /* 0x000fe200078e00ff */
[----:B------:R0:W-:Y:S03]  /*a180*/  STL [R1+0x1a4], R2 ;  /* 0x0001a40201007387 */ /* 0x0001e60000100800 */
[----:B------:R-:W-:-:S02]  /*a190*/  IMAD.MOV R19, RZ, RZ, -R19 ;  /* 0x000000ffff137224 */ /* 0x000fc400078e0a13 */
[----:B------:R-:W-:Y:S01]  /*a1a0*/  @!P1 IMAD.IADD R3, R3, 0x1, -R10 ;  /* 0x0000000103039824 */ /* 0x000fe200078e0a0a */
[----:B------:R-:W-:Y:S01]  /*a1b0*/  ISETP.GE.AND P1, PT, R0, RZ, PT ;  /* 0x000000ff0000720c */ /* 0x000fe20003f26270 */
[C---:B------:R-:W-:Y:S02]  /*a1c0*/  IMAD R0, R10.reuse, R19, R18 ;  /* 0x000000130a007224 */ /* 0x040fe400078e0212 */
[----:B------:R-:W-:Y:S01]  /*a1d0*/  @!P0 IMAD.MOV R12, RZ, RZ, -R12 ;  /* 0x000000ffff0c8224 */ /* 0x000fe200078e0a0c */
[----:B------:R-:W-:Y:S01]  /*a1e0*/  ISETP.GT.U32.AND P0, PT, R10, R3, PT ;  /* 0x000000030a00720c */ /* 0x000fe20003f04070 */
[----:B0-----:R-:W-:Y:S02]  /*a1f0*/  IMAD.MOV.U32 R2, RZ, RZ, R14 ;  /* 0x000000ffff027224 */ /* 0x001fe400078e000e */
[----:B------:R-:W-:Y:S01]  /*a200*/  @!P4 IMAD.IADD R6, R6, 0x1, -R10 ;  /* 0x000000010606c824 */ /* 0x000fe200078e0a0a */
[----:B------:R-:W-:Y:S01]  /*a210*/  STL [R1+0x190], R12 ;  /* 0x0001900c01007387 */ /* 0x000fe20000100800 */
        /* <DEDUP_REMOVED lines=8> */
[C---:B------:R-:W-:Y:S01]  /*a2a0*/  ISETP.GT.U32.AND P5, PT, R10.reuse, R5, PT ;  /* 0x000000050a00720c */ /* 0x040fe20003fa4070 */
[----:B------:R-:W-:Y:S01]  /*a2b0*/  @!P2 IMAD.MOV R4, RZ, RZ, -R4 ;  /* 0x000000ffff04a224 */ /* 0x000fe200078e0a04 */
[----:B------:R-:W-:Y:S01]  /*a2c0*/  ISETP.GE.AND P2, PT, R7, RZ, PT ;  /* 0x000000ff0700720c */ /* 0x000fe20003f46270 */
[----:B------:R-:W-:Y:S01]  /*a2d0*/  IMAD R8, R10, R17, R8 ;  /* 0x000000110a087224 */ /* 0x000fe200078e0208 */
[----:B------:R-:W-:Y:S01]  /*a2e0*/  LOP3.LUT R7, R13, 0xcc, RZ, 0xfc, !PT ;  /* 0x000000cc0d077812 */ /* 0x000fe200078efcff */
[----:B------:R-:W-:Y:S01]  /*a2f0*/  @!P0 IMAD.IADD R3, R3, 0x1, -R10 ;  /* 0x0000000103038824 */ /* 0x000fe200078e0a0a */
[----:B------:R1:W-:Y:S01]  /*a300*/  STL [R1+0x188], R4 ;  /* 0x0001880401007387 */ /* 0x0003e20000100800 */
[----:B0-----:R-:W-:Y:S01]  /*a310*/  IMAD.MOV.U32 R2, RZ, RZ, R6 ;  /* 0x000000ffff027224 */ /* 0x001fe200078e0006 */
[----:B------:R-:W-:Y:S01]  /*a320*/  LOP3.LUT R6, R13, 0xce, RZ, 0xfc, !PT ;  /* 0x000000ce0d067812 */ /* 0x000fe200078efcff */
[----:B------:R-:W-:Y:S01]  /*a330*/  @!P6 IMAD.IADD R0, R0, 0x1, -R10 ;  /* 0x000000010000e824 */ /* 0x000fe200078e0a0a */
[----:B------:R-:W-:Y:S01]  /*a340*/  ISETP.GT.U32.AND P0, PT, R10, R8, PT ;  /* 0x000000080a00720c */ /* 0x000fe20003f04070 */
[----:B------:R-:W-:Y:S01]  /*a350*/  @!P3 IMAD.MOV R2, RZ, RZ, -R2 ;  /* 0x000000ffff02b224 */ /* 0x000fe200078e0a02 */
[----:B------:R-:W-:Y:S01]  /*a360*/  IABS R18, R6 ;  /* 0x0000000600127213 */ /* 0x000fe20000000000 */
[----:B------:R-:W-:Y:S01]  /*a370*/  @!P5 IMAD.IADD R5, R5, 0x1, -R10 ;  /* 0x000000010505d824 */ /* 0x000fe200078e0a0a */
[----:B------:R-:W-:-:S02]  /*a380*/  ISETP.GE.AND P6, PT, R6, RZ, PT ;  /* 0x000000ff0600720c */ /* 0x000fc40003fc6270 */
[----:B------:R0:W-:Y:S01]  /*a390*/  STL [R1+0x184], R2 ;  /* 0x0001840201007387 */ /* 0x0001e20000100800 */
[----:B-1----:R-:W-:Y:S01]  /*a3a0*/  IMAD.HI.U32 R4, R15, R16, RZ ;  /* 0x000000100f047227 */ /* 0x002fe200078e00ff */
[----:B------:R-:W-:Y:S02]  /*a3b0*/  LOP3.LUT R6, R13, 0xca, RZ, 0xfc, !PT ;  /* 0x000000ca0d067812 */ /* 0x000fe400078efcff */
[----:B------:R-:W-:Y:S01]  /*a3c0*/  IABS R12, R7 ;  /* 0x00000007000c7213 */ /* 0x000fe20000000000 */
[----:B------:R-:W-:Y:S01]  /*a3d0*/  IMAD.MOV R4, RZ, RZ, -R4 ;  /* 0x000000ffff047224 */ /* 0x000fe200078e0a04 */
[----:B------:R-:W-:Y:S01]  /*a3e0*/  ISETP.GE.AND P3, PT, R9, RZ, PT ;  /* 0x000000ff0900720c */ /* 0x000fe20003f66270 */
[----:B------:R-:W-:Y:S01]  /*a3f0*/  @!P0 IMAD.IADD R8, R8, 0x1, -R10 ;  /* 0x0000000108088824 */ /* 0x000fe200078e0a0a */
[----:B------:R-:W-:Y:S01]  /*a400*/  IABS R17, R6 ;  /* 0x0000000600117213 */ /* 0x000fe20000000000 */
[C---:B------:R-:W-:Y:S01]  /*a410*/  IMAD R19, R10.reuse, R4, R16 ;  /* 0x000000040a137224 */ /* 0x040fe200078e0210 */
[----:B------:R-:W-:Y:S01]  /*a420*/  LOP3.LUT R4, R13, 0xc8, RZ, 0xfc, !PT ;  /* 0x000000c80d047812 */ /* 0x000fe200078efcff */
[----:B0-----:R-:W-:Y:S01]  /*a430*/  IMAD.MOV.U32 R2, RZ, RZ, R3 ;  /* 0x000000ffff027224 */ /* 0x001fe200078e0003 */
[----:B------:R-:W-:Y:S01]  /*a440*/  ISETP.GT.U32.AND P0, PT, R10, R8, PT ;  /* 0x000000080a00720c */ /* 0x000fe20003f04070 */
[----:B------:R-:W-:Y:S01]  /*a450*/  IMAD.HI.U32 R3, R15, R18, RZ ;  /* 0x000000120f037227 */ /* 0x000fe200078e00ff */
[----:B------:R-:W-:-:S02]  /*a460*/  IABS R16, R4 ;  /* 0x0000000400107213 */ /* 0x000fc40000000000 */
[----:B------:R-:W-:Y:S01]  /*a470*/  ISETP.GE.AND P5, PT, R11, RZ, PT ;  /* 0x000000ff0b00720c */ /* 0x000fe20003fa6270 */
[----:B------:R-:W-:Y:S01]  /*a480*/  @!P4 IMAD.MOV R2, RZ, RZ, -R2 ;  /* 0x000000ffff02c224 */ /* 0x000fe200078e0a02 */
[C---:B------:R-:W-:Y:S01]  /*a490*/  ISETP.GT.U32.AND P4, PT, R10.reuse, R0, PT ;  /* 0x000000000a00720c */ /* 0x040fe20003f84070 */
[----:B------:R-:W-:Y:S01]  /*a4a0*/  IMAD.MOV R3, RZ, RZ, -R3 ;  /* 0x000000ffff037224 */ /* 0x000fe200078e0a03 */
[----:B------:R-:W-:Y:S02]  /*a4b0*/  LOP3.LUT R11, R13, 0xc0, RZ, 0xfc, !PT ;  /* 0x000000c00d0b7812 */ /* 0x000fe400078efcff */
[----:B------:R0:W-:Y:S01]  /*a4c0*/  STL [R1+0x17c], R2 ;  /* 0x00017c0201007387 */ /* 0x0001e20000100800 */
[----:B------:R-:W-:Y:S02]  /*a4d0*/  IMAD R18, R10, R3, R18 ;  /* 0x000000030a127224 */ /* 0x000fe400078e0212 */
[----:B------:R-:W-:-:S04]  /*a4e0*/  IMAD.HI.U32 R3, R15, R12, RZ ;  /* 0x0000000c0f037227 */ /* 0x000fc800078e00ff */
[--C-:B------:R-:W-:Y:S01]  /*a4f0*/  @!P0 IMAD.IADD R8, R8, 0x1, -R10.reuse ;  /* 0x0000000108088824 */ /* 0x100fe200078e0a0a */
[----:B------:R-:W-:Y:S01]  /*a500*/  ISETP.GE.AND P0, PT, R7, RZ, PT ;  /* 0x000000ff0700720c */ /* 0x000fe20003f06270 */
[----:B------:R-:W-:Y:S01]  /*a510*/  @!P4 IMAD.IADD R0, R0, 0x1, -R10 ;  /* 0x000000010000c824 */ /* 0x000fe200078e0a0a */
[----:B------:R-:W-:Y:S01]  /*a520*/  ISETP.GT.U32.AND P4, PT, R10, R18, PT ;  /* 0x000000120a00720c */ /* 0x000fe20003f84070 */
[----:B0-----:R-:W-:Y:S02]  /*a530*/  IMAD.MOV.U32 R2, RZ, RZ, R5 ;  /* 0x000000ffff027224 */ /* 0x001fe400078e0005 */
[----:B------:R-:W-:-:S04]  /*a540*/  IMAD.HI.U32 R5, R15, R17, RZ ;  /* 0x000000110f057227 */ /* 0x000fc800078e00ff */
[----:B------:R-:W-:Y:S01]  /*a550*/  @!P1 IMAD.MOV R2, RZ, RZ, -R2 ;  /* 0x000000ffff029224 */ /* 0x000fe200078e0a02 */
[----:B------:R-:W-:Y:S01]  /*a560*/  ISETP.GT.U32.AND P1, PT, R10, R19, PT ;  /* 0x000000130a00720c */ /* 0x000fe20003f24070 */
[----:B------:R-:W-:Y:S02]  /*a570*/  IMAD.MOV R7, RZ, RZ, -R3 ;  /* 0x000000ffff077224 */ /* 0x000fe400078e0a03 */
[----:B------:R-:W-:Y:S01]  /*a580*/  IMAD.HI.U32 R3, R15, R16, RZ ;  /* 0x000000100f037227 */ /* 0x000fe200078e00ff */
[----:B------:R0:W-:Y:S03]  /*a590*/  STL [R1+0x178], R2 ;  /* 0x0001780201007387 */ /* 0x0001e60000100800 */
[----:B------:R-:W-:Y:S02]  /*a5a0*/  @!P4 IMAD.IADD R18, R18, 0x1, -R10 ;  /* 0x000000011212c824 */ /* 0x000fe400078e0a0a */
[----:B------:R-:W-:-:S02]  /*a5b0*/  IMAD.MOV R5, RZ, RZ, -R5 ;  /* 0x000000ffff057224 */ /* 0x000fc400078e0a05 */
[----:B------:R-:W-:Y:S01]  /*a5c0*/  IMAD R12, R10, R7, R12 ;  /* 0x000000070a0c7224 */ /* 0x000fe200078e020c */
[----:B------:R-:W-:Y:S01]  /*a5d0*/  LOP3.LUT R7, R13, 0xc6, RZ, 0xfc, !PT ;  /* 0x000000c60d077812 */ /* 0x000fe200078efcff */
[----:B------:R-:W-:Y:S01]  /*a5e0*/  @!P1 IMAD.IADD R19, R19, 0x1, -R10 ;  /* 0x0000000113139824 */ /* 0x000fe200078e0a0a */
[----:B------:R-:W-:Y:S01]  /*a5f0*/  ISETP.GE.AND P1, PT, R6, RZ, PT ;  /* 0x000000ff0600720c */ /* 0x000fe20003f26270 */
[----:B0-----:R-:W-:Y:S01]  /*a600*/  IMAD.MOV.U32 R2, RZ, RZ, R0 ;  /* 0x000000ffff027224 */ /* 0x001fe200078e0000 */
[----:B------:R-:W-:Y:S01]  /*a610*/  IABS R9, R7 ;  /* 0x0000000700097213 */ /* 0x000fe20000000000 */
[----:B------:R-:W-:Y:S01]  /*a620*/  IMAD.MOV.U32 R0, RZ, RZ, R8 ;  /* 0x000000ffff007224 */ /* 0x000fe200078e0008 */
[C---:B------:R-:W-:Y:S01]  /*a630*/  ISETP.GT.U32.AND P4, PT, R10.reuse, R19, PT ;  /* 0x000000130a00720c */ /* 0x040fe20003f84070 */
[----:B------:R-:W-:Y:S01]  /*a640*/  @!P2 IMAD.MOV R2, RZ, RZ, -R2 ;  /* 0x000000ffff02a224 */ /* 0x000fe200078e0a02 */
[C---:B------:R-:W-:Y:S01]  /*a650*/  ISETP.GT.U32.AND P2, PT, R10.reuse, R18, PT ;  /* 0x000000120a00720c */ /* 0x040fe20003f44070 */
[----:B------:R-:W-:Y:S01]  /*a660*/  IMAD.MOV R3, RZ, RZ, -R3 ;  /* 0x000000ffff037224 */ /* 0x000fe200078e0a03 */
[C---:B------:R-:W-:Y:S01]  /*a670*/  LOP3.LUT R8, R13.reuse, 0xc2, RZ, 0xfc, !PT ;  /* 0x000000c20d087812 */ /* 0x040fe200078efcff */
[C---:B------:R-:W-:Y:S01]  /*a680*/  IMAD R17, R10.reuse, R5, R17 ;  /* 0x000000050a117224 */ /* 0x040fe200078e0211 */
[----:B------:R-:W-:Y:S01]  /*a690*/  STL [R1+0x170], R2 ;  /* 0x0001700201007387 */ /* 0x000fe20000100800 */
[----:B------:R-:W-:Y:S01]  /*a6a0*/  @!P3 IMAD.MOV R0, RZ, RZ, -R0 ;  /* 0x000000ffff00b224 */ /* 0x000fe200078e0a00 */
[C---:B------:R-:W-:Y:S01]  /*a6b0*/  ISETP.GT.U32.AND P3, PT, R10.reuse, R12, PT ;  /* 0x0000000c0a00720c */ /* 0x040fe20003f64070 */
[----:B------:R-:W-:Y:S01]  /*a6c0*/  IMAD R16, R10, R3, R16 ;  /* 0x000000030a107224 */ /* 0x000fe200078e0210 */
[----:B------:R-:W-:Y:S01]  /*a6d0*/  LOP3.LUT R3, R13, 0xc4, RZ, 0xfc, !PT ;  /* 0x000000c40d037812 */ /* 0x000fe200078efcff */
[----:B------:R-:W-:Y:S01]  /*a6e0*/  IMAD.HI.U32 R14, R15, R9, RZ ;  /* 0x000000090f0e7227 */ /* 0x000fe200078e00ff */
[----:B------:R0:W-:Y:S01]  /*a6f0*/  STL [R1+0x174], R0 ;  /* 0x0001740001007387 */ /* 0x0001e20000100800 */
[----:B------:R-:W-:-:S02]  /*a700*/  IABS R6, R8 ;  /* 0x0000000800067213 */ /* 0x000fc40000000000 */
[--C-:B------:R-:W-:Y:S01]  /*a710*/  @!P4 IMAD.IADD R19, R19, 0x1, -R10.reuse ;  /* 0x000000011313c824 */ /* 0x100fe200078e0a0a */
[----:B------:R-:W-:Y:S01]  /*a720*/  ISETP.GT.U32.AND P4, PT, R10, R17, PT ;  /* 0x000000110a00720c */ /* 0x000fe20003f84070 */
[----:B------:R-:W-:Y:S01]  /*a730*/  @!P2 IMAD.IADD R18, R18, 0x1, -R10 ;  /* 0x000000011212a824 */ /* 0x000fe200078e0a0a */
[----:B------:R-:W-:Y:S01]  /*a740*/  ISETP.GT.U32.AND P2, PT, R10, R16, PT ;  /* 0x000000100a00720c */ /* 0x000fe20003f44070 */
[----:B------:R-:W-:Y:S01]  /*a750*/  IMAD.MOV R14, RZ, RZ, -R14 ;  /* 0x000000ffff0e7224 */ /* 0x000fe200078e0a0e */
[----:B------:R-:W-:Y:S01]  /*a760*/  IABS R5, R11 ;  /* 0x0000000b00057213 */ /* 0x000fe20000000000 */
[----:B------:R-:W-:Y:S01]  /*a770*/  @!P3 IMAD.IADD R12, R12, 0x1, -R10 ;  /* 0x000000010c0cb824 */ /* 0x000fe200078e0a0a */
[----:B0-----:R-:W-:Y:S01]  /*a780*/  IABS R0, R3 ;  /* 0x0000000300007213 */ /* 0x001fe20000000000 */
[----:B------:R-:W-:Y:S01]  /*a790*/  IMAD.MOV.U32 R2, RZ, RZ, R18 ;  /* 0x000000ffff027224 */ /* 0x000fe200078e0012 */
[----:B------:R-:W-:Y:S01]  /*a7a0*/  ISETP.GE.AND P3, PT, R4, RZ, PT ;  /* 0x000000ff0400720c */ /* 0x000fe20003f66270 */
[----:B------:R-:W-:-:S02]  /*a7b0*/  IMAD R9, R10, R14, R9 ;  /* 0x0000000e0a097224 */ /* 0x000fc400078e0209 */
[----:B------:R-:W-:-:S04]  /*a7c0*/  IMAD.HI.U32 R4, R15, R0, RZ ;  /* 0x000000000f047227 */ /* 0x000fc800078e00ff */
[--C-:B------:R-:W-:Y:S01]  /*a7d0*/  @!P4 IMAD.IADD R17, R17, 0x1, -R10.reuse ;  /* 0x000000011111c824 */ /* 0x100fe200078e0a0a */
[----:B------:R-:W-:Y:S01]  /*a7e0*/  ISETP.GT.U32.AND P4, PT, R10, R12, PT ;  /* 0x0000000c0a00720c */ /* 0x000fe20003f84070 */
[----:B------:R-:W-:Y:S02]  /*a7f0*/  @!P2 IMAD.IADD R16, R16, 0x1, -R10 ;  /* 0x000000011010a824 */ /* 0x000fe400078e0a0a */
[----:B------:R-:W-:Y:S01]  /*a800*/  IMAD.MOV R4, RZ, RZ, -R4 ;  /* 0x000000ffff047224 */ /* 0x000fe200078e0a04 */
[C---:B------:R-:W-:Y:S01]  /*a810*/  ISETP.GT.U32.AND P2, PT, R10.reuse, R17, PT ;  /* 0x000000110a00720c */ /* 0x040fe20003f44070 */
[----:B------:R-:W-:Y:S01]  /*a820*/  IMAD.MOV.U32 R20, RZ, RZ, R19 ;  /* 0x000000ffff147224 */ /* 0x000fe200078e0013 */
[----:B------:R-:W-:Y:S01]  /*a830*/  LOP3.LUT R19, R13, 0xb2, RZ, 0xfc, !PT ;  /* 0x000000b20d137812 */ /* 0x000fe200078efcff */
[----:B------:R-:W-:Y:S01]  /*a840*/  @!P6 IMAD.MOV R2, RZ, RZ, -R2 ;  /* 0x000000ffff02e224 */ /* 0x000fe200078e0a02 */
[----:B------:R-:W-:Y:S01]  /*a850*/  ISETP.GE.AND P6, PT, R7, RZ, PT ;  /* 0x000000ff0700720c */ /* 0x000fe20003fc6270 */
[----:B------:R-:W-:Y:S01]  /*a860*/  IMAD R0, R10, R4, R0 ;  /* 0x000000040a007224 */ /* 0x000fe200078e0200 */
[----:B------:R-:W-:Y:S01]  /*a870*/  LOP3.LUT R4, R13, 0xbe, RZ, 0xfc, !PT ;  /* 0x000000be0d047812 */ /* 0x000fe200078efcff */
[----:B------:R-:W-:-:S04]  /*a880*/  IMAD.HI.U32 R14, R15, R6, RZ ;  /* 0x000000060f0e7227 */ /* 0x000fc800078e00ff */
[----:B------:R-:W-:Y:S01]  /*a890*/  @!P4 IMAD.IADD R12, R12, 0x1, -R10 ;  /* 0x000000010c0cc824 */ /* 0x000fe200078e0a0a */
[----:B------:R-:W-:Y:S01]  /*a8a0*/  ISETP.GT.U32.AND P4, PT, R10, R9, PT ;  /* 0x000000090a00720c */ /* 0x000fe20003f84070 */
[----:B------:R-:W-:-:S04]  /*a8b0*/  IMAD.HI.U32 R7, R15, R5, RZ ;  /* 0x000000050f077227 */ /* 0x000fc800078e00ff */
[----:B------:R-:W-:Y:S01]  /*a8c0*/  @!P5 IMAD.MOV R20, RZ, RZ, -R20 ;  /* 0x000000ffff14d224 */ /* 0x000fe200078e0a14 */
[C---:B------:R-:W-:Y:S01]  /*a8d0*/  ISETP.GT.U32.AND P5, PT, R10.reuse, R16, PT ;  /* 0x000000100a00720c */ /* 0x040fe20003fa4070 */
[----:B------:R-:W-:Y:S01]  /*a8e0*/  @!P2 IMAD.IADD R17, R17, 0x1, -R10 ;  /* 0x000000011111a824 */ /* 0x000fe200078e0a0a */
[C---:B------:R-:W-:Y:S01]  /*a8f0*/  ISETP.GT.U32.AND P2, PT, R10.reuse, R0, PT ;  /* 0x000000000a00720c */ /* 0x040fe20003f44070 */
[----:B------:R-:W-:Y:S01]  /*a900*/  IMAD.MOV R14, RZ, RZ, -R14 ;  /* 0x000000ffff0e7224 */ /* 0x000fe200078e0a0e */
[----:B------:R-:W-:Y:S01]  /*a910*/  STL [R1+0x130], R20 ;  /* 0x0001301401007387 */ /* 0x000fe20000100800 */
[----:B------:R-:W-:Y:S02]  /*a920*/  IMAD.MOV R7, RZ, RZ, -R7 ;  /* 0x000000ffff077224 */ /* 0x000fe400078e0a07 */
[C---:B------:R-:W-:Y:S01]  /*a930*/  IMAD R6, R10.reuse, R14, R6 ;  /* 0x0000000e0a067224 */ /* 0x040fe200078e0206 */
[----:B------:R0:W-:Y:S01]  /*a940*/  STL [R1+0x140], R2 ;  /* 0x0001400201007387 */ /* 0x0001e20000100800 */
[C---:B------:R-:W-:Y:S01]  /*a950*/  IMAD R5, R10.reuse, R7, R5 ;  /* 0x000000070a057224 */ /* 0x040fe200078e0205 */
[----:B------:R-:W-:Y:S01]  /*a960*/  LOP3.LUT R7, R13, 0xbc, RZ, 0xfc, !PT ;  /* 0x000000bc0d077812 */ /* 0x000fe200078efcff */
[--C-:B------:R-:W-:Y:S01]  /*a970*/  @!P4 IMAD.IADD R9, R9, 0x1, -R10.reuse ;  /* 0x000000010909c824 */ /* 0x100fe200078e0a0a */
[C---:B------:R-:W-:Y:S01]  /*a980*/  ISETP.GT.U32.AND P4, PT, R10.reuse, R6, PT ;  /* 0x000000060a00720c */ /* 0x040fe20003f84070 */
[----:B------:R-:W-:Y:S01]  /*a990*/  @!P1 IMAD.MOV R17, RZ, RZ, -R17 ;  /* 0x000000ffff119224 */ /* 0x000fe200078e0a11 */
[----:B------:R-:W-:Y:S01]  /*a9a0*/  ISETP.GT.U32.AND P1, PT, R10, R5, PT ;  /* 0x000000050a00720c */ /* 0x000fe20003f24070 */
[--C-:B------:R-:W-:Y:S01]  /*a9b0*/  @!P5 IMAD.IADD R16, R16, 0x1, -R10.reuse ;  /* 0x000000011010d824 */ /* 0x100fe200078e0a0a */
[----:B------:R-:W-:Y:S01]  /*a9c0*/  ISETP.GE.AND P5, PT, R3, RZ, PT ;  /* 0x000000ff0300720c */ /* 0x000fe20003fa6270 */
[----:B------:R-:W-:Y:S01]  /*a9d0*/  @!P2 IMAD.IADD R0, R0, 0x1, -R10 ;  /* 0x000000010000a824 */ /* 0x000fe200078e0a0a */
[----:B------:R-:W-:Y:S01]  /*a9e0*/  IABS R3, R4 ;  /* 0x0000000400037213 */ /* 0x000fe20000000000 */
[----:B0-----:R-:W-:Y:S01]  /*a9f0*/  IMAD.MOV.U32 R2, RZ, RZ, R12 ;  /* 0x000000ffff027224 */ /* 0x001fe200078e000c */
[----:B------:R-:W-:-:S02]  /*aa00*/  IABS R14, R7 ;  /* 0x00000007000e7213 */ /* 0x000fc40000000000 */
[C---:B------:R-:W-:Y:S01]  /*aa10*/  ISETP.GT.U32.AND P2, PT, R10.reuse, R0, PT ;  /* 0x000000000a00720c */ /* 0x040fe20003f44070 */
[----:B------:R-:W-:Y:S01]  /*aa20*/  @!P0 IMAD.MOV R2, RZ, RZ, -R2 ;  /* 0x000000ffff028224 */ /* 0x000fe200078e0a02 */
[----:B------:R-:W-:Y:S01]  /*aa30*/  ISETP.GT.U32.AND P0, PT, R10, R9, PT ;  /* 0x000000090a00720c */ /* 0x000fe20003f04070 */
[----:B------:R-:W-:-:S03]  /*aa40*/  IMAD.HI.U32 R12, R15, R3, RZ ;  /* 0x000000030f0c7227 */ /* 0x000fc600078e00ff */
[----:B------:R0:W-:Y:S01]  /*aa50*/  STL [R1+0x168], R2 ;  /* 0x0001680201007387 */ /* 0x0001e20000100800 */
[----:B------:R-:W-:Y:S02]  /*aa60*/  IMAD.MOV R12, RZ, RZ, -R12 ;  /* 0x000000ffff0c7224 */ /* 0x000fe400078e0a0c */
[--C-:B------:R-:W-:Y:S01]  /*aa70*/  @!P4 IMAD.IADD R6, R6, 0x1, -R10.reuse ;  /* 0x000000010606c824 */ /* 0x100fe200078e0a0a */
[----:B------:R-:W-:Y:S01]  /*aa80*/  ISETP.GE.AND P4, PT, R8, RZ, PT ;  /* 0x000000ff0800720c */ /* 0x000fe20003f86270 */
[----:B------:R-:W-:Y:S01]  /*aa90*/  @!P1 IMAD.IADD R5, R5, 0x1, -R10 ;  /* 0x0000000105059824 */ /* 0x000fe200078e0a0a */
[----:B------:R1:W-:Y:S01]  /*aaa0*/  STL [R1+0x148], R17 ;  /* 0x0001481101007387 */ /* 0x0003e20000100800 */
[----:B------:R-:W-:Y:S01]  /*aab0*/  IMAD.MOV.U32 R8, RZ, RZ, R14 ;  /* 0x000000ffff087224 */ /* 0x000fe200078e000e */
[C---:B------:R-:W-:Y:S01]  /*aac0*/  LOP3.LUT R14, R13.reuse, 0xba, RZ, 0xfc, !PT ;  /* 0x000000ba0d0e7812 */ /* 0x040fe200078efcff */
[C---:B------:R-:W-:Y:S01]  /*aad0*/  IMAD R3, R10.reuse, R12, R3 ;  /* 0x0000000c0a037224 */ /* 0x040fe200078e0203 */
[C---:B------:R-:W-:Y:S01]  /*aae0*/  ISETP.GT.U32.AND P1, PT, R10.reuse, R5, PT ;  /* 0x000000050a00720c */ /* 0x040fe20003f24070 */
[----:B0-----:R-:W-:Y:S01]  /*aaf0*/  IMAD.MOV.U32 R2, RZ, RZ, R16 ;  /* 0x000000ffff027224 */ /* 0x001fe200078e0010 */
[----:B------:R-:W-:Y:S01]  /*ab00*/  LOP3.LUT R12, R13, 0xb0, RZ, 0xfc, !PT ;  /* 0x000000b00d0c7812 */ /* 0x000fe200078efcff */
[----:B------:R-:W-:Y:S01]  /*ab10*/  @!P0 IMAD.IADD R9, R9, 0x1, -R10 ;  /* 0x0000000109098824 */ /* 0x000fe200078e0a0a */
[----:B------:R-:W-:Y:S01]  /*ab20*/  ISETP.GE.AND P0, PT, R11, RZ, PT ;  /* 0x000000ff0b00720c */ /* 0x000fe20003f06270 */
[----:B------:R-:W-:Y:S01]  /*ab30*/  @!P3 IMAD.MOV R2, RZ, RZ, -R2 ;  /* 0x000000ffff02b224 */ /* 0x000fe200078e0a02 */
[----:B------:R-:W-:Y:S01]  /*ab40*/  ISETP.GT.U32.AND P3, PT, R10, R6, PT ;  /* 0x000000060a00720c */ /* 0x000fe20003f64070 */
[----:B------:R-:W-:Y:S01]  /*ab50*/  IMAD.HI.U32 R11, R15, R8, RZ ;  /* 0x000000080f0b7227 */ /* 0x000fe200078e00ff */
[----:B-1----:R-:W-:-:S02]  /*ab60*/  IABS R17, R12 ;  /* 0x0000000c00117213 */ /* 0x002fc40000000000 */
[----:B------:R0:W-:Y:S01]  /*ab70*/  STL [R1+0x14c], R2 ;  /* 0x00014c0201007387 */ /* 0x0001e20000100800 */
[--C-:B------:R-:W-:Y:S01]  /*ab80*/  @!P2 IMAD.IADD R0, R0, 0x1, -R10.reuse ;  /* 0x000000010000a824 */ /* 0x100fe200078e0a0a */
[----:B------:R-:W-:Y:S01]  /*ab90*/  ISETP.GT.U32.AND P2, PT, R10, R3, PT ;  /* 0x000000030a00720c */ /* 0x000fe20003f44070 */
[----:B------:R-:W-:Y:S02]  /*aba0*/  IMAD.MOV R11, RZ, RZ, -R11 ;  /* 0x000000ffff0b7224 */ /* 0x000fe400078e0a0b */
[----:B------:R-:W-:-:S04]  /*abb0*/  @!P1 IMAD.IADD R5, R5, 0x1, -R10 ;  /* 0x0000000105059824 */ /* 0x000fc800078e0a0a */
[----:B------:R-:W-:Y:S01]  /*abc0*/  @!P3 IMAD.IADD R6, R6, 0x1, -R10 ;  /* 0x000000010606b824 */ /* 0x000fe200078e0a0a */
[----:B------:R-:W-:Y:S01]  /*abd0*/  ISETP.GE.AND P3, PT, R7, RZ, PT ;  /* 0x000000ff0700720c */ /* 0x000fe20003f66270 */
[----:B0-----:R-:W-:Y:S01]  /*abe0*/  IMAD.MOV.U32 R2, RZ, RZ, R9 ;  /* 0x000000ffff027224 */ /* 0x001fe200078e0009 */
[----:B------:R-:W-:Y:S01]  /*abf0*/  LOP3.LUT R9, R13, 0xb8, RZ, 0xfc, !PT ;  /* 0x000000b80d097812 */ /* 0x000fe200078efcff */
[----:B------:R-:W-:Y:S02]  /*ac00*/  @!P4 IMAD.MOV R6, RZ, RZ, -R6 ;  /* 0x000000ffff06c224 */ /* 0x000fe400078e0a06 */
[----:B------:R-:W-:Y:S01]  /*ac10*/  @!P6 IMAD.MOV R2, RZ, RZ, -R2 ;  /* 0x000000ffff02e224 */ /* 0x000fe200078e0a02 */
[----:B------:R-:W-:Y:S01]  /*ac20*/  ISETP.GE.AND P6, PT, R4, RZ, PT ;  /* 0x000000ff0400720c */ /* 0x000fe20003fc6270 */
[----:B------:R-:W-:Y:S01]  /*ac30*/  IMAD R4, R10, R11, R8 ;  /* 0x0000000b0a047224 */ /* 0x000fe200078e0208 */
[----:B------:R-:W-:Y:S01]  /*ac40*/  ISETP.GE.AND P4, PT, R9, RZ, PT ;  /* 0x000000ff0900720c */ /* 0x000fe20003f86270 */
[----:B------:R-:W-:Y:S01]  /*ac50*/  @!P2 IMAD.IADD R3, R3, 0x1, -R10 ;  /* 0x000000010303a824 */ /* 0x000fe200078e0a0a */
[----:B------:R0:W-:Y:S01]  /*ac60*/  STL [R1+0x150], R2 ;  /* 0x0001500201007387 */ /* 0x0001e20000100800 */
[----:B------:R-:W-:-:S02]  /*ac70*/  IABS R9, R9 ;  /* 0x0000000900097213 */ /* 0x000fc40000000000 */
[C---:B------:R-:W-:Y:S02]  /*ac80*/  ISETP.GT.U32.AND P1, PT, R10.reuse, R4, PT ;  /* 0x000000040a00720c */ /* 0x040fe40003f24070 */
[----:B------:R-:W-:Y:S02]  /*ac90*/  ISETP.GT.U32.AND P2, PT, R10, R3, PT ;  /* 0x000000030a00720c */ /* 0x000fe40003f44070 */
[C---:B------:R-:W-:Y:S01]  /*aca0*/  LOP3.LUT R8, R13.reuse, 0xb4, RZ, 0xfc, !PT ;  /* 0x000000b40d087812 */ /* 0x040fe200078efcff */
[----:B0-----:R-:W-:Y:S01]  /*acb0*/  IMAD.MOV.U32 R2, RZ, RZ, R0 ;  /* 0x000000ffff027224 */ /* 0x001fe200078e0000 */
[----:B------:R-:W-:-:S03]  /*acc0*/  LOP3.LUT R0, R13, 0xb6, RZ, 0xfc, !PT ;  /* 0x000000b60d007812 */ /* 0x000fc600078efcff */
[----:B------:R-:W-:Y:S01]  /*acd0*/  @!P5 IMAD.MOV R2, RZ, RZ, -R2 ;  /* 0x000000ffff02d224 */ /* 0x000fe200078e0a02 */
[----:B------:R-:W-:-:S03]  /*ace0*/  ISETP.GE.AND P5, PT, R14, RZ, PT ;  /* 0x000000ff0e00720c */ /* 0x000fc60003fa6270 */
[--C-:B------:R-:W-:Y:S01]  /*acf0*/  @!P1 IMAD.IADD R4, R4, 0x1, -R10.reuse ;  /* 0x0000000104049824 */ /* 0x100fe200078e0a0a */
[----:B------:R-:W-:Y:S01]  /*ad00*/  IABS R14, R14 ;  /* 0x0000000e000e7213 */ /* 0x000fe20000000000 */
[----:B------:R-:W-:Y:S01]  /*ad10*/  @!P2 IMAD.IADD R3, R3, 0x1, -R10 ;  /* 0x000000010303a824 */ /* 0x000fe200078e0a0a */
[----:B------:R0:W-:Y:S01]  /*ad20*/  STL [R1+0x154], R2 ;  /* 0x0001540201007387 */ /* 0x0001e20000100800 */
[----:B------:R-:W-:Y:S02]  /*ad30*/  ISETP.GE.AND P2, PT, R8, RZ, PT ;  /* 0x000000ff0800720c */ /* 0x000fe40003f46270 */
[----:B------:R-:W-:Y:S01]  /*ad40*/  ISETP.GT.U32.AND P1, PT, R10, R4, PT ;  /* 0x000000040a00720c */ /* 0x000fe20003f24070 */
[----:B------:R-:W-:Y:S01]  /*ad50*/  IMAD.HI.U32 R7, R15, R14, RZ ;  /* 0x0000000e0f077227 */ /* 0x000fe200078e00ff */
[----:B------:R1:W-:Y:S01]  /*ad60*/  STL [R1+0x164], R6 ;  /* 0x0001640601007387 */ /* 0x0003e20000100800 */
[----:B------:R-:W-:Y:S02]  /*ad70*/  IABS R8, R8 ;  /* 0x0000000800087213 */ /* 0x000fe40000000000 */
[----:B------:R-:W-:-:S02]  /*ad80*/  IMAD.MOV R7, RZ, RZ, -R7 ;  /* 0x000000ffff077224 */ /* 0x000fc400078e0a07 */
[----:B0-----:R-:W-:Y:S02]  /*ad90*/  IMAD.MOV.U32 R2, RZ, RZ, R5 ;  /* 0x000000ffff027224 */ /* 0x001fe400078e0005 */
[----:B------:R-:W-:Y:S01]  /*ada0*/  IMAD R14, R10, R7, R14 ;  /* 0x000000070a0e7224 */ /* 0x000fe200078e020e */
[----:B------:R-:W-:Y:S01]  /*adb0*/  LOP3.LUT R7, R13, 0xae, RZ, 0xfc, !PT ;  /* 0x000000ae0d077812 */ /* 0x000fe200078efcff */
[----:B------:R-:W-:Y:S01]  /*adc0*/  @!P0 IMAD.MOV R2, RZ, RZ, -R2 ;  /* 0x000000ffff028224 */ /* 0x000fe200078e0a02 */
[----:B------:R-:W-:Y:S01]  /*add0*/  ISETP.GE.AND P0, PT, R0, RZ, PT ;  /* 0x000000ff0000720c */ /* 0x000fe20003f06270 */
[----:B------:R-:W-:Y:S01]  /*ade0*/  @!P1 IMAD.IADD R4, R4, 0x1, -R10 ;  /* 0x0000000104049824 */ /* 0x000fe200078e0a0a */
[----:B------:R-:W-:Y:S01]  /*adf0*/  IABS R0, R0 ;  /* 0x0000000000007213 */ /* 0x000fe20000000000 */
[C---:B-1----:R-:W-:Y:S01]  /*ae00*/  IMAD.HI.U32 R6, R15.reuse, R9, RZ ;  /* 0x000000090f067227 */ /* 0x042fe200078e00ff */
[----:B------:R0:W-:Y:S03]  /*ae10*/  STL [R1+0x40c], R2 ;  /* 0x00040c0201007387 */ /* 0x0001e60000100800 */
[----:B------:R-:W-:-:S04]  /*ae20*/  IMAD.HI.U32 R5, R15, R0, RZ ;  /* 0x000000000f057227 */ /* 0x000fc800078e00ff */
[----:B------:R-:W-:Y:S02]  /*ae30*/  IMAD.MOV R5, RZ, RZ, -R5 ;  /* 0x000000ffff057224 */ /* 0x000fe400078e0a05 */
[----:B------:R-:W-:Y:S02]  /*ae40*/  IMAD.MOV R6, RZ, RZ, -R6 ;  /* 0x000000ffff067224 */ /* 0x000fe400078e0a06 */
[----:B0-----:R-:W-:Y:S02]  /*ae50*/  IMAD.MOV.U32 R2, RZ, RZ, R3 ;  /* 0x000000ffff027224 */ /* 0x001fe400078e0003 */
[C---:B------:R-:W-:Y:S01]  /*ae60*/  IMAD R0, R10.reuse, R5, R0 ;  /* 0x000000050a007224 */ /* 0x040fe200078e0200 */
[----:B------:R-:W-:Y:S01]  /*ae70*/  IABS R5, R7 ;  /* 0x0000000700057213 */ /* 0x000fe20000000000 */
[----:B------:R-:W-:Y:S01]  /*ae80*/  @!P6 IMAD.MOV R2, RZ, RZ, -R2 ;  /* 0x000000ffff02e224 */ /* 0x000fe200078e0a02 */
[C---:B------:R-:W-:Y:S01]  /*ae90*/  ISETP.GT.U32.AND P6, PT, R10.reuse, R14, PT ;  /* 0x0000000e0a00720c */ /* 0x040fe20003fc4070 */
[----:B------:R-:W-:-:S02]  /*aea0*/  IMAD R9, R10, R6, R9 ;  /* 0x000000060a097224 */ /* 0x000fc400078e0209 */
[C---:B------:R-:W-:Y:S01]  /*aeb0*/  IMAD.HI.U32 R3, R15.reuse, R8, RZ ;  /* 0x000000080f037227 */ /* 0x040fe200078e00ff */
[----:B------:R0:W-:Y:S02]  /*aec0*/  STL [R1+0x15c], R2 ;  /* 0x00015c0201007387 */ /* 0x0001e40000100800 */
[----:B------:R-:W-:Y:S01]  /*aed0*/  ISETP.GT.U32.AND P1, PT, R10, R9, PT ;  /* 0x000000090a00720c */ /* 0x000fe20003f24070 */
[----:B------:R-:W-:Y:S02]  /*aee0*/  IMAD.MOV R3, RZ, RZ, -R3 ;  /* 0x000000ffff037224 */ /* 0x000fe400078e0a03 */
[----:B------:R-:W-:-:S04]  /*aef0*/  IMAD.HI.U32 R6, R15, R17, RZ ;  /* 0x000000110f067227 */ /* 0x000fc800078e00ff */
[----:B------:R-:W-:Y:S02]  /*af00*/  @!P6 IMAD.IADD R14, R14, 0x1, -R10 ;  /* 0x000000010e0ee824 */ /* 0x000fe400078e0a0a */
[----:B0-----:R-:W-:Y:S01]  /*af10*/  IMAD.MOV.U32 R2, RZ, RZ, R4 ;  /* 0x000000ffff027224 */ /* 0x001fe200078e0004 */
[----:B------:R-:W-:Y:S01]  /*af20*/  LOP3.LUT R4, R13, 0xac, RZ, 0xfc, !PT ;  /* 0x000000ac0d047812 */ /* 0x000fe200078efcff */
[C---:B------:R-:W-:Y:S01]  /*af30*/  IMAD R8, R10.reuse, R3, R8 ;  /* 0x000000030a087224 */ /* 0x040fe200078e0208 */
[C---:B------:R-:W-:Y:S01]  /*af40*/  ISETP.GT.U32.AND P6, PT, R10.reuse, R14, PT ;  /* 0x0000000e0a00720c */ /* 0x040fe20003fc4070 */
[----:B------:R-:W-:Y:S01]  /*af50*/  @!P3 IMAD.MOV R2, RZ, RZ, -R2 ;  /* 0x000000ffff02b224 */ /* 0x000fe200078e0a02 */
[C---:B------:R-:W-:Y:S01]  /*af60*/  ISETP.GT.U32.AND P3, PT, R10.reuse, R0, PT ;  /* 0x000000000a00720c */ /* 0x040fe20003f64070 */
[----:B------:R-:W-:Y:S01]  /*af70*/  @!P1 IMAD.IADD R9, R9, 0x1, -R10 ;  /* 0x0000000109099824 */ /* 0x000fe200078e0a0a */
[----:B------:R-:W-:Y:S01]  /*af80*/  IABS R3, R19 ;  /* 0x0000001300037213 */ /* 0x000fe20000000000 */
[----:B------:R-:W-:Y:S01]  /*af90*/  IMAD.MOV R6, RZ, RZ, -R6 ;  /* 0x000000ffff067224 */ /* 0x000fe200078e0a06 */
[----:B------:R0:W-:Y:S01]  /*afa0*/  STL [R1+0x408], R2 ;  /* 0x0004080201007387 */ /* 0x0001e20000100800 */
[----:B------:R-:W-:Y:S01]  /*afb0*/  IABS R16, R4 ;  /* 0x0000000400107213 */ /* 0x000fe20000000000 */
[----:B------:R-:W-:Y:S01]  /*afc0*/  IMAD.HI.U32 R18, R15, R5, RZ ;  /* 0x000000050f127227 */ /* 0x000fe200078e00ff */
[----:B------:R-:W-:-:S03]  /*afd0*/  ISETP.GT.U32.AND P1, PT, R10, R9, PT ;  /* 0x000000090a00720c */ /* 0x000fc60003f24070 */
[----:B------:R-:W-:-:S04]  /*afe0*/  IMAD.HI.U32 R11, R15, R3, RZ ;  /* 0x000000030f0b7227 */ /* 0x000fc800078e00ff */
[--C-:B------:R-:W-:Y:S02]  /*aff0*/  @!P3 IMAD.IADD R0, R0, 0x1, -R10.reuse ;  /* 0x000000010000b824 */ /* 0x100fe400078e0a0a */
[----:B------:R-:W-:Y:S01]  /*b000*/  @!P6 IMAD.IADD R14, R14, 0x1, -R10 ;  /* 0x000000010e0ee824 */ /* 0x000fe200078e0a0a */
[C---:B------:R-:W-:Y:S01]  /*b010*/  ISETP.GT.U32.AND P6, PT, R10.reuse, R8, PT ;  /* 0x000000080a00720c */ /* 0x040fe20003fc4070 */
[C---:B------:R-:W-:Y:S01]  /*b020*/  IMAD R17, R10.reuse, R6, R17 ;  /* 0x000000060a117224 */ /* 0x040fe200078e0211 */
[C---:B------:R-:W-:Y:S01]  /*b030*/  ISETP.GT.U32.AND P3, PT, R10.reuse, R0, PT ;  /* 0x000000000a00720c */ /* 0x040fe20003f64070 */
[----:B------:R-:W-:Y:S01]  /*b040*/  IMAD.MOV R11, RZ, RZ, -R11 ;  /* 0x000000ffff0b7224 */ /* 0x000fe200078e0a0b */
[----:B------:R-:W-:Y:S01]  /*b050*/  LOP3.LUT R6, R13, 0xaa, RZ, 0xfc, !PT ;  /* 0x000000aa0d067812 */ /* 0x000fe200078efcff */
[----:B0-----:R-:W-:Y:S02]  /*b060*/  IMAD.MOV.U32 R2, RZ, RZ, R14 ;  /* 0x000000ffff027224 */ /* 0x001fe400078e000e */
[----:B------:R-:W-:Y:S01]  /*b070*/  IMAD R3, R10, R11, R3 ;  /* 0x0000000b0a037224 */ /* 0x000fe200078e0203 */
[----:B------:R-:W-:Y:S01]  /*b080*/  IABS R14, R6 ;  /* 0x00000006000e7213 */ /* 0x000fe20000000000 */
[----:B------:R-:W-:-:S02]  /*b090*/  @!P1 IMAD.IADD R9, R9, 0x1, -R10 ;  /* 0x0000000109099824 */ /* 0x000fc400078e0a0a */
[----:B------:R-:W-:Y:S01]  /*b0a0*/  @!P5 IMAD.MOV R2, RZ, RZ, -R2 ;  /* 0x000000ffff02d224 */ /* 0x000fe200078e0a02 */
[----:B------:R-:W-:Y:S01]  /*b0b0*/  ISETP.GT.U32.AND P1, PT, R10, R3, PT ;  /* 0x000000030a00720c */ /* 0x000fe20003f24070 */
[--C-:B------:R-:W-:Y:S01]  /*b0c0*/  @!P6 IMAD.IADD R8, R8, 0x1, -R10.reuse ;  /* 0x000000010808e824 */ /* 0x100fe200078e0a0a */
[----:B------:R-:W-:Y:S01]  /*b0d0*/  ISETP.GE.AND P5, PT, R19, RZ, PT ;  /* 0x000000ff1300720c */ /* 0x000fe20003fa6270 */
[----:B------:R-:W-:Y:S01]  /*b0e0*/  @!P3 IMAD.IADD R0, R0, 0x1, -R10 ;  /* 0x000000010000b824 */ /* 0x000fe200078e0a0a */
[C---:B------:R-:W-:Y:S01]  /*b0f0*/  ISETP.GT.U32.AND P3, PT, R10.reuse, R17, PT ;  /* 0x000000110a00720c */ /* 0x040fe20003f64070 */
[----:B------:R0:W-:Y:S01]  /*b100*/  STL [R1+0x144], R2 ;  /* 0x0001440201007387 */ /* 0x0001e20000100800 */
[----:B------:R-:W-:Y:S01]  /*b110*/  ISETP.GT.U32.AND P6, PT, R10, R8, PT ;  /* 0x000000080a00720c */ /* 0x000fe20003fc4070 */
[----:B------:R-:W-:Y:S02]  /*b120*/  IMAD.MOV R18, RZ, RZ, -R18 ;  /* 0x000000ffff127224 */ /* 0x000fe400078e0a12 */
[----:B------:R-:W-:-:S04]  /*b130*/  IMAD.HI.U32 R11, R15, R16, RZ ;  /* 0x000000100f0b7227 */ /* 0x000fc800078e00ff */
[--C-:B------:R-:W-:Y:S01]  /*b140*/  @!P1 IMAD.IADD R3, R3, 0x1, -R10.reuse ;  /* 0x0000000103039824 */ /* 0x100fe200078e0a0a */
[----:B------:R-:W-:Y:S01]  /*b150*/  ISETP.GE.AND P1, PT, R12, RZ, PT ;  /* 0x000000ff0c00720c */ /* 0x000fe20003f26270 */
[----:B0-----:R-:W-:Y:S01]  /*b160*/  IMAD.MOV.U32 R2, RZ, RZ, R9 ;  /* 0x000000ffff027224 */ /* 0x001fe200078e0009 */
[----:B------:R-:W-:Y:S01]  /*b170*/  LOP3.LUT R12, R13, 0xa4, RZ, 0xfc, !PT ;  /* 0x000000a40d0c7812 */ /* 0x000fe200078efcff */
[----:B------:R-:W-:Y:S01]  /*b180*/  @!P3 IMAD.IADD R17, R17, 0x1, -R10 ;  /* 0x000000011111b824 */ /* 0x000fe200078e0a0a */
[C---:B------:R-:W-:Y:S01]  /*b190*/  ISETP.GT.U32.AND P3, PT, R10.reuse, R3, PT ;  /* 0x000000030a00720c */ /* 0x040fe20003f64070 */
[----:B------:R-:W-:Y:S02]  /*b1a0*/  @!P4 IMAD.MOV R2, RZ, RZ, -R2 ;  /* 0x000000ffff02c224 */ /* 0x000fe400078e0a02 */
[----:B------:R-:W-:Y:S01]  /*b1b0*/  IMAD.HI.U32 R9, R15, R14, RZ ;  /* 0x0000000e0f097227 */ /* 0x000fe200078e00ff */
[C---:B------:R-:W-:Y:S02]  /*b1c0*/  ISETP.GT.U32.AND P4, PT, R10.reuse, R17, PT ;  /* 0x000000110a00720c */ /* 0x040fe40003f84070 */
[----:B------:R0:W-:Y:S01]  /*b1d0*/  STL [R1+0x13c], R2 ;  /* 0x00013c0201007387 */ /* 0x0001e20000100800 */
[----:B------:R-:W-:-:S02]  /*b1e0*/  IMAD R5, R10, R18, R5 ;  /* 0x000000120a057224 */ /* 0x000fc400078e0205 */
[----:B------:R-:W-:Y:S02]  /*b1f0*/  IMAD.MOV R11, RZ, RZ, -R11 ;  /* 0x000000ffff0b7224 */ /* 0x000fe400078e0a0b */
[----:B------:R-:W-:Y:S01]  /*b200*/  @!P6 IMAD.IADD R8, R8, 0x1, -R10 ;  /* 0x000000010808e824 */ /* 0x000fe200078e0a0a */
[C---:B------:R-:W-:Y:S01]  /*b210*/  ISETP.GT.U32.AND P6, PT, R10.reuse, R5, PT ;  /* 0x000000050a00720c */ /* 0x040fe20003fc4070 */
[----:B------:R-:W-:Y:S02]  /*b220*/  IMAD.MOV R9, RZ, RZ, -R9 ;  /* 0x000000ffff097224 */ /* 0x000fe400078e0a09 */
[C---:B------:R-:W-:Y:S01]  /*b230*/  IMAD R16, R10.reuse, R11, R16 ;  /* 0x0000000b0a107224 */ /* 0x040fe200078e0210 */
[----:B------:R-:W-:Y:S01]  /*b240*/  IABS R11, R12 ;  /* 0x0000000c000b7213 */ /* 0x000fe20000000000 */
[----:B0-----:R-:W-:Y:S02]  /*b250*/  IMAD.MOV.U32 R2, RZ, RZ, R8 ;  /* 0x000000ffff027224 */ /* 0x001fe400078e0008 */
[C---:B------:R-:W-:Y:S01]  /*b260*/  IMAD R14, R10.reuse, R9, R14 ;  /* 0x000000090a0e7224 */ /* 0x040fe200078e020e */
[----:B------:R-:W-:Y:S01]  /*b270*/  LOP3.LUT R9, R13, 0xa2, RZ, 0xfc, !PT ;  /* 0x000000a20d097812 */ /* 0x000fe200078efcff */
[----:B------:R-:W-:Y:S01]  /*b280*/  @!P2 IMAD.MOV R2, RZ, RZ, -R2 ;  /* 0x000000ffff02a224 */ /* 0x000fe200078e0a02 */
[C---:B------:R-:W-:Y:S01]  /*b290*/  ISETP.GT.U32.AND P2, PT, R10.reuse, R16, PT ;  /* 0x000000100a00720c */ /* 0x040fe20003f44070 */
[----:B------:R-:W-:Y:S01]  /*b2a0*/  @!P4 IMAD.IADD R17, R17, 0x1, -R10 ;  /* 0x000000011111c824 */ /* 0x000fe200078e0a0a */
[----:B------:R-:W-:Y:S01]  /*b2b0*/  ISETP.GT.U32.AND P4, PT, R10, R14, PT ;  /* 0x0000000e0a00720c */ /* 0x000fe20003f84070 */
[----:B------:R-:W-:Y:S01]  /*b2c0*/  @!P0 IMAD.MOV R0, RZ, RZ, -R0 ;  /* 0x000000ffff008224 */ /* 0x000fe200078e0a00 */
[----:B------:R-:W-:Y:S01]  /*b2d0*/  ISETP.GE.AND P0, PT, R7, RZ, PT ;  /* 0x000000ff0700720c */ /* 0x000fe20003f06270 */
[--C-:B------:R-:W-:Y:S01]  /*b2e0*/  @!P3 IMAD.IADD R3, R3, 0x1, -R10.reuse ;  /* 0x000000010303b824 */ /* 0x100fe200078e0a0a */
[----:B------:R-:W-:Y:S01]  /*b2f0*/  ISETP.GE.AND P3, PT, R4, RZ, PT ;  /* 0x000000ff0400720c */ /* 0x000fe20003f66270 */
[--C-:B------:R-:W-:Y:S01]  /*b300*/  @!P6 IMAD.IADD R5, R5, 0x1, -R10.reuse ;  /* 0x000000010505e824 */ /* 0x100fe200078e0a0a */
[----:B------:R0:W-:Y:S01]  /*b310*/  STL [R1+0x138], R0 ;  /* 0x0001380001007387 */ /* 0x0001e20000100800 */
[----:B------:R-:W-:Y:S01]  /*b320*/  LOP3.LUT R4, R13, 0xa6, RZ, 0xfc, !PT ;  /* 0x000000a60d047812 */ /* 0x000fe200078efcff */
[----:B------:R-:W-:Y:S01]  /*b330*/  @!P1 IMAD.MOV R17, RZ, RZ, -R17 ;  /* 0x000000ffff119224 */ /* 0x000fe200078e0a11 */
[----:B------:R-:W-:Y:S01]  /*b340*/  ISETP.GE.AND P6, PT, R6, RZ, PT ;  /* 0x000000ff0600720c */ /* 0x000fe20003fc6270 */
[----:B------:R1:W-:Y:S01]  /*b350*/  STL [R1+0x134], R2 ;  /* 0x0001340201007387 */ /* 0x0003e20000100800 */
[----:B------:R-:W-:Y:S01]  /*b360*/  IABS R6, R4 ;  /* 0x0000000400067213 */ /* 0x000fe20000000000 */
[--C-:B------:R-:W-:Y:S01]  /*b370*/  @!P2 IMAD.IADD R16, R16, 0x1, -R10.reuse ;  /* 0x000000011010a824 */ /* 0x100fe200078e0a0a */
[----:B------:R-:W-:Y:S01]  /*b380*/  ISETP.GT.U32.AND P2, PT, R10, R5, PT ;  /* 0x000000050a00720c */ /* 0x000fe20003f44070 */
[----:B------:R-:W-:Y:S01]  /*b390*/  @!P4 IMAD.IADD R14, R14, 0x1, -R10 ;  /* 0x000000010e0ec824 */ /* 0x000fe200078e0a0a */
[----:B------:R-:W-:-:S02]  /*b3a0*/  IABS R19, R9 ;  /* 0x0000000900137213 */ /* 0x000fc40000000000 */
[----:B0-----:R-:W-:Y:S02]  /*b3b0*/  LOP3.LUT R0, R13, 0xa8, RZ, 0xfc, !PT ;  /* 0x000000a80d007812 */ /* 0x001fe400078efcff */
[C---:B------:R-:W-:Y:S01]  /*b3c0*/  ISETP.GT.U32.AND P4, PT, R10.reuse, R14, PT ;  /* 0x0000000e0a00720c */ /* 0x040fe20003f84070 */
[----:B-1----:R-:W-:Y:S01]  /*b3d0*/  IMAD.MOV.U32 R2, RZ, RZ, R3 ;  /* 0x000000ffff027224 */ /* 0x002fe200078e0003 */
[----:B------:R-:W-:Y:S01]  /*b3e0*/  IABS R8, R0 ;  /* 0x0000000000087213 */ /* 0x000fe20000000000 */
[----:B------:R-:W-:Y:S02]  /*b3f0*/  IMAD.MOV.U32 R3, RZ, RZ, R6 ;  /* 0x000000ffff037224 */ /* 0x000fe400078e0006 */
[----:B------:R-:W-:Y:S01]  /*b400*/  @!P5 IMAD.MOV R2, RZ, RZ, -R2 ;  /* 0x000000ffff02d224 */ /* 0x000fe200078e0a02 */
[----:B------:R-:W-:Y:S01]  /*b410*/  ISETP.GT.U32.AND P5, PT, R10, R16, PT ;  /* 0x000000100a00720c */ /* 0x000fe20003fa4070 */
[----:B------:R-:W-:-:S03]  /*b420*/  IMAD.HI.U32 R7, R15, R8, RZ ;  /* 0x000000080f077227 */ /* 0x000fc600078e00ff */
[----:B------:R0:W-:Y:S01]  /*b430*/  STL [R1+0x100], R2 ;  /* 0x0001000201007387 */ /* 0x0001e20000100800 */
[----:B------:R-:W-:Y:S02]  /*b440*/  IMAD.MOV R7, RZ, RZ, -R7 ;  /* 0x000000ffff077224 */ /* 0x000fe400078e0a07 */
[----:B------:R-:W-:Y:S01]  /*b450*/  IMAD.HI.U32 R6, R15, R3, RZ ;  /* 0x000000030f067227 */ /* 0x000fe200078e00ff */
[----:B------:R-:W-:Y:S03]  /*b460*/  STL [R1+0x104], R17 ;  /* 0x0001041101007387 */ /* 0x000fe60000100800 */
[C---:B------:R-:W-:Y:S02]  /*b470*/  IMAD R8, R10.reuse, R7, R8 ;  /* 0x000000070a087224 */ /* 0x040fe400078e0208 */
[----:B------:R-:W-:Y:S02]  /*b480*/  IMAD.MOV R6, RZ, RZ, -R6 ;  /* 0x000000ffff067224 */ /* 0x000fe400078e0a06 */
[----:B------:R-:W-:Y:S01]  /*b490*/  @!P2 IMAD.IADD R5, R5, 0x1, -R10 ;  /* 0x000000010505a824 */ /* 0x000fe200078e0a0a */
[C---:B------:R-:W-:Y:S01]  /*b4a0*/  ISETP.GT.U32.AND P2, PT, R10.reuse, R8, PT ;  /* 0x000000080a00720c */ /* 0x040fe20003f44070 */
[----:B------:R-:W-:-:S02]  /*b4b0*/  IMAD R3, R10, R6, R3 ;  /* 0x000000060a037224 */ /* 0x000fc400078e0203 */
[----:B------:R-:W-:Y:S02]  /*b4c0*/  @!P4 IMAD.IADD R14, R14, 0x1, -R10 ;  /* 0x000000010e0ec824 */ /* 0x000fe400078e0a0a */
[----:B------:R-:W-:Y:S01]  /*b4d0*/  IMAD.HI.U32 R6, R15, R11, RZ ;  /* 0x0000000b0f067227 */ /* 0x000fe200078e00ff */
[----:B------:R-:W-:-:S03]  /*b4e0*/  ISETP.GT.U32.AND P4, PT, R10, R3, PT ;  /* 0x000000030a00720c */ /* 0x000fc60003f84070 */
[----:B------:R-:W-:Y:S02]  /*b4f0*/  IMAD.MOV R6, RZ, RZ, -R6 ;  /* 0x000000ffff067224 */ /* 0x000fe400078e0a06 */
[--C-:B------:R-:W-:Y:S01]  /*b500*/  @!P5 IMAD.IADD R16, R16, 0x1, -R10.reuse ;  /* 0x000000011010d824 */ /* 0x100fe200078e0a0a */
[----:B------:R-:W-:Y:S01]  /*b510*/  ISETP.GE.AND P5, PT, R0, RZ, PT ;  /* 0x000000ff0000720c */ /* 0x000fe20003fa6270 */
[--C-:B------:R-:W-:Y:S01]  /*b520*/  @!P2 IMAD.IADD R8, R8, 0x1, -R10.reuse ;  /* 0x000000010808a824 */ /* 0x100fe200078e0a0a */
[----:B------:R-:W-:Y:S01]  /*b530*/  LOP3.LUT R0, R13, 0xa0, RZ, 0xfc, !PT ;  /* 0x000000a00d007812 */ /* 0x000fe200078efcff */
[----:B------:R-:W-:Y:S01]  /*b540*/  IMAD.HI.U32 R7, R15, R19, RZ ;  /* 0x000000130f077227 */ /* 0x000fe200078e00ff */
[----:B------:R-:W-:Y:S02]  /*b550*/  ISETP.GE.AND P2, PT, R4, RZ, PT ;  /* 0x000000ff0400720c */ /* 0x000fe40003f46270 */
[C---:B------:R-:W-:Y:S01]  /*b560*/  ISETP.GT.U32.AND P1, PT, R10.reuse, R8, PT ;  /* 0x000000080a00720c */ /* 0x040fe20003f24070 */
[----:B------:R-:W-:Y:S01]  /*b570*/  IMAD R11, R10, R6, R11 ;  /* 0x000000060a0b7224 */ /* 0x000fe200078e020b */
[----:B------:R-:W-:Y:S01]  /*b580*/  LOP3.LUT R4, R13, 0x9e, RZ, 0xfc, !PT ;  /* 0x0000009e0d047812 */ /* 0x000fe200078efcff */
[----:B------:R-:W-:Y:S01]  /*b590*/  @!P4 IMAD.IADD R3, R3, 0x1, -R10 ;  /* 0x000000010303c824 */ /* 0x000fe200078e0a0a */
[----:B------:R-:W-:Y:S01]  /*b5a0*/  IABS R6, R0 ;  /* 0x0000000000067213 */ /* 0x000fe20000000000 */
[----:B0-----:R-:W-:-:S02]  /*b5b0*/  IMAD.MOV.U32 R2, RZ, RZ, R5 ;  /* 0x000000ffff027224 */ /* 0x001fc400078e0005 */
[----:B------:R-:W-:Y:S01]  /*b5c0*/  IMAD.MOV R7, RZ, RZ, -R7 ;  /* 0x000000ffff077224 */ /* 0x000fe200078e0a07 */
[C---:B------:R-:W-:Y:S01]  /*b5d0*/  ISETP.GT.U32.AND P4, PT, R10.reuse, R3, PT ;  /* 0x000000030a00720c */ /* 0x040fe20003f84070 */
[----:B------:R-:W-:Y:S01]  /*b5e0*/  @!P0 IMAD.MOV R2, RZ, RZ, -R2 ;  /* 0x000000ffff028224 */ /* 0x000fe200078e0a02 */
[C---:B------:R-:W-:Y:S01]  /*b5f0*/  ISETP.GT.U32.AND P0, PT, R10.reuse, R11, PT ;  /* 0x0000000b0a00720c */ /* 0x040fe20003f04070 */
[C---:B------:R-:W-:Y:S01]  /*b600*/  IMAD R19, R10.reuse, R7, R19 ;  /* 0x000000070a137224 */ /* 0x040fe200078e0213 */
[----:B------:R-:W-:Y:S01]  /*b610*/  IABS R7, R4 ;  /* 0x0000000400077213 */ /* 0x000fe20000000000 */
[----:B------:R-:W-:Y:S01]  /*b620*/  IMAD.HI.U32 R5, R15, R6, RZ ;  /* 0x000000060f057227 */ /* 0x000fe200078e00ff */
[----:B------:R0:W-:Y:S03]  /*b630*/  STL [R1+0x12c], R2 ;  /* 0x00012c0201007387 */ /* 0x0001e60000100800 */
        /* <DEDUP_REMOVED lines=19> */
[----:B------:R-:W-:Y:S01]  /*b770*/  LOP3.LUT R5, R13, 0x9a, RZ, 0xfc, !PT ;  /* 0x0000009a0d057812 */ /* 0x000fe200078efcff */
[----:B-1----:R-:W-:Y:S01]  /*b780*/  IMAD.MOV.U32 R16, RZ, RZ, R8 ;  /* 0x000000ffff107224 */ /* 0x002fe200078e0008 */
[C---:B------:R-:W-:Y:S01]  /*b790*/  ISETP.GT.U32.AND P0, PT, R10.reuse, R11, PT ;  /* 0x0000000b0a00720c */ /* 0x040fe20003f04070 */
[----:B------:R-:W-:-:S02]  /*b7a0*/  IMAD R7, R10, R14, R7 ;  /* 0x0000000e0a077224 */ /* 0x000fc400078e0207 */
[----:B------:R-:W-:Y:S01]  /*b7b0*/  @!P5 IMAD.MOV R16, RZ, RZ, -R16 ;  /* 0x000000ffff10d224 */ /* 0x000fe200078e0a10 */
[C---:B------:R-:W-:Y:S01]  /*b7c0*/  ISETP.GT.U32.AND P5, PT, R10.reuse, R6, PT ;  /* 0x000000060a00720c */ /* 0x040fe20003fa4070 */
[----:B------:R-:W-:Y:S02]  /*b7d0*/  @!P3 IMAD.IADD R19, R19, 0x1, -R10 ;  /* 0x000000011313b824 */ /* 0x000fe400078e0a0a */
[----:B0-----:R-:W-:Y:S01]  /*b7e0*/  IMAD.MOV.U32 R2, RZ, RZ, R3 ;  /* 0x000000ffff027224 */ /* 0x001fe200078e0003 */
[----:B------:R0:W-:Y:S01]  /*b7f0*/  STL [R1+0x11c], R16 ;  /* 0x00011c1001007387 */ /* 0x0001e20000100800 */
[----:B------:R-:W-:Y:S01]  /*b800*/  IABS R3, R5 ;  /* 0x0000000500037213 */ /* 0x000fe20000000000 */
[----:B------:R-:W-:Y:S01]  /*b810*/  IMAD.HI.U32 R8, R15, R9, RZ ;  /* 0x000000090f087227 */ /* 0x000fe200078e00ff */
[----:B------:R-:W-:-:S03]  /*b820*/  ISETP.GT.U32.AND P3, PT, R10, R19, PT ;  /* 0x000000130a00720c */ /* 0x000fc60003f64070 */
[----:B------:R-:W-:Y:S01]  /*b830*/  @!P2 IMAD.MOV R2, RZ, RZ, -R2 ;  /* 0x000000ffff02a224 */ /* 0x000fe200078e0a02 */
[----:B------:R-:W-:Y:S01]  /*b840*/  ISETP.GT.U32.AND P2, PT, R10, R7, PT ;  /* 0x000000070a00720c */ /* 0x000fe20003f44070 */
[--C-:B------:R-:W-:Y:S01]  /*b850*/  @!P0 IMAD.IADD R11, R11, 0x1, -R10.reuse ;  /* 0x000000010b0b8824 */ /* 0x100fe200078e0a0a */
[----:B------:R-:W-:Y:S01]  /*b860*/  ISETP.GE.AND P0, PT, R4, RZ, PT ;  /* 0x000000ff0400720c */ /* 0x000fe20003f06270 */
[----:B------:R-:W-:Y:S01]  /*b870*/  @!P5 IMAD.IADD R6, R6, 0x1, -R10 ;  /* 0x000000010606d824 */ /* 0x000fe200078e0a0a */
[----:B------:R1:W-:Y:S01]  /*b880*/  STL [R1+0x124], R2 ;  /* 0x0001240201007387 */ /* 0x0003e20000100800 */
[----:B------:R-:W-:Y:S01]  /*b890*/  IMAD.MOV R8, RZ, RZ, -R8 ;  /* 0x000000ffff087224 */ /* 0x000fe200078e0a08 */
[----:B------:R-:W-:Y:S02]  /*b8a0*/  LOP3.LUT R4, R13, 0x98, RZ, 0xfc, !PT ;  /* 0x000000980d047812 */ /* 0x000fe400078efcff */
[----:B------:R-:W-:Y:S01]  /*b8b0*/  ISETP.GT.U32.AND P5, PT, R10, R6, PT ;  /* 0x000000060a00720c */ /* 0x000fe20003fa4070 */
[----:B------:R-:W-:Y:S01]  /*b8c0*/  @!P3 IMAD.IADD R19, R19, 0x1, -R10 ;  /* 0x000000011313b824 */ /* 0x000fe200078e0a0a */
[----:B------:R-:W-:Y:S01]  /*b8d0*/  ISETP.GE.AND P3, PT, R0, RZ, PT ;  /* 0x000000ff0000720c */ /* 0x000fe20003f66270 */
[----:B------:R-:W-:Y:S01]  /*b8e0*/  IMAD.HI.U32 R0, R15, R3, RZ ;  /* 0x000000030f007227 */ /* 0x000fe200078e00ff */
[----:B------:R-:W-:-:S02]  /*b8f0*/  IABS R14, R4 ;  /* 0x00000004000e7213 */ /* 0x000fc40000000000 */
[----:B0-----:R-:W-:Y:S01]  /*b900*/  IABS R16, R12 ;  /* 0x0000000c00107213 */ /* 0x001fe20000000000 */
[----:B-1----:R-:W-:Y:S01]  /*b910*/  IMAD.MOV.U32 R2, RZ, RZ, R11 ;  /* 0x000000ffff027224 */ /* 0x002fe200078e000b */
[----:B------:R-:W-:Y:S01]  /*b920*/  LOP3.LUT R11, R13, 0x96, RZ, 0xfc, !PT ;  /* 0x000000960d0b7812 */ /* 0x000fe200078efcff */
[----:B------:R-:W-:Y:S01]  /*b930*/  @!P2 IMAD.IADD R7, R7, 0x1, -R10 ;  /* 0x000000010707a824 */ /* 0x000fe200078e0a0a */
[----:B------:R-:W-:Y:S01]  /*b940*/  ISETP.GE.AND P2, PT, R5, RZ, PT ;  /* 0x000000ff0500720c */ /* 0x000fe20003f46270 */
[----:B------:R-:W-:Y:S01]  /*b950*/  @!P6 IMAD.MOV R2, RZ, RZ, -R2 ;  /* 0x000000ffff02e224 */ /* 0x000fe200078e0a02 */
[----:B------:R-:W-:Y:S01]  /*b960*/  IABS R17, R11 ;  /* 0x0000000b00117213 */ /* 0x000fe20000000000 */
[----:B------:R-:W-:Y:S01]  /*b970*/  IMAD.MOV R0, RZ, RZ, -R0 ;  /* 0x000000ffff007224 */ /* 0x000fe200078e0a00 */
[C---:B------:R-:W-:Y:S01]  /*b980*/  ISETP.GT.U32.AND P6, PT, R10.reuse, R7, PT ;  /* 0x000000070a00720c */ /* 0x040fe20003fc4070 */
[C---:B------:R-:W-:Y:S01]  /*b990*/  IMAD R9, R10.reuse, R8, R9 ;  /* 0x000000080a097224 */ /* 0x040fe200078e0209 */
[----:B------:R0:W-:Y:S01]  /*b9a0*/  STL [R1+0x120], R2 ;  /* 0x0001200201007387 */ /* 0x0001e20000100800 */
[----:B------:R-:W-:Y:S01]  /*b9b0*/  IMAD R3, R10, R0, R3 ;  /* 0x000000000a037224 */ /* 0x000fe200078e0203 */
[----:B------:R-:W-:Y:S01]  /*b9c0*/  LOP3.LUT R0, R13, 0x92, RZ, 0xfc, !PT ;  /* 0x000000920d007812 */ /* 0x000fe200078efcff */
[----:B------:R-:W-:Y:S01]  /*b9d0*/  @!P5 IMAD.IADD R6, R6, 0x1, -R10 ;  /* 0x000000010606d824 */ /* 0x000fe200078e0a0a */
[----:B------:R-:W-:Y:S01]  /*b9e0*/  ISETP.GT.U32.AND P5, PT, R10, R9, PT ;  /* 0x000000090a00720c */ /* 0x000fe20003fa4070 */
[----:B------:R-:W-:Y:S01]  /*b9f0*/  IMAD.HI.U32 R5, R15, R14, RZ ;  /* 0x0000000e0f057227 */ /* 0x000fe200078e00ff */
[----:B------:R-:W-:-:S03]  /*ba00*/  LOP3.LUT R8, R13, 0x90, RZ, 0xfc, !PT ;  /* 0x000000900d087812 */ /* 0x000fc600078efcff */
[----:B------:R-:W-:Y:S02]  /*ba10*/  IMAD.MOV R5, RZ, RZ, -R5 ;  /* 0x000000ffff057224 */ /* 0x000fe400078e0a05 */
[----:B------:R-:W-:Y:S01]  /*ba20*/  @!P6 IMAD.IADD R7, R7, 0x1, -R10 ;  /* 0x000000010707e824 */ /* 0x000fe200078e0a0a */
[C---:B------:R-:W-:Y:S01]  /*ba30*/  ISETP.GT.U32.AND P6, PT, R10.reuse, R3, PT ;  /* 0x000000030a00720c */ /* 0x040fe20003fc4070 */
[----:B0-----:R-:W-:Y:S02]  /*ba40*/  IMAD.MOV.U32 R2, RZ, RZ, R19 ;  /* 0x000000ffff027224 */ /* 0x001fe400078e0013 */
[C---:B------:R-:W-:Y:S01]  /*ba50*/  IMAD R14, R10.reuse, R5, R14 ;  /* 0x000000050a0e7224 */ /* 0x040fe200078e020e */
[----:B------:R-:W-:Y:S01]  /*ba60*/  IABS R5, R0 ;  /* 0x0000000000057213 */ /* 0x000fe20000000000 */
[----:B------:R-:W-:Y:S02]  /*ba70*/  @!P5 IMAD.IADD R9, R9, 0x1, -R10 ;  /* 0x000000010909d824 */ /* 0x000fe400078e0a0a */
[----:B------:R-:W-:Y:S01]  /*ba80*/  @!P1 IMAD.MOV R2, RZ, RZ, -R2 ;  /* 0x000000ffff029224 */ /* 0x000fe200078e0a02 */
[----:B------:R-:W-:Y:S01]  /*ba90*/  ISETP.GT.U32.AND P5, PT, R10, R14, PT ;  /* 0x0000000e0a00720c */ /* 0x000fe20003fa4070 */
[----:B------:R-:W-:Y:S01]  /*baa0*/  IMAD.HI.U32 R20, R15, R17, RZ ;  /* 0x000000110f147227 */ /* 0x000fe200078e00ff */
[----:B------:R-:W-:-:S02]  /*bab0*/  ISETP.GE.AND P1, PT, R4, RZ, PT ;  /* 0x000000ff0400720c */ /* 0x000fc40003f26270 */
[----:B------:R0:W-:Y:S01]  /*bac0*/  STL [R1+0x10c], R2 ;  /* 0x00010c0201007387 */ /* 0x0001e20000100800 */
[----:B------:R-:W-:Y:S01]  /*bad0*/  @!P6 IMAD.IADD R3, R3, 0x1, -R10 ;  /* 0x000000010303e824 */ /* 0x000fe200078e0a0a */
[----:B------:R-:W-:Y:S01]  /*bae0*/  ISETP.GT.U32.AND P6, PT, R10, R9, PT ;  /* 0x000000090a00720c */ /* 0x000fe20003fc4070 */
[----:B------:R-:W-:-:S04]  /*baf0*/  IMAD.HI.U32 R18, R15, R16, RZ ;  /* 0x000000100f127227 */ /* 0x000fc800078e00ff */
[----:B------:R-:W-:Y:S02]  /*bb00*/  IMAD.MOV R20, RZ, RZ, -R20 ;  /* 0x000000ffff147224 */ /* 0x000fe400078e0a14 */
[----:B------:R-:W-:Y:S02]  /*bb10*/  IMAD.MOV R18, RZ, RZ, -R18 ;  /* 0x000000ffff127224 */ /* 0x000fe400078e0a12 */
[----:B0-----:R-:W-:Y:S02]  /*bb20*/  IMAD.MOV.U32 R2, RZ, RZ, R6 ;  /* 0x000000ffff027224 */ /* 0x001fe400078e0006 */
[C---:B------:R-:W-:Y:S01]  /*bb30*/  IMAD R4, R10.reuse, R20, R17 ;  /* 0x000000140a047224 */ /* 0x040fe200078e0211 */
[----:B------:R-:W-:Y:S01]  /*bb40*/  IABS R17, R8 ;  /* 0x0000000800117213 */ /* 0x000fe20000000000 */
[----:B------:R-:W-:Y:S02]  /*bb50*/  @!P4 IMAD.MOV R2, RZ, RZ, -R2 ;  /* 0x000000ffff02c224 */ /* 0x000fe400078e0a02 */
[----:B------:R-:W-:Y:S01]  /*bb60*/  @!P6 IMAD.IADD R9, R9, 0x1, -R10 ;  /* 0x000000010909e824 */ /* 0x000fe200078e0a0a */
[C---:B------:R-:W-:Y:S01]  /*bb70*/  ISETP.GT.U32.AND P6, PT, R10.reuse, R4, PT ;  /* 0x000000040a00720c */ /* 0x040fe20003fc4070 */
[----:B------:R-:W-:Y:S01]  /*bb80*/  IMAD.MOV.U32 R19, RZ, RZ, R5 ;  /* 0x000000ffff137224 */ /* 0x000fe200078e0005 */
[----:B------:R0:W-:Y:S01]  /*bb90*/  STL [R1+0xfc], R2 ;  /* 0x0000fc0201007387 */ /* 0x0001e20000100800 */
[----:B------:R-:W-:-:S02]  /*bba0*/  IMAD R5, R10, R18, R16 ;  /* 0x000000120a057224 */ /* 0x000fc400078e0210 */
[----:B------:R-:W-:-:S04]  /*bbb0*/  IMAD.HI.U32 R6, R15, R19, RZ ;  /* 0x000000130f067227 */ /* 0x000fc800078e00ff */
[----:B------:R-:W-:Y:S01]  /*bbc0*/  @!P5 IMAD.IADD R14, R14, 0x1, -R10 ;  /* 0x000000010e0ed824 */ /* 0x000fe200078e0a0a */
[C---:B------:R-:W-:Y:S01]  /*bbd0*/  ISETP.GT.U32.AND P5, PT, R10.reuse, R3, PT ;  /* 0x000000030a00720c */ /* 0x040fe20003fa4070 */
[----:B------:R-:W-:Y:S02]  /*bbe0*/  IMAD.MOV.U32 R16, RZ, RZ, R7 ;  /* 0x000000ffff107224 */ /* 0x000fe400078e0007 */
[----:B0-----:R-:W-:Y:S01]  /*bbf0*/  IMAD.MOV.U32 R2, RZ, RZ, R9 ;  /* 0x000000ffff027224 */ /* 0x001fe200078e0009 */
[----:B------:R-:W-:Y:S01]  /*bc00*/  ISETP.GT.U32.AND P4, PT, R10, R14, PT ;  /* 0x0000000e0a00720c */ /* 0x000fe20003f84070 */
[----:B------:R-:W-:-:S04]  /*bc10*/  IMAD.HI.U32 R7, R15, R17, RZ ;  /* 0x000000110f077227 */ /* 0x000fc800078e00ff */
[----:B------:R-:W-:Y:S01]  /*bc20*/  @!P3 IMAD.MOV R2, RZ, RZ, -R2 ;  /* 0x000000ffff02b224 */ /* 0x000fe200078e0a02 */
[C---:B------:R-:W-:Y:S01]  /*bc30*/  ISETP.GT.U32.AND P3, PT, R10.reuse, R5, PT ;  /* 0x000000050a00720c */ /* 0x040fe20003f64070 */
[----:B------:R-:W-:Y:S02]  /*bc40*/  IMAD.MOV R6, RZ, RZ, -R6 ;  /* 0x000000ffff067224 */ /* 0x000fe400078e0a06 */
[----:B------:R-:W-:Y:S02]  /*bc50*/  IMAD.MOV R9, RZ, RZ, -R7 ;  /* 0x000000ffff097224 */ /* 0x000fe400078e0a07 */
[----:B------:R-:W-:Y:S01]  /*bc60*/  IMAD R7, R10, R6, R19 ;  /* 0x000000060a077224 */ /* 0x000fe200078e0213 */
[----:B------:R-:W-:Y:S01]  /*bc70*/  LOP3.LUT R6, R13, 0x88, RZ, 0xfc, !PT ;  /* 0x000000880d067812 */ /* 0x000fe200078efcff */
[----:B------:R-:W-:Y:S02]  /*bc80*/  @!P6 IMAD.IADD R4, R4, 0x1, -R10 ;  /* 0x000000010404e824 */ /* 0x000fe400078e0a0a */
[----:B------:R-:W-:Y:S01]  /*bc90*/  @!P0 IMAD.MOV R16, RZ, RZ, -R16 ;  /* 0x000000ffff108224 */ /* 0x000fe200078e0a10 */
[C---:B------:R-:W-:Y:S01]  /*bca0*/  ISETP.GT.U32.AND P6, PT, R10.reuse, R7, PT ;  /* 0x000000070a00720c */ /* 0x040fe20003fc4070 */
[--C-:B------:R-:W-:Y:S01]  /*bcb0*/  @!P5 IMAD.IADD R3, R3, 0x1, -R10.reuse ;  /* 0x000000010303d824 */ /* 0x100fe200078e0a0a */
[----:B------:R-:W-:Y:S01]  /*bcc0*/  ISETP.GE.AND P0, PT, R11, RZ, PT ;  /* 0x000000ff0b00720c */ /* 0x000fe20003f06270 */
[--C-:B------:R-:W-:Y:S01]  /*bcd0*/  @!P3 IMAD.IADD R5, R5, 0x1, -R10.reuse ;  /* 0x000000010505b824 */ /* 0x100fe200078e0a0a */
[----:B------:R-:W-:Y:S01]  /*bce0*/  ISETP.GT.U32.AND P3, PT, R10, R4, PT ;  /* 0x000000040a00720c */ /* 0x000fe20003f64070 */
[----:B------:R0:W-:Y:S01]  /*bcf0*/  STL [R1+0xf4], R16 ;  /* 0x0000f41001007387 */ /* 0x0001e20000100800 */
[----:B------:R-:W-:Y:S01]  /*bd00*/  @!P4 IMAD.IADD R14, R14, 0x1, -R10 ;  /* 0x000000010e0ec824 */ /* 0x000fe200078e0a0a */
[----:B------:R-:W-:Y:S01]  /*bd10*/  ISETP.GE.AND P4, PT, R0, RZ, PT ;  /* 0x000000ff0000720c */ /* 0x000fe20003f86270 */
[----:B------:R-:W-:Y:S01]  /*bd20*/  IMAD R0, R10, R9, R17 ;  /* 0x000000090a007224 */ /* 0x000fe200078e0211 */
[----:B------:R1:W-:Y:S01]  /*bd30*/  STL [R1+0xec], R2 ;  /* 0x0000ec0201007387 */ /* 0x0003e20000100800 */
[----:B------:R-:W-:Y:S01]  /*bd40*/  LOP3.LUT R11, R13, 0x8e, RZ, 0xfc, !PT ;  /* 0x0000008e0d0b7812 */ /* 0x000fe200078efcff */
[----:B------:R-:W-:Y:S01]  /*bd50*/  IMAD.MOV.U32 R21, RZ, RZ, R14 ;  /* 0x000000ffff157224 */ /* 0x000fe200078e000e */
[----:B------:R-:W-:Y:S01]  /*bd60*/  ISETP.GE.AND P5, PT, R12, RZ, PT ;  /* 0x000000ff0c00720c */ /* 0x000fe20003fa6270 */
[--C-:B------:R-:W-:Y:S01]  /*bd70*/  @!P6 IMAD.IADD R7, R7, 0x1, -R10.reuse ;  /* 0x000000010707e824 */ /* 0x100fe200078e0a0a */
[----:B------:R-:W-:Y:S01]  /*bd80*/  IABS R17, R11 ;  /* 0x0000000b00117213 */ /* 0x000fe20000000000 */
[----:B------:R-:W-:Y:S01]  /*bd90*/  @!P1 IMAD.MOV R21, RZ, RZ, -R21 ;  /* 0x000000ffff159224 */ /* 0x000fe200078e0a15 */
[----:B0-----:R-:W-:Y:S01]  /*bda0*/  LOP3.LUT R16, R13, 0x8a, RZ, 0xfc, !PT ;  /* 0x0000008a0d107812 */ /* 0x001fe200078efcff */
[----:B------:R-:W-:Y:S01]  /*bdb0*/  @!P3 IMAD.IADD R4, R4, 0x1, -R10 ;  /* 0x000000010404b824 */ /* 0x000fe200078e0a0a */
[C---:B------:R-:W-:Y:S01]  /*bdc0*/  ISETP.GT.U32.AND P3, PT, R10.reuse, R0, PT ;  /* 0x000000000a00720c */ /* 0x040fe20003f64070 */
[----:B-1----:R-:W-:Y:S01]  /*bdd0*/  IMAD.MOV.U32 R2, RZ, RZ, R3 ;  /* 0x000000ffff027224 */ /* 0x002fe200078e0003 */
[----:B------:R-:W-:Y:S01]  /*bde0*/  ISETP.GT.U32.AND P6, PT, R10, R7, PT ;  /* 0x000000070a00720c */ /* 0x000fe20003fc4070 */
[----:B------:R-:W-:Y:S01]  /*bdf0*/  IMAD.HI.U32 R19, R15, R17, RZ ;  /* 0x000000110f137227 */ /* 0x000fe200078e00ff */
[----:B------:R-:W-:-:S02]  /*be00*/  IABS R3, R6 ;  /* 0x0000000600037213 */ /* 0x000fc40000000000 */
[----:B------:R-:W-:Y:S01]  /*be10*/  LOP3.LUT R9, R13, 0x8c, RZ, 0xfc, !PT ;  /* 0x0000008c0d097812 */ /* 0x000fe200078efcff */
[----:B------:R-:W-:Y:S01]  /*be20*/  @!P2 IMAD.MOV R2, RZ, RZ, -R2 ;  /* 0x000000ffff02a224 */ /* 0x000fe200078e0a02 */
[----:B------:R-:W-:Y:S01]  /*be30*/  ISETP.GT.U32.AND P2, PT, R10, R5, PT ;  /* 0x000000050a00720c */ /* 0x000fe20003f44070 */
[----:B------:R-:W-:Y:S01]  /*be40*/  IMAD.MOV R19, RZ, RZ, -R19 ;  /* 0x000000ffff137224 */ /* 0x000fe200078e0a13 */
[----:B------:R-:W-:Y:S02]  /*be50*/  IABS R12, R16 ;  /* 0x00000010000c7213 */ /* 0x000fe40000000000 */
[----:B------:R-:W-:Y:S01]  /*be60*/  IABS R18, R9 ;  /* 0x0000000900127213 */ /* 0x000fe20000000000 */
[----:B------:R-:W-:Y:S01]  /*be70*/  @!P3 IMAD.IADD R0, R0, 0x1, -R10 ;  /* 0x000000010000b824 */ /* 0x000fe200078e0a0a */
[----:B------:R0:W-:Y:S01]  /*be80*/  STL [R1+0xe8], R2 ;  /* 0x0000e80201007387 */ /* 0x0001e20000100800 */
[----:B------:R-:W-:Y:S01]  /*be90*/  IMAD.HI.U32 R20, R15, R12, RZ ;  /* 0x0000000c0f147227 */ /* 0x000fe200078e00ff */
[----:B------:R-:W-:-:S02]  /*bea0*/  ISETP.GE.AND P3, PT, R11, RZ, PT ;  /* 0x000000ff0b00720c */ /* 0x000fc40003f66270 */
[----:B------:R-:W-:Y:S01]  /*beb0*/  ISETP.GT.U32.AND P1, PT, R10, R0, PT ;  /* 0x000000000a00720c */ /* 0x000fe20003f24070 */
[--C-:B------:R-:W-:Y:S01]  /*bec0*/  @!P6 IMAD.IADD R7, R7, 0x1, -R10.reuse ;  /* 0x000000010707e824 */ /* 0x100fe200078e0a0a */
[----:B------:R-:W-:Y:S01]  /*bed0*/  LOP3.LUT R11, R13, 0x86, RZ, 0xfc, !PT ;  /* 0x000000860d0b7812 */ /* 0x000fe200078efcff */
[----:B------:R-:W-:Y:S01]  /*bee0*/  @!P2 IMAD.IADD R5, R5, 0x1, -R10 ;  /* 0x000000010505a824 */ /* 0x000fe200078e0a0a */
[----:B------:R-:W-:Y:S01]  /*bef0*/  ISETP.GE.AND P2, PT, R8, RZ, PT ;  /* 0x000000ff0800720c */ /* 0x000fe20003f46270 */
[C---:B------:R-:W-:Y:S01]  /*bf00*/  IMAD R8, R10.reuse, R19, R17 ;  /* 0x000000130a087224 */ /* 0x040fe200078e0211 */
[----:B------:R-:W-:Y:S01]  /*bf10*/  IABS R14, R11 ;  /* 0x0000000b000e7213 */ /* 0x000fe20000000000 */
[----:B------:R-:W-:Y:S01]  /*bf20*/  IMAD.HI.U32 R19, R15, R3, RZ ;  /* 0x000000030f137227 */ /* 0x000fe200078e00ff */
[----:B------:R-:W-:Y:S02]  /*bf30*/  STL [R1+0xe4], R21 ;  /* 0x0000e41501007387 */ /* 0x000fe40000100800 */
[----:B------:R-:W-:Y:S01]  /*bf40*/  ISETP.GT.U32.AND P6, PT, R10, R8, PT ;  /* 0x000000080a00720c */ /* 0x000fe20003fc4070 */
[----:B------:R-:W-:-:S02]  /*bf50*/  IMAD.MOV R19, RZ, RZ, -R19 ;  /* 0x000000ffff137224 */ /* 0x000fc400078e0a13 */
[----:B------:R-:W-:-:S04]  /*bf60*/  IMAD.HI.U32 R17, R15, R18, RZ ;  /* 0x000000120f117227 */ /* 0x000fc800078e00ff */
[----:B------:R-:W-:Y:S02]  /*bf70*/  IMAD.MOV R20, RZ, RZ, -R20 ;  /* 0x000000ffff147224 */ /* 0x000fe400078e0a14 */
[C---:B------:R-:W-:Y:S02]  /*bf80*/  IMAD R3, R10.reuse, R19, R3 ;  /* 0x000000130a037224 */ /* 0x040fe400078e0203 */
[----:B------:R-:W-:Y:S02]  /*bf90*/  IMAD.MOV R17, RZ, RZ, -R17 ;  /* 0x000000ffff117224 */ /* 0x000fe400078e0a11 */
[C---:B------:R-:W-:Y:S02]  /*bfa0*/  IMAD R12, R10.reuse, R20, R12 ;  /* 0x000000140a0c7224 */ /* 0x040fe400078e020c */
[----:B------:R-:W-:Y:S02]  /*bfb0*/  IMAD.MOV.U32 R19, RZ, RZ, R5 ;  /* 0x000000ffff137224 */ /* 0x000fe400078e0005 */
[C---:B------:R-:W-:Y:S01]  /*bfc0*/  IMAD R17, R10.reuse, R17, R18 ;  /* 0x000000110a117224 */ /* 0x040fe200078e0212 */
[----:B------:R-:W-:Y:S01]  /*bfd0*/  LOP3.LUT R18, R13, 0x84, RZ, 0xfc, !PT ;  /* 0x000000840d127812 */ /* 0x000fe200078efcff */
[----:B------:R-:W-:Y:S01]  /*bfe0*/  @!P5 IMAD.MOV R19, RZ, RZ, -R19 ;  /* 0x000000ffff13d224 */ /* 0x000fe200078e0a13 */
[----:B------:R-:W-:Y:S01]  /*bff0*/  ISETP.GT.U32.AND P5, PT, R10, R12, PT ;  /* 0x0000000c0a00720c */ /* 0x000fe20003fa4070 */
[----:B------:R-:W-:Y:S01]  /*c000*/  @!P6 IMAD.IADD R8, R8, 0x1, -R10 ;  /* 0x000000010808e824 */ /* 0x000fe200078e0a0a */
[----:B------:R-:W-:Y:S01]  /*c010*/  ISETP.GT.U32.AND P6, PT, R10, R17, PT ;  /* 0x000000110a00720c */ /* 0x000fe20003fc4070 */
[----:B0-----:R-:W-:Y:S01]  /*c020*/  IMAD.MOV.U32 R2, RZ, RZ, R4 ;  /* 0x000000ffff027224 */ /* 0x001fe200078e0004 */
[----:B------:R-:W-:Y:S01]  /*c030*/  IABS R4, R18 ;  /* 0x0000001200047213 */ /* 0x000fe20000000000 */
[----:B------:R-:W-:Y:S01]  /*c040*/  @!P1 IMAD.IADD R0, R0, 0x1, -R10 ;  /* 0x0000000100009824 */ /* 0x000fe200078e0a0a */
[C---:B------:R-:W-:Y:S01]  /*c050*/  ISETP.GT.U32.AND P1, PT, R10.reuse, R3, PT ;  /* 0x000000030a00720c */ /* 0x040fe20003f24070 */
[----:B------:R-:W-:Y:S01]  /*c060*/  @!P0 IMAD.MOV R2, RZ, RZ, -R2 ;  /* 0x000000ffff028224 */ /* 0x000fe200078e0a02 */
[----:B------:R-:W-:Y:S01]  /*c070*/  ISETP.GT.U32.AND P0, PT, R10, R8, PT ;  /* 0x000000080a00720c */ /* 0x000fe20003f04070 */
[----:B------:R-:W-:-:S03]  /*c080*/  IMAD.HI.U32 R5, R15, R14, RZ ;  /* 0x0000000e0f057227 */ /* 0x000fc600078e00ff */
[----:B------:R0:W-:Y:S01]  /*c090*/  STL [R1+0xe0], R2 ;  /* 0x0000e00201007387 */ /* 0x0001e20000100800 */
[--C-:B------:R-:W-:Y:S02]  /*c0a0*/  @!P5 IMAD.IADD R12, R12, 0x1, -R10.reuse ;  /* 0x000000010c0cd824 */ /* 0x100fe400078e0a0a */
[--C-:B------:R-:W-:Y:S01]  /*c0b0*/  @!P6 IMAD.IADD R17, R17, 0x1, -R10.reuse ;  /* 0x000000011111e824 */ /* 0x100fe200078e0a0a */
[----:B------:R-:W-:Y:S01]  /*c0c0*/  ISETP.GE.AND P6, PT, R6, RZ, PT ;  /* 0x000000ff0600720c */ /* 0x000fe20003fc6270 */
[----:B------:R-:W-:Y:S01]  /*c0d0*/  IMAD.MOV R5, RZ, RZ, -R5 ;  /* 0x000000ffff057224 */ /* 0x000fe200078e0a05 */
[----:B------:R-:W-:Y:S01]  /*c0e0*/  STL [R1+0xdc], R19 ;  /* 0x0000dc1301007387 */ /* 0x000fe20000100800 */
[--C-:B------:R-:W-:Y:S01]  /*c0f0*/  @!P1 IMAD.IADD R3, R3, 0x1, -R10.reuse ;  /* 0x0000000103039824 */ /* 0x100fe200078e0a0a */
[----:B------:R-:W-:Y:S01]  /*c100*/  ISETP.GT.U32.AND P1, PT, R10, R12, PT ;  /* 0x0000000c0a00720c */ /* 0x000fe20003f24070 */
[----:B------:R-:W-:Y:S01]  /*c110*/  @!P0 IMAD.IADD R8, R8, 0x1, -R10 ;  /* 0x0000000108088824 */ /* 0x000fe200078e0a0a */
[----:B------:R-:W-:Y:S01]  /*c120*/  ISETP.GT.U32.AND P5, PT, R10, R17, PT ;  /* 0x000000110a00720c */ /* 0x000fe20003fa4070 */
[----:B0-----:R-:W-:Y:S01]  /*c130*/  IMAD.MOV.U32 R2, RZ, RZ, R7 ;  /* 0x000000ffff027224 */ /* 0x001fe200078e0007 */
[----:B------:R-:W-:Y:S01]  /*c140*/  ISETP.GE.AND P0, PT, R16, RZ, PT ;  /* 0x000000ff1000720c */ /* 0x000fe20003f06270 */
[----:B------:R-:W-:Y:S01]  /*c150*/  IMAD.HI.U32 R6, R15, R4, RZ ;  /* 0x000000040f067227 */ /* 0x000fe200078e00ff */
[----:B------:R-:W-:-:S03]  /*c160*/  LOP3.LUT R7, R13, 0x80, RZ, 0xfc, !PT ;  /* 0x000000800d077812 */ /* 0x000fc600078efcff */
[----:B------:R-:W-:Y:S01]  /*c170*/  @!P4 IMAD.MOV R2, RZ, RZ, -R2 ;  /* 0x000000ffff02c224 */ /* 0x000fe200078e0a02 */
[----:B------:R-:W-:Y:S01]  /*c180*/  ISETP.GE.AND P4, PT, R9, RZ, PT ;  /* 0x000000ff0900720c */ /* 0x000fe20003f86270 */
[----:B------:R-:W-:Y:S01]  /*c190*/  IMAD R5, R10, R5, R14 ;  /* 0x000000050a057224 */ /* 0x000fe200078e020e */
[----:B------:R-:W-:Y:S01]  /*c1a0*/  LOP3.LUT R9, R13, 0x82, RZ, 0xfc, !PT ;  /* 0x000000820d097812 */ /* 0x000fe200078efcff */
[----:B------:R-:W-:Y:S01]  /*c1b0*/  IMAD.MOV R6, RZ, RZ, -R6 ;  /* 0x000000ffff067224 */ /* 0x000fe200078e0a06 */
[----:B------:R0:W-:Y:S01]  /*c1c0*/  STL [R1+0xd8], R2 ;  /* 0x0000d80201007387 */ /* 0x0001e20000100800 */
[----:B------:R-:W-:Y:S02]  /*c1d0*/  @!P1 IMAD.IADD R12, R12, 0x1, -R10 ;  /* 0x000000010c0c9824 */ /* 0x000fe400078e0a0a */
[C---:B------:R-:W-:Y:S01]  /*c1e0*/  IMAD R6, R10.reuse, R6, R4 ;  /* 0x000000060a067224 */ /* 0x040fe200078e0204 */
[----:B------:R-:W-:Y:S01]  /*c1f0*/  IABS R4, R9 ;  /* 0x0000000900047213 */ /* 0x000fe20000000000 */
[----:B------:R-:W-:Y:S01]  /*c200*/  @!P5 IMAD.IADD R17, R17, 0x1, -R10 ;  /* 0x000000011111d824 */ /* 0x000fe200078e0a0a */
[----:B------:R-:W-:Y:S01]  /*c210*/  ISETP.GE.AND P5, PT, R11, RZ, PT ;  /* 0x000000ff0b00720c */ /* 0x000fe20003fa6270 */
[----:B------:R-:W-:Y:S01]  /*c220*/  @!P0 IMAD.MOV R12, RZ, RZ, -R12 ;  /* 0x000000ffff0c8224 */ /* 0x000fe200078e0a0c */
[----:B------:R-:W-:Y:S01]  /*c230*/  ISETP.GT.U32.AND P1, PT, R10, R6, PT ;  /* 0x000000060a00720c */ /* 0x000fe20003f24070 */
[----:B------:R-:W-:-:S04]  /*c240*/  IMAD.HI.U32 R16, R15, R4, RZ ;  /* 0x000000040f107227 */ /* 0x000fc800078e00ff */
[----:B0-----:R-:W-:Y:S02]  /*c250*/  IMAD.MOV.U32 R2, RZ, RZ, R0 ;  /* 0x000000ffff027224 */ /* 0x001fe400078e0000 */
[----:B------:R-:W-:Y:S01]  /*c260*/  IMAD.MOV.U32 R0, RZ, RZ, R8 ;  /* 0x000000ffff007224 */ /* 0x000fe200078e0008 */
[----:B------:R-:W-:Y:S01]  /*c270*/  LOP3.LUT R8, R13, 0x7e, RZ, 0xfc, !PT ;  /* 0x0000007e0d087812 */ /* 0x000fe200078efcff */
[----:B------:R-:W-:Y:S01]  /*c280*/  @!P2 IMAD.MOV R2, RZ, RZ, -R2 ;  /* 0x000000ffff02a224 */ /* 0x000fe200078e0a02 */
[C---:B------:R-:W-:Y:S01]  /*c290*/  ISETP.GT.U32.AND P2, PT, R10.reuse, R3, PT ;  /* 0x000000030a00720c */ /* 0x040fe20003f44070 */
[----:B------:R-:W-:Y:S01]  /*c2a0*/  @!P3 IMAD.MOV R0, RZ, RZ, -R0 ;  /* 0x000000ffff00b224 */ /* 0x000fe200078e0a00 */
[----:B------:R-:W-:Y:S01]  /*c2b0*/  ISETP.GT.U32.AND P3, PT, R10, R5, PT ;  /* 0x000000050a00720c */ /* 0x000fe20003f64070 */
[----:B------:R-:W-:Y:S01]  /*c2c0*/  IMAD.MOV R16, RZ, RZ, -R16 ;  /* 0x000000ffff107224 */ /* 0x000fe200078e0a10 */
[----:B------:R0:W-:Y:S01]  /*c2d0*/  STL [R1+0xd4], R2 ;  /* 0x0000d40201007387 */ /* 0x0001e20000100800 */
[----:B------:R-:W-:Y:S01]  /*c2e0*/  @!P1 IMAD.IADD R6, R6, 0x1, -R10 ;  /* 0x0000000106069824 */ /* 0x000fe200078e0a0a */
[----:B------:R-:W-:Y:S01]  /*c2f0*/  IABS R11, R8 ;  /* 0x00000008000b7213 */ /* 0x000fe20000000000 */
[C---:B------:R-:W-:Y:S01]  /*c300*/  IMAD R4, R10.reuse, R16, R4 ;  /* 0x000000100a047224 */ /* 0x040fe200078e0204 */
[----:B------:R1:W-:Y:S04]  /*c310*/  STL [R1+0xcc], R0 ;  /* 0x0000cc0001007387 */ /* 0x0003e80000100800 */
[----:B------:R-:W-:Y:S01]  /*c320*/  ISETP.GT.U32.AND P0, PT, R10, R4, PT ;  /* 0x000000040a00720c */ /* 0x000fe20003f04070 */
[--C-:B------:R-:W-:Y:S01]  /*c330*/  @!P2 IMAD.IADD R3, R3, 0x1, -R10.reuse ;  /* 0x000000010303a824 */ /* 0x100fe200078e0a0a */
[----:B------:R-:W-:Y:S01]  /*c340*/  ISETP.GE.AND P2, PT, R18, RZ, PT ;  /* 0x000000ff1200720c */ /* 0x000fe20003f46270 */
[----:B------:R-:W-:Y:S01]  /*c350*/  @!P3 IMAD.IADD R5, R5, 0x1, -R10 ;  /* 0x000000010505b824 */ /* 0x000fe200078e0a0a */
[----:B------:R-:W-:Y:S01]  /*c360*/  ISETP.GE.AND P3, PT, R9, RZ, PT ;  /* 0x000000ff0900720c */ /* 0x000fe20003f66270 */
[----:B0-----:R-:W-:Y:S01]  /*c370*/  IMAD.MOV.U32 R2, RZ, RZ, R17 ;  /* 0x000000ffff027224 */ /* 0x001fe200078e0011 */
[----:B-1----:R-:W-:-:S02]  /*c380*/  IABS R0, R7 ;  /* 0x0000000700007213 */ /* 0x002fc40000000000 */
[C---:B------:R-:W-:Y:S01]  /*c390*/  ISETP.GT.U32.AND P1, PT, R10.reuse, R5, PT ;  /* 0x000000050a00720c */ /* 0x040fe20003f24070 */
[----:B------:R-:W-:Y:S01]  /*c3a0*/  @!P4 IMAD.MOV R2, RZ, RZ, -R2 ;  /* 0x000000ffff02c224 */ /* 0x000fe200078e0a02 */
[----:B------:R-:W-:Y:S01]  /*c3b0*/  ISETP.GT.U32.AND P4, PT, R10, R6, PT ;  /* 0x000000060a00720c */ /* 0x000fe20003f84070 */
[----:B------:R-:W-:-:S03]  /*c3c0*/  IMAD.HI.U32 R14, R15, R0, RZ ;  /* 0x000000000f0e7227 */ /* 0x000fc600078e00ff */
[----:B------:R0:W-:Y:S01]  /*c3d0*/  STL [R1+0xc8], R2 ;  /* 0x0000c80201007387 */ /* 0x0001e20000100800 */
[----:B------:R-:W-:Y:S01]  /*c3e0*/  IMAD.MOV R9, RZ, RZ, -R14 ;  /* 0x000000ffff097224 */ /* 0x000fe200078e0a0e */
[C---:B------:R-:W-:Y:S01]  /*c3f0*/  LOP3.LUT R14, R13.reuse, 0x76, RZ, 0xfc, !PT ;  /* 0x000000760d0e7812 */ /* 0x040fe200078efcff */
[----:B------:R-:W-:Y:S01]  /*c400*/  @!P0 IMAD.IADD R4, R4, 0x1, -R10 ;  /* 0x0000000104048824 */ /* 0x000fe200078e0a0a */
[----:B------:R1:W-:Y:S01]  /*c410*/  STL [R1+0xb0], R12 ;  /* 0x0000b00c01007387 */ /* 0x0003e20000100800 */
[C---:B------:R-:W-:Y:S01]  /*c420*/  IMAD R0, R10.reuse, R9, R0 ;  /* 0x000000090a007224 */ /* 0x040fe200078e0200 */
[----:B------:R-:W-:Y:S01]  /*c430*/  LOP3.LUT R9, R13, 0x7c, RZ, 0xfc, !PT ;  /* 0x0000007c0d097812 */ /* 0x000fe200078efcff */
[--C-:B------:R-:W-:Y:S01]  /*c440*/  @!P1 IMAD.IADD R5, R5, 0x1, -R10.reuse ;  /* 0x0000000105059824 */ /* 0x100fe200078e0a0a */
[----:B------:R-:W-:Y:S01]  /*c450*/  ISETP.GT.U32.AND P0, PT, R10, R4, PT ;  /* 0x000000040a00720c */ /* 0x000fe20003f04070 */
[----:B------:R-:W-:Y:S01]  /*c460*/  @!P4 IMAD.IADD R6, R6, 0x1, -R10 ;  /* 0x000000010606c824 */ /* 0x000fe200078e0a0a */
[----:B------:R-:W-:Y:S01]  /*c470*/  ISETP.GT.U32.AND P1, PT, R10, R0, PT ;  /* 0x000000000a00720c */ /* 0x000fe20003f24070 */
[----:B0-----:R-:W-:Y:S01]  /*c480*/  IMAD.MOV.U32 R2, RZ, RZ, R3 ;  /* 0x000000ffff027224 */ /* 0x001fe200078e0003 */
[----:B------:R-:W-:Y:S01]  /*c490*/  IABS R20, R9 ;  /* 0x0000000900147213 */ /* 0x000fe20000000000 */
[----:B------:R-:W-:Y:S01]  /*c4a0*/  IMAD.HI.U32 R3, R15, R11, RZ ;  /* 0x0000000b0f037227 */ /* 0x000fe200078e00ff */
[----:B------:R-:W-:-:S02]  /*c4b0*/  ISETP.GE.AND P4, PT, R8, RZ, PT ;  /* 0x000000ff0800720c */ /* 0x000fc40003f86270 */
[C---:B------:R-:W-:Y:S01]  /*c4c0*/  LOP3.LUT R8, R13.reuse, 0x7a, RZ, 0xfc, !PT ;  /* 0x0000007a0d087812 */ /* 0x040fe200078efcff */
[----:B------:R-:W-:Y:S02]  /*c4d0*/  IMAD.MOV R3, RZ, RZ, -R3 ;  /* 0x000000ffff037224 */ /* 0x000fe400078e0a03 */
[----:B-1----:R-:W-:Y:S01]  /*c4e0*/  IMAD.MOV.U32 R12, RZ, RZ, R5 ;  /* 0x000000ffff0c7224 */ /* 0x002fe200078e0005 */
[----:B------:R-:W-:Y:S01]  /*c4f0*/  IABS R19, R8 ;  /* 0x0000000800137213 */ /* 0x000fe20000000000 */
[C---:B------:R-:W-:Y:S01]  /*c500*/  IMAD R11, R10.reuse, R3, R11 ;  /* 0x000000030a0b7224 */ /* 0x040fe200078e020b */
[----:B------:R-:W-:Y:S01]  /*c510*/  LOP3.LUT R3, R13, 0x78, RZ, 0xfc, !PT ;  /* 0x000000780d037812 */ /* 0x000fe200078efcff */
[----:B------:R-:W-:Y:S02]  /*c520*/  @!P5 IMAD.MOV R12, RZ, RZ, -R12 ;  /* 0x000000ffff0cd224 */ /* 0x000fe400078e0a0c */
[----:B------:R-:W-:Y:S01]  /*c530*/  @!P6 IMAD.MOV R2, RZ, RZ, -R2 ;  /* 0x000000ffff02e224 */ /* 0x000fe200078e0a02 */
[----:B------:R-:W-:Y:S01]  /*c540*/  ISETP.GT.U32.AND P5, PT, R10, R11, PT ;  /* 0x0000000b0a00720c */ /* 0x000fe20003fa4070 */
[--C-:B------:R-:W-:Y:S01]  /*c550*/  @!P0 IMAD.IADD R4, R4, 0x1, -R10.reuse ;  /* 0x0000000104048824 */ /* 0x100fe200078e0a0a */
[----:B------:R-:W-:Y:S01]  /*c560*/  ISETP.GE.AND P0, PT, R8, RZ, PT ;  /* 0x000000ff0800720c */ /* 0x000fe20003f06270 */
[----:B------:R-:W-:Y:S01]  /*c570*/  @!P1 IMAD.IADD R0, R0, 0x1, -R10 ;  /* 0x0000000100009824 */ /* 0x000fe200078e0a0a */
[----:B------:R0:W-:Y:S01]  /*c580*/  STL [R1+0xb4], R2 ;  /* 0x0000b40201007387 */ /* 0x0001e20000100800 */
[----:B------:R-:W-:-:S02]  /*c590*/  ISETP.GE.AND P6, PT, R7, RZ, PT ;  /* 0x000000ff0700720c */ /* 0x000fc40003fc6270 */
[----:B------:R-:W-:Y:S01]  /*c5a0*/  IABS R7, R3 ;  /* 0x0000000300077213 */ /* 0x000fe20000000000 */
[----:B------:R1:W-:Y:S01]  /*c5b0*/  STL [R1+0xb8], R12 ;  /* 0x0000b80c01007387 */ /* 0x0003e20000100800 */
[----:B------:R-:W-:-:S03]  /*c5c0*/  ISETP.GT.U32.AND P1, PT, R10, R0, PT ;  /* 0x000000000a00720c */ /* 0x000fc60003f24070 */
[----:B------:R-:W-:-:S04]  /*c5d0*/  IMAD.HI.U32 R5, R15, R7, RZ ;  /* 0x000000070f057227 */ /* 0x000fc800078e00ff */
[----:B0-----:R-:W-:Y:S02]  /*c5e0*/  IMAD.MOV.U32 R2, RZ, RZ, R6 ;  /* 0x000000ffff027224 */ /* 0x001fe400078e0006 */
[----:B------:R-:W-:Y:S02]  /*c5f0*/  @!P5 IMAD.IADD R11, R11, 0x1, -R10 ;  /* 0x000000010b0bd824 */ /* 0x000fe400078e0a0a */
[----:B------:R-:W-:Y:S01]  /*c600*/  @!P2 IMAD.MOV R2, RZ, RZ, -R2 ;  /* 0x000000ffff02a224 */ /* 0x000fe200078e0a02 */
[----:B------:R-:W-:Y:S01]  /*c610*/  ISETP.GE.AND P2, PT, R9, RZ, PT ;  /* 0x000000ff0900720c */ /* 0x000fe20003f46270 */
[----:B------:R-:W-:Y:S01]  /*c620*/  IMAD.HI.U32 R9, R15, R20, RZ ;  /* 0x000000140f097227 */ /* 0x000fe200078e00ff */
[----:B------:R-:W-:Y:S02]  /*c630*/  ISETP.GT.U32.AND P5, PT, R10, R11, PT ;  /* 0x0000000b0a00720c */ /* 0x000fe40003fa4070 */
[----:B------:R0:W-:Y:S01]  /*c640*/  STL [R1+0xc0], R2 ;  /* 0x0000c00201007387 */ /* 0x0001e20000100800 */
[----:B------:R-:W-:Y:S01]  /*c650*/  IMAD.MOV R8, RZ, RZ, -R9 ;  /* 0x000000ffff087224 */ /* 0x000fe200078e0a09 */
[----:B------:R-:W-:Y:S01]  /*c660*/  LOP3.LUT R9, R13, 0x70, RZ, 0xfc, !PT ;  /* 0x000000700d097812 */ /* 0x000fe200078efcff */
[----:B------:R-:W-:-:S04]  /*c670*/  IMAD.HI.U32 R6, R15, R19, RZ ;  /* 0x000000130f067227 */ /* 0x000fc800078e00ff */
[C---:B------:R-:W-:Y:S01]  /*c680*/  IMAD R20, R10.reuse, R8, R20 ;  /* 0x000000080a147224 */ /* 0x040fe200078e0214 */
[C---:B------:R-:W-:Y:S01]  /*c690*/  LOP3.LUT R8, R13.reuse, 0x72, RZ, 0xfc, !PT ;  /* 0x000000720d087812 */ /* 0x040fe200078efcff */
[----:B-1----:R-:W-:Y:S02]  /*c6a0*/  IMAD.MOV.U32 R12, RZ, RZ, R4 ;  /* 0x000000ffff0c7224 */ /* 0x002fe400078e0004 */
[----:B------:R-:W-:Y:S01]  /*c6b0*/  IMAD.MOV R6, RZ, RZ, -R6 ;  /* 0x000000ffff067224 */ /* 0x000fe200078e0a06 */
[----:B------:R-:W-:Y:S01]  /*c6c0*/  IABS R4, R8 ;  /* 0x0000000800047213 */ /* 0x000fe20000000000 */
[----:B------:R-:W-:Y:S01]  /*c6d0*/  @!P3 IMAD.MOV R12, RZ, RZ, -R12 ;  /* 0x000000ffff0cb224 */ /* 0x000fe200078e0a0c */
[C---:B------:R-:W-:Y:S01]  /*c6e0*/  ISETP.GT.U32.AND P3, PT, R10.reuse, R20, PT ;  /* 0x000000140a00720c */ /* 0x040fe20003f64070 */
[----:B------:R-:W-:Y:S01]  /*c6f0*/  IMAD R19, R10, R6, R19 ;  /* 0x000000060a137224 */ /* 0x000fe200078e0213 */
[----:B------:R-:W-:Y:S01]  /*c700*/  LOP3.LUT R6, R13, 0x74, RZ, 0xfc, !PT ;  /* 0x000000740d067812 */ /* 0x000fe200078efcff */
[--C-:B------:R-:W-:Y:S01]  /*c710*/  @!P5 IMAD.IADD R11, R11, 0x1, -R10.reuse ;  /* 0x000000010b0bd824 */ /* 0x100fe200078e0a0a */
[----:B------:R1:W-:Y:S01]  /*c720*/  STL [R1+0xc4], R12 ;  /* 0x0000c40c01007387 */ /* 0x0003e20000100800 */
[----:B------:R-:W-:Y:S01]  /*c730*/  @!P1 IMAD.IADD R0, R0, 0x1, -R10 ;  /* 0x0000000100009824 */ /* 0x000fe200078e0a0a */
[C---:B------:R-:W-:Y:S01]  /*c740*/  ISETP.GT.U32.AND P5, PT, R10.reuse, R19, PT ;  /* 0x000000130a00720c */ /* 0x040fe20003fa4070 */
[----:B------:R-:W-:Y:S01]  /*c750*/  IMAD.MOV R5, RZ, RZ, -R5 ;  /* 0x000000ffff057224 */ /* 0x000fe200078e0a05 */
[----:B------:R-:W-:Y:S01]  /*c760*/  ISETP.GE.AND P1, PT, R3, RZ, PT ;  /* 0x000000ff0300720c */ /* 0x000fe20003f26270 */
[----:B0-----:R-:W-:Y:S01]  /*c770*/  IMAD.MOV.U32 R2, RZ, RZ, R0 ;  /* 0x000000ffff027224 */ /* 0x001fe200078e0000 */
[----:B------:R-:W-:Y:S01]  /*c780*/  IABS R3, R9 ;  /* 0x0000000900037213 */ /* 0x000fe20000000000 */
[----:B------:R-:W-:Y:S01]  /*c790*/  IMAD R7, R10, R5, R7 ;  /* 0x000000050a077224 */ /* 0x000fe200078e0207 */
[----:B------:R-:W-:Y:S01]  /*c7a0*/  IABS R5, R6 ;  /* 0x0000000600057213 */ /* 0x000fe20000000000 */
[----:B------:R-:W-:-:S02]  /*c7b0*/  @!P3 IMAD.IADD R20, R20, 0x1, -R10 ;  /* 0x000000011414b824 */ /* 0x000fc400078e0a0a */
[----:B------:R-:W-:Y:S01]  /*c7c0*/  @!P6 IMAD.MOV R2, RZ, RZ, -R2 ;  /* 0x000000ffff02e224 */ /* 0x000fe200078e0a02 */
[----:B------:R-:W-:Y:S01]  /*c7d0*/  ISETP.GE.AND P6, PT, R14, RZ, PT ;  /* 0x000000ff0e00720c */ /* 0x000fe20003fc6270 */
[----:B-1----:R-:W-:Y:S01]  /*c7e0*/  IMAD.HI.U32 R12, R15, R5, RZ ;  /* 0x000000050f0c7227 */ /* 0x002fe200078e00ff */
[C---:B------:R-:W-:Y:S02]  /*c7f0*/  ISETP.GT.U32.AND P3, PT, R10.reuse, R20, PT ;  /* 0x000000140a00720c */ /* 0x040fe40003f64070 */
[----:B------:R-:W-:Y:S01]  /*c800*/  IABS R14, R14 ;  /* 0x0000000e000e7213 */ /* 0x000fe20000000000 */
[----:B------:R-:W-:Y:S01]  /*c810*/  @!P5 IMAD.IADD R19, R19, 0x1, -R10 ;  /* 0x000000011313d824 */ /* 0x000fe200078e0a0a */
[----:B------:R0:W-:Y:S01]  /*c820*/  STL [R1+0x38c], R2 ;  /* 0x00038c0201007387 */ /* 0x0001e20000100800 */
[----:B------:R-:W-:Y:S02]  /*c830*/  IMAD.MOV R12, RZ, RZ, -R12 ;  /* 0x000000ffff0c7224 */ /* 0x000fe400078e0a0c */
[----:B------:R-:W-:Y:S01]  /*c840*/  IMAD.HI.U32 R16, R15, R14, RZ ;  /* 0x0000000e0f107227 */ /* 0x000fe200078e00ff */
[----:B------:R-:W-:-:S03]  /*c850*/  ISETP.GT.U32.AND P5, PT, R10, R19, PT ;  /* 0x000000130a00720c */ /* 0x000fc60003fa4070 */
[----:B------:R-:W-:Y:S02]  /*c860*/  IMAD.MOV R16, RZ, RZ, -R16 ;  /* 0x000000ffff107224 */ /* 0x000fe400078e0a10 */
[----:B------:R-:W-:Y:S01]  /*c870*/  @!P3 IMAD.IADD R20, R20, 0x1, -R10 ;  /* 0x000000011414b824 */ /* 0x000fe200078e0a0a */
[----:B------:R-:W-:Y:S01]  /*c880*/  ISETP.GE.AND P3, PT, R6, RZ, PT ;  /* 0x000000ff0600720c */ /* 0x000fe20003f66270 */
[----:B0-----:R-:W-:Y:S02]  /*c890*/  IMAD.MOV.U32 R2, RZ, RZ, R11 ;  /* 0x000000ffff027224 */ /* 0x001fe400078e000b */
[C---:B------:R-:W-:Y:S01]  /*c8a0*/  IMAD R6, R10.reuse, R16, R14 ;  /* 0x000000100a067224 */ /* 0x040fe200078e020e */
[----:B------:R-:W-:Y:S01]  /*c8b0*/  LOP3.LUT R16, R13, 0x68, RZ, 0xfc, !PT ;  /* 0x000000680d107812 */ /* 0x000fe200078efcff */
[----:B------:R-:W-:Y:S01]  /*c8c0*/  @!P4 IMAD.MOV R2, RZ, RZ, -R2 ;  /* 0x000000ffff02c224 */ /* 0x000fe200078e0a02 */
[C---:B------:R-:W-:Y:S01]  /*c8d0*/  ISETP.GT.U32.AND P4, PT, R10.reuse, R7, PT ;  /* 0x000000070a00720c */ /* 0x040fe20003f84070 */
[----:B------:R-:W-:Y:S01]  /*c8e0*/  @!P5 IMAD.IADD R19, R19, 0x1, -R10 ;  /* 0x000000011313d824 */ /* 0x000fe200078e0a0a */
[----:B------:R-:W-:Y:S01]  /*c8f0*/  ISETP.GT.U32.AND P5, PT, R10, R6, PT ;  /* 0x000000060a00720c */ /* 0x000fe20003fa4070 */
[----:B------:R-:W-:Y:S01]  /*c900*/  IMAD.HI.U32 R17, R15, R4, RZ ;  /* 0x000000040f117227 */ /* 0x000fe200078e00ff */
[----:B------:R0:W-:Y:S01]  /*c910*/  STL [R1+0xbc], R2 ;  /* 0x0000bc0201007387 */ /* 0x0001e20000100800 */
[----:B------:R-:W-:-:S02]  /*c920*/  IABS R18, R16 ;  /* 0x0000001000127213 */ /* 0x000fc40000000000 */
[C---:B------:R-:W-:Y:S01]  /*c930*/  IMAD R5, R10.reuse, R12, R5 ;  /* 0x0000000c0a057224 */ /* 0x040fe200078e0205 */
[----:B------:R-:W-:Y:S01]  /*c940*/  LOP3.LUT R12, R13, 0x6c, RZ, 0xfc, !PT ;  /* 0x0000006c0d0c7812 */ /* 0x000fe200078efcff */
[----:B------:R-:W-:Y:S01]  /*c950*/  IMAD.HI.U32 R0, R15, R3, RZ ;  /* 0x000000030f007227 */ /* 0x000fe200078e00ff */
[----:B------:R-:W-:Y:S02]  /*c960*/  LOP3.LUT R14, R13, 0x6a, RZ, 0xfc, !PT ;  /* 0x0000006a0d0e7812 */ /* 0x000fe400078efcff */
[----:B------:R-:W-:Y:S01]  /*c970*/  IABS R21, R12 ;  /* 0x0000000c00157213 */ /* 0x000fe20000000000 */
[----:B------:R-:W-:Y:S01]  /*c980*/  IMAD.MOV R11, RZ, RZ, -R17 ;  /* 0x000000ffff0b7224 */ /* 0x000fe200078e0a11 */
[----:B------:R-:W-:Y:S01]  /*c990*/  IABS R17, R14 ;  /* 0x0000000e00117213 */ /* 0x000fe20000000000 */
[----:B------:R-:W-:Y:S01]  /*c9a0*/  @!P4 IMAD.IADD R7, R7, 0x1, -R10 ;  /* 0x000000010707c824 */ /* 0x000fe200078e0a0a */
[----:B------:R-:W-:Y:S01]  /*c9b0*/  ISETP.GT.U32.AND P4, PT, R10, R5, PT ;  /* 0x000000050a00720c */ /* 0x000fe20003f84070 */
[----:B------:R-:W-:-:S02]  /*c9c0*/  IMAD.MOV R0, RZ, RZ, -R0 ;  /* 0x000000ffff007224 */ /* 0x000fc400078e0a00 */
[C---:B------:R-:W-:Y:S01]  /*c9d0*/  IMAD R4, R10.reuse, R11, R4 ;  /* 0x0000000b0a047224 */ /* 0x040fe200078e0204 */
[----:B------:R-:W-:Y:S01]  /*c9e0*/  LOP3.LUT R11, R13, 0x6e, RZ, 0xfc, !PT ;  /* 0x0000006e0d0b7812 */ /* 0x000fe200078efcff */
[----:B------:R-:W-:Y:S02]  /*c9f0*/  IMAD R3, R10, R0, R3 ;  /* 0x000000000a037224 */ /* 0x000fe400078e0203 */
[----:B------:R-:W-:Y:S01]  /*ca00*/  @!P5 IMAD.IADD R6, R6, 0x1, -R10 ;  /* 0x000000010606d824 */ /* 0x000fe200078e0a0a */
[----:B------:R-:W-:Y:S01]  /*ca10*/  IABS R0, R11 ;  /* 0x0000000b00007213 */ /* 0x000fe20000000000 */
[----:B0-----:R-:W-:Y:S01]  /*ca20*/  IMAD.MOV.U32 R2, RZ, RZ, R20 ;  /* 0x000000ffff027224 */ /* 0x001fe200078e0014 */
[----:B------:R-:W-:Y:S01]  /*ca30*/  ISETP.GT.U32.AND P5, PT, R10, R7, PT ;  /* 0x000000070a00720c */ /* 0x000fe20003fa4070 */
[----:B------:R-:W-:-:S04]  /*ca40*/  IMAD.HI.U32 R22, R15, R21, RZ ;  /* 0x000000150f167227 */ /* 0x000fc800078e00ff */
[----:B------:R-:W-:Y:S01]  /*ca50*/  @!P2 IMAD.MOV R2, RZ, RZ, -R2 ;  /* 0x000000ffff02a224 */ /* 0x000fe200078e0a02 */
[----:B------:R-:W-:Y:S01]  /*ca60*/  ISETP.GT.U32.AND P2, PT, R10, R6, PT ;  /* 0x000000060a00720c */ /* 0x000fe20003f44070 */
[----:B------:R-:W-:-:S03]  /*ca70*/  IMAD.HI.U32 R20, R15, R0, RZ ;  /* 0x000000000f147227 */ /* 0x000fc600078e00ff */
[----:B------:R0:W-:Y:S01]  /*ca80*/  STL [R1+0xa8], R2 ;  /* 0x0000a80201007387 */ /* 0x0001e20000100800 */
[----:B------:R-:W-:Y:S02]  /*ca90*/  @!P4 IMAD.IADD R5, R5, 0x1, -R10 ;  /* 0x000000010505c824 */ /* 0x000fe400078e0a0a */
[----:B------:R-:W-:Y:S02]  /*caa0*/  IMAD.MOV R20, RZ, RZ, -R20 ;  /* 0x000000ffff147224 */ /* 0x000fe400078e0a14 */
[----:B------:R-:W-:Y:S01]  /*cab0*/  @!P5 IMAD.IADD R7, R7, 0x1, -R10 ;  /* 0x000000010707d824 */ /* 0x000fe200078e0a0a */
[C---:B------:R-:W-:Y:S01]  /*cac0*/  ISETP.GT.U32.AND P4, PT, R10.reuse, R5, PT ;  /* 0x000000050a00720c */ /* 0x040fe20003f84070 */
[C---:B------:R-:W-:Y:S01]  /*cad0*/  IMAD R0, R10.reuse, R20, R0 ;  /* 0x000000140a007224 */ /* 0x040fe200078e0200 */
[----:B------:R-:W-:Y:S01]  /*cae0*/  ISETP.GT.U32.AND P5, PT, R10, R3, PT ;  /* 0x000000030a00720c */ /* 0x000fe20003fa4070 */
[----:B------:R-:W-:Y:S02]  /*caf0*/  IMAD.MOV R22, RZ, RZ, -R22 ;  /* 0x000000ffff167224 */ /* 0x000fe400078e0a16 */
[----:B0-----:R-:W-:-:S02]  /*cb00*/  IMAD.MOV.U32 R2, RZ, RZ, R19 ;  /* 0x000000ffff027224 */ /* 0x001fc400078e0013 */
[----:B------:R-:W-:Y:S01]  /*cb10*/  @!P2 IMAD.IADD R6, R6, 0x1, -R10 ;  /* 0x000000010606a824 */ /* 0x000fe200078e0a0a */
[C---:B------:R-:W-:Y:S01]  /*cb20*/  ISETP.GT.U32.AND P2, PT, R10.reuse, R0, PT ;  /* 0x000000000a00720c */ /* 0x040fe20003f44070 */
[----:B------:R-:W-:Y:S01]  /*cb30*/  @!P0 IMAD.MOV R2, RZ, RZ, -R2 ;  /* 0x000000ffff028224 */ /* 0x000fe200078e0a02 */
[C---:B------:R-:W-:Y:S01]  /*cb40*/  ISETP.GT.U32.AND P0, PT, R10.reuse, R4, PT ;  /* 0x000000040a00720c */ /* 0x040fe20003f04070 */
[C---:B------:R-:W-:Y:S02]  /*cb50*/  IMAD R21, R10.reuse, R22, R21 ;  /* 0x000000160a157224 */ /* 0x040fe400078e0215 */
[--C-:B------:R-:W-:Y:S01]  /*cb60*/  @!P4 IMAD.IADD R5, R5, 0x1, -R10.reuse ;  /* 0x000000010505c824 */ /* 0x100fe200078e0a0a */
[----:B------:R0:W-:Y:S01]  /*cb70*/  STL [R1+0xa4], R2 ;  /* 0x0000a40201007387 */ /* 0x0001e20000100800 */
[----:B------:R-:W-:Y:S01]  /*cb80*/  @!P5 IMAD.IADD R3, R3, 0x1, -R10 ;  /* 0x000000010303d824 */ /* 0x000fe200078e0a0a */
[----:B------:R-:W-:Y:S01]  /*cb90*/  ISETP.GT.U32.AND P4, PT, R10, R21, PT ;  /* 0x000000150a00720c */ /* 0x000fe20003f84070 */
[----:B------:R-:W-:Y:S01]  /*cba0*/  IMAD.MOV.U32 R23, RZ, RZ, R7 ;  /* 0x000000ffff177224 */ /* 0x000fe200078e0007 */
[----:B------:R-:W-:Y:S01]  /*cbb0*/  ISETP.GE.AND P5, PT, R9, RZ, PT ;  /* 0x000000ff0900720c */ /* 0x000fe20003fa6270 */
[----:B------:R-:W-:Y:S01]  /*cbc0*/  IMAD.HI.U32 R20, R15, R18, RZ ;  /* 0x000000120f147227 */ /* 0x000fe200078e00ff */
[----:B------:R-:W-:-:S03]  /*cbd0*/  LOP3.LUT R9, R13, 0x66, RZ, 0xfc, !PT ;  /* 0x000000660d097812 */ /* 0x000fc600078efcff */
[----:B------:R-:W-:Y:S01]  /*cbe0*/  @!P0 IMAD.IADD R4, R4, 0x1, -R10 ;  /* 0x0000000104048824 */ /* 0x000fe200078e0a0a */
[----:B------:R-:W-:Y:S01]  /*cbf0*/  ISETP.GE.AND P0, PT, R8, RZ, PT ;  /* 0x000000ff0800720c */ /* 0x000fe20003f06270 */
[----:B0-----:R-:W-:Y:S01]  /*cc00*/  IMAD.MOV.U32 R2, RZ, RZ, R6 ;  /* 0x000000ffff027224 */ /* 0x001fe200078e0006 */
[----:B------:R-:W-:Y:S01]  /*cc10*/  LOP3.LUT R8, R13, 0x64, RZ, 0xfc, !PT ;  /* 0x000000640d087812 */ /* 0x000fe200078efcff */
[----:B------:R-:W-:Y:S01]  /*cc20*/  @!P2 IMAD.IADD R0, R0, 0x1, -R10 ;  /* 0x000000010000a824 */ /* 0x000fe200078e0a0a */
[C---:B------:R-:W-:Y:S01]  /*cc30*/  ISETP.GT.U32.AND P2, PT, R10.reuse, R4, PT ;  /* 0x000000040a00720c */ /* 0x040fe20003f44070 */
[----:B------:R-:W-:Y:S01]  /*cc40*/  @!P1 IMAD.MOV R23, RZ, RZ, -R23 ;  /* 0x000000ffff179224 */ /* 0x000fe200078e0a17 */
[C---:B------:R-:W-:Y:S01]  /*cc50*/  ISETP.GT.U32.AND P1, PT, R10.reuse, R3, PT ;  /* 0x000000030a00720c */ /* 0x040fe20003f24070 */
[----:B------:R-:W-:Y:S01]  /*cc60*/  @!P6 IMAD.MOV R2, RZ, RZ, -R2 ;  /* 0x000000ffff02e224 */ /* 0x000fe200078e0a02 */
[C---:B------:R-:W-:Y:S01]  /*cc70*/  ISETP.GT.U32.AND P6, PT, R10.reuse, R0, PT ;  /* 0x000000000a00720c */ /* 0x040fe20003fc4070 */
[----:B------:R-:W-:Y:S01]  /*cc80*/  IMAD.MOV R20, RZ, RZ, -R20 ;  /* 0x000000ffff147224 */ /* 0x000fe200078e0a14 */
[----:B------:R-:W-:Y:S01]  /*cc90*/  STL [R1+0xa0], R23 ;  /* 0x0000a01701007387 */ /* 0x000fe20000100800 */
[----:B------:R-:W-:Y:S01]  /*cca0*/  @!P4 IMAD.IADD R21, R21, 0x1, -R10 ;  /* 0x000000011515c824 */ /* 0x000fe200078e0a0a */
[----:B------:R-:W-:Y:S01]  /*ccb0*/  IABS R6, R9 ;  /* 0x0000000900067213 */ /* 0x000fe20000000000 */
[----:B------:R-:W-:Y:S01]  /*ccc0*/  IMAD.HI.U32 R19, R15, R17, RZ ;  /* 0x000000110f137227 */ /* 0x000fe200078e00ff */
[----:B------:R0:W-:Y:S02]  /*ccd0*/  STL [R1+0x98], R2 ;  /* 0x0000980201007387 */ /* 0x0001e40000100800 */
[C---:B------:R-:W-:Y:S01]  /*cce0*/  ISETP.GT.U32.AND P4, PT, R10.reuse, R21, PT ;  /* 0x000000150a00720c */ /* 0x040fe20003f84070 */
[----:B------:R-:W-:Y:S01]  /*ccf0*/  IMAD R18, R10, R20, R18 ;  /* 0x000000140a127224 */ /* 0x000fe200078e0212 */
[----:B------:R-:W-:Y:S01]  /*cd00*/  IABS R20, R13 ;  /* 0x0000000d00147213 */ /* 0x000fe20000000000 */
[----:B------:R-:W-:-:S02]  /*cd10*/  IMAD.MOV R19, RZ, RZ, -R19 ;  /* 0x000000ffff137224 */ /* 0x000fc400078e0a13 */
[--C-:B------:R-:W-:Y:S01]  /*cd20*/  @!P2 IMAD.IADD R4, R4, 0x1, -R10.reuse ;  /* 0x000000010404a824 */ /* 0x100fe200078e0a0a */
[----:B------:R-:W-:Y:S01]  /*cd30*/  ISETP.GE.AND P2, PT, R11, RZ, PT ;  /* 0x000000ff0b00720c */ /* 0x000fe20003f46270 */
[----:B------:R-:W-:Y:S01]  /*cd40*/  @!P1 IMAD.IADD R3, R3, 0x1, -R10 ;  /* 0x0000000103039824 */ /* 0x000fe200078e0a0a */
[C---:B------:R-:W-:Y:S01]  /*cd50*/  ISETP.GT.U32.AND P1, PT, R10.reuse, R18, PT ;  /* 0x000000120a00720c */ /* 0x040fe20003f24070 */
[----:B0-----:R-:W-:Y:S01]  /*cd60*/  IMAD.MOV.U32 R2, RZ, RZ, R5 ;  /* 0x000000ffff027224 */ /* 0x001fe200078e0005 */
[----:B------:R-:W-:Y:S01]  /*cd70*/  IABS R5, R8 ;  /* 0x0000000800057213 */ /* 0x000fe20000000000 */
[C---:B------:R-:W-:Y:S02]  /*cd80*/  IMAD R17, R10.reuse, R19, R17 ;  /* 0x000000130a117224 */ /* 0x040fe400078e0211 */
[----:B------:R-:W-:Y:S02]  /*cd90*/  @!P3 IMAD.MOV R2, RZ, RZ, -R2 ;  /* 0x000000ffff02b224 */ /* 0x000fe400078e0a02 */
[----:B------:R-:W-:Y:S01]  /*cda0*/  IMAD.HI.U32 R11, R15, R6, RZ ;  /* 0x000000060f0b7227 */ /* 0x000fe200078e00ff */
[----:B------:R-:W-:-:S02]  /*cdb0*/  ISETP.GT.U32.AND P3, PT, R10, R17, PT ;  /* 0x000000110a00720c */ /* 0x000fc40003f64070 */
[----:B------:R0:W-:Y:S01]  /*cdc0*/  STL [R1+0x94], R2 ;  /* 0x0000940201007387 */ /* 0x0001e20000100800 */
[----:B------:R-:W-:Y:S02]  /*cdd0*/  IMAD.MOV.U32 R19, RZ, RZ, R4 ;  /* 0x000000ffff137224 */ /* 0x000fe400078e0004 */
[----:B------:R-:W-:Y:S01]  /*cde0*/  @!P6 IMAD.IADD R0, R0, 0x1, -R10 ;  /* 0x000000010000e824 */ /* 0x000fe200078e0a0a */
[----:B------:R-:W-:Y:S01]  /*cdf0*/  ISETP.GE.AND P6, PT, R12, RZ, PT ;  /* 0x000000ff0c00720c */ /* 0x000fe20003fc6270 */
[----:B------:R-:W-:Y:S01]  /*ce00*/  IMAD.HI.U32 R7, R15, R5, RZ ;  /* 0x000000050f077227 */ /* 0x000fe200078e00ff */
[----:B------:R-:W-:-:S03]  /*ce10*/  LOP3.LUT R12, R13, 0x54, RZ, 0xfc, !PT ;  /* 0x000000540d0c7812 */ /* 0x000fc600078efcff */
[----:B------:R-:W-:Y:S01]  /*ce20*/  IMAD.MOV R11, RZ, RZ, -R11 ;  /* 0x000000ffff0b7224 */ /* 0x000fe200078e0a0b */
[----:B------:R-:W-:Y:S01]  /*ce30*/  IABS R27, R12 ;  /* 0x0000000c001b7213 */ /* 0x000fe20000000000 */
[----:B0-----:R-:W-:Y:S02]  /*ce40*/  IMAD.MOV.U32 R2, RZ, RZ, R3 ;  /* 0x000000ffff027224 */ /* 0x001fe400078e0003 */
        /* <DEDUP_REMOVED lines=19> */
[----:B------:R0:W-:Y:S01]  /*cf80*/  STL [R1+0x4], R3 ;  /* 0x0000040301007387 */ /* 0x0001e20000100800 */
[----:B------:R-:W-:-:S02]  /*cf90*/  IABS R9, R5 ;  /* 0x0000000500097213 */ /* 0x000fc40000000000 */
[----:B------:R-:W-:Y:S01]  /*cfa0*/  @!P6 IMAD.MOV R2, RZ, RZ, -R2 ;  /* 0x000000ffff02e224 */ /* 0x000fe200078e0a02 */
[C---:B------:R-:W-:Y:S02]  /*cfb0*/  ISETP.GT.U32.AND P6, PT, R10.reuse, R0, PT ;  /* 0x000000000a00720c */ /* 0x040fe40003fc4070 */
[----:B------:R-:W-:Y:S02]  /*cfc0*/  ISETP.GT.U32.AND P0, PT, R10, R17, PT ;  /* 0x000000110a00720c */ /* 0x000fe40003f04070 */
[----:B------:R1:W-:Y:S01]  /*cfd0*/  STL [R1], R2 ;  /* 0x0000000201007387 */ /* 0x0003e20000100800 */
[--C-:B------:R-:W-:Y:S01]  /*cfe0*/  @!P2 IMAD.IADD R4, R4, 0x1, -R10.reuse ;  /* 0x000000010404a824 */ /* 0x100fe200078e0a0a */
[----:B0-----:R-:W-:Y:S01]  /*cff0*/  LOP3.LUT R3, R13, 0x60, RZ, 0xfc, !PT ;  /* 0x000000600d037812 */ /* 0x001fe200078efcff */
[----:B------:R-:W-:Y:S01]  /*d000*/  @!P5 IMAD.IADD R18, R18, 0x1, -R10 ;  /* 0x000000011212d824 */ /* 0x000fe200078e0a0a */
[----:B------:R-:W-:Y:S02]  /*d010*/  ISETP.GE.AND P5, PT, R5, RZ, PT ;  /* 0x000000ff0500720c */ /* 0x000fe40003fa6270 */
[----:B------:R-:W-:-:S02]  /*d020*/  IABS R6, R3 ;  /* 0x0000000300067213 */ /* 0x000fc40000000000 */
[----:B------:R-:W-:Y:S01]  /*d030*/  ISETP.GE.AND P2, PT, R3, RZ, PT ;  /* 0x000000ff0300720c */ /* 0x000fe20003f46270 */
[----:B------:R-:W-:Y:S01]  /*d040*/  @!P6 IMAD.IADD R0, R0, 0x1, -R10 ;  /* 0x000000010000e824 */ /* 0x000fe200078e0a0a */
[----:B------:R-:W-:Y:S01]  /*d050*/  ISETP.GT.U32.AND P6, PT, R10, R4, PT ;  /* 0x000000040a00720c */ /* 0x000fe20003fc4070 */
[----:B------:R-:W-:Y:S01]  /*d060*/  IMAD.MOV.U32 R5, RZ, RZ, R6 ;  /* 0x000000ffff057224 */ /* 0x000fe200078e0006 */
[----:B------:R-:W-:Y:S01]  /*d070*/  ISETP.GE.AND P3, PT, R16, RZ, PT ;  /* 0x000000ff1000720c */ /* 0x000fe20003f66270 */
[----:B------:R-:W-:Y:S01]  /*d080*/  IMAD.HI.U32 R6, R15, R9, RZ ;  /* 0x000000090f067227 */ /* 0x000fe200078e00ff */
[C---:B------:R-:W-:Y:S02]  /*d090*/  LOP3.LUT R16, R13.reuse, 0x5e, RZ, 0xfc, !PT ;  /* 0x0000005e0d107812 */ /* 0x040fe400078efcff */
[----:B------:R-:W-:Y:S01]  /*d0a0*/  LOP3.LUT R7, R13, 0x5c, RZ, 0xfc, !PT ;  /* 0x0000005c0d077812 */ /* 0x000fe200078efcff */
[----:B------:R-:W-:Y:S02]  /*d0b0*/  IMAD.MOV R6, RZ, RZ, -R6 ;  /* 0x000000ffff067224 */ /* 0x000fe400078e0a06 */
[----:B------:R-:W-:Y:S01]  /*d0c0*/  @!P0 IMAD.IADD R17, R17, 0x1, -R10 ;  /* 0x0000000111118824 */ /* 0x000fe200078e0a0a */
[----:B------:R-:W-:Y:S01]  /*d0d0*/  ISETP.GE.AND P0, PT, R8, RZ, PT ;  /* 0x000000ff0800720c */ /* 0x000fe20003f06270 */
[----:B------:R-:W-:-:S02]  /*d0e0*/  IMAD R9, R10, R6, R9 ;  /* 0x000000060a097224 */ /* 0x000fc400078e0209 */
[----:B-1----:R-:W-:Y:S02]  /*d0f0*/  IMAD.MOV.U32 R2, RZ, RZ, R17 ;  /* 0x000000ffff027224 */ /* 0x002fe400078e0011 */
[----:B------:R-:W-:-:S04]  /*d100*/  IMAD.HI.U32 R3, R15, R5, RZ ;  /* 0x000000050f037227 */ /* 0x000fc800078e00ff */
[----:B------:R-:W-:Y:S01]  /*d110*/  @!P6 IMAD.IADD R4, R4, 0x1, -R10 ;  /* 0x000000010404e824 */ /* 0x000fe200078e0a0a */
[C---:B------:R-:W-:Y:S01]  /*d120*/  ISETP.GT.U32.AND P6, PT, R10.reuse, R9, PT ;  /* 0x000000090a00720c */ /* 0x040fe20003fc4070 */
[----:B------:R-:W-:Y:S01]  /*d130*/  @!P4 IMAD.MOV R2, RZ, RZ, -R2 ;  /* 0x000000ffff02c224 */ /* 0x000fe200078e0a02 */
[C---:B------:R-:W-:Y:S01]  /*d140*/  ISETP.GT.U32.AND P4, PT, R10.reuse, R0, PT ;  /* 0x000000000a00720c */ /* 0x040fe20003f84070 */
[----:B------:R-:W-:Y:S02]  /*d150*/  IMAD.MOV R3, RZ, RZ, -R3 ;  /* 0x000000ffff037224 */ /* 0x000fe400078e0a03 */
[----:B------:R-:W-:Y:S01]  /*d160*/  IMAD.MOV.U32 R8, RZ, RZ, R4 ;  /* 0x000000ffff087224 */ /* 0x000fe200078e0004 */
[----:B------:R0:W-:Y:S01]  /*d170*/  STL [R1+0x78], R2 ;  /* 0x0000780201007387 */ /* 0x0001e20000100800 */
[----:B------:R-:W-:Y:S01]  /*d180*/  IMAD R5, R10, R3, R5 ;  /* 0x000000030a057224 */ /* 0x000fe200078e0205 */
[----:B------:R-:W-:Y:S01]  /*d190*/  LOP3.LUT R3, R13, 0x58, RZ, 0xfc, !PT ;  /* 0x000000580d037812 */ /* 0x000fe200078efcff */
[----:B------:R-:W-:-:S03]  /*d1a0*/  @!P1 IMAD.MOV R8, RZ, RZ, -R8 ;  /* 0x000000ffff089224 */ /* 0x000fc600078e0a08 */
[----:B------:R-:W-:Y:S01]  /*d1b0*/  ISETP.GT.U32.AND P1, PT, R10, R5, PT ;  /* 0x000000050a00720c */ /* 0x000fe20003f24070 */
[--C-:B------:R-:W-:Y:S02]  /*d1c0*/  @!P6 IMAD.IADD R9, R9, 0x1, -R10.reuse ;  /* 0x000000010909e824 */ /* 0x100fe400078e0a0a */
[----:B------:R-:W-:Y:S01]  /*d1d0*/  @!P4 IMAD.IADD R0, R0, 0x1, -R10 ;  /* 0x000000010000c824 */ /* 0x000fe200078e0a0a */
[----:B------:R-:W-:Y:S01]  /*d1e0*/  ISETP.GE.AND P4, PT, R7, RZ, PT ;  /* 0x000000ff0700720c */ /* 0x000fe20003f86270 */
[----:B0-----:R-:W-:Y:S01]  /*d1f0*/  IMAD.MOV.U32 R2, RZ, RZ, R18 ;  /* 0x000000ffff027224 */ /* 0x001fe200078e0012 */
[----:B------:R-:W-:Y:S02]  /*d200*/  ISETP.GT.U32.AND P6, PT, R10, R9, PT ;  /* 0x000000090a00720c */ /* 0x000fe40003fc4070 */
[----:B------:R-:W-:Y:S01]  /*d210*/  IABS R7, R7 ;  /* 0x0000000700077213 */ /* 0x000fe20000000000 */
[----:B------:R-:W-:Y:S01]  /*d220*/  @!P3 IMAD.MOV R2, RZ, RZ, -R2 ;  /* 0x000000ffff02b224 */ /* 0x000fe200078e0a02 */
[----:B------:R-:W-:-:S02]  /*d230*/  ISETP.GE.AND P3, PT, R16, RZ, PT ;  /* 0x000000ff1000720c */ /* 0x000fc40003f66270 */
[----:B------:R-:W-:Y:S01]  /*d240*/  IABS R16, R16 ;  /* 0x0000001000107213 */ /* 0x000fe20000000000 */
[----:B------:R-:W-:Y:S01]  /*d250*/  @!P1 IMAD.IADD R5, R5, 0x1, -R10 ;  /* 0x0000000105059824 */ /* 0x000fe200078e0a0a */
[----:B------:R0:W-:Y:S01]  /*d260*/  STL [R1+0x7c], R2 ;  /* 0x00007c0201007387 */ /* 0x0001e20000100800 */
[----:B------:R-:W-:Y:S02]  /*d270*/  LOP3.LUT R18, R13, 0x56, RZ, 0xfc, !PT ;  /* 0x000000560d127812 */ /* 0x000fe400078efcff */
[----:B------:R-:W-:Y:S01]  /*d280*/  IMAD.HI.U32 R6, R15, R16, RZ ;  /* 0x000000100f067227 */ /* 0x000fe200078e00ff */
[----:B------:R1:W-:Y:S01]  /*d290*/  STL [R1+0x80], R8 ;  /* 0x0000800801007387 */ /* 0x0003e20000100800 */
[----:B------:R-:W-:Y:S02]  /*d2a0*/  ISETP.GT.U32.AND P1, PT, R10, R5, PT ;  /* 0x000000050a00720c */ /* 0x000fe40003f24070 */
[----:B------:R-:W-:Y:S02]  /*d2b0*/  IMAD.MOV R4, RZ, RZ, -R6 ;  /* 0x000000ffff047224 */ /* 0x000fe400078e0a06 */
[----:B------:R-:W-:-:S02]  /*d2c0*/  @!P6 IMAD.IADD R9, R9, 0x1, -R10 ;  /* 0x000000010909e824 */ /* 0x000fc400078e0a0a */
[----:B0-----:R-:W-:Y:S02]  /*d2d0*/  IMAD.MOV.U32 R2, RZ, RZ, R0 ;  /* 0x000000ffff027224 */ /* 0x001fe400078e0000 */
[----:B------:R-:W-:Y:S01]  /*d2e0*/  IMAD R16, R10, R4, R16 ;  /* 0x000000040a107224 */ /* 0x000fe200078e0210 */
[----:B-1----:R-:W-:Y:S01]  /*d2f0*/  IABS R8, R3 ;  /* 0x0000000300087213 */ /* 0x002fe20000000000 */
[----:B------:R-:W-:Y:S01]  /*d300*/  @!P0 IMAD.MOV R2, RZ, RZ, -R2 ;  /* 0x000000ffff028224 */ /* 0x000fe200078e0a02 */
[----:B------:R-:W-:Y:S01]  /*d310*/  ISETP.GE.AND P0, PT, R14, RZ, PT ;  /* 0x000000ff0e00720c */ /* 0x000fe20003f06270 */
[C---:B------:R-:W-:Y:S01]  /*d320*/  IMAD.HI.U32 R0, R15.reuse, R7, RZ ;  /* 0x000000070f007227 */ /* 0x040fe200078e00ff */
[----:B------:R-:W-:Y:S02]  /*d330*/  IABS R14, R14 ;  /* 0x0000000e000e7213 */ /* 0x000fe40000000000 */
[----:B------:R-:W-:Y:S01]  /*d340*/  ISETP.GT.U32.AND P6, PT, R10, R16, PT ;  /* 0x000000100a00720c */ /* 0x000fe20003fc4070 */
[C---:B------:R-:W-:Y:S01]  /*d350*/  IMAD.HI.U32 R6, R15.reuse, R8, RZ ;  /* 0x000000080f067227 */ /* 0x040fe200078e00ff */
[----:B------:R0:W-:Y:S03]  /*d360*/  STL [R1+0x84], R2 ;  /* 0x0000840201007387 */ /* 0x0001e60000100800 */
        /* <DEDUP_REMOVED lines=8> */
[C---:B------:R-:W-:Y:S01]  /*d3f0*/  IMAD R8, R10.reuse, R6, R8 ;  /* 0x000000060a087224 */ /* 0x040fe200078e0208 */
[----:B------:R-:W-:Y:S01]  /*d400*/  LOP3.LUT R6, R13, 0x52, RZ, 0xfc, !PT ;  /* 0x000000520d067812 */ /* 0x000fe200078efcff */
[----:B------:R-:W-:Y:S01]  /*d410*/  @!P1 IMAD.IADD R5, R5, 0x1, -R10 ;  /* 0x0000000105059824 */ /* 0x000fe200078e0a0a */
[C---:B------:R-:W-:Y:S01]  /*d420*/  ISETP.GT.U32.AND P1, PT, R10.reuse, R14, PT ;  /* 0x0000000e0a00720c */ /* 0x040fe20003f24070 */
[----:B------:R-:W-:Y:S01]  /*d430*/  @!P5 IMAD.MOV R2, RZ, RZ, -R2 ;  /* 0x000000ffff02d224 */ /* 0x000fe200078e0a02 */
[----:B------:R-:W-:Y:S01]  /*d440*/  ISETP.GT.U32.AND P5, PT, R10, R7, PT ;  /* 0x000000070a00720c */ /* 0x000fe20003fa4070 */
        /* <DEDUP_REMOVED lines=20> */
[----:B------:R-:W-:Y:S01]  /*d590*/  IMAD R27, R10, R5, R27 ;  /* 0x000000050a1b7224 */ /* 0x000fe200078e021b */
[----:B------:R-:W-:Y:S01]  /*d5a0*/  LOP3.LUT R5, R13, 0x4e, RZ, 0xfc, !PT ;  /* 0x0000004e0d057812 */ /* 0x000fe200078efcff */
[--C-:B------:R-:W-:Y:S01]  /*d5b0*/  @!P5 IMAD.IADD R16, R16, 0x1, -R10.reuse ;  /* 0x000000011010d824 */ /* 0x100fe200078e0a0a */
[----:B------:R-:W-:Y:S01]  /*d5c0*/  ISETP.GT.U32.AND P5, PT, R10, R0, PT ;  /* 0x000000000a00720c */ /* 0x000fe20003fa4070 */
[--C-:B------:R-:W-:Y:S01]  /*d5d0*/  @!P6 IMAD.IADD R14, R14, 0x1, -R10.reuse ;  /* 0x000000010e0ee824 */ /* 0x100fe200078e0a0a */
[----:B------:R-:W-:Y:S01]  /*d5e0*/  ISETP.GT.U32.AND P6, PT, R10, R27, PT ;  /* 0x0000001b0a00720c */ /* 0x000fe20003fc4070 */
[----:B------:R-:W-:Y:S01]  /*d5f0*/  @!P1 IMAD.IADD R7, R7, 0x1, -R10 ;  /* 0x0000000107079824 */ /* 0x000fe200078e0a0a */
[----:B------:R-:W-:Y:S01]  /*d600*/  IABS R11, R4 ;  /* 0x00000004000b7213 */ /* 0x000fe20000000000 */
[----:B------:R0:W-:Y:S01]  /*d610*/  STL [R1+0x274], R2 ;  /* 0x0002740201007387 */ /* 0x0001e20000100800 */
[----:B------:R-:W-:Y:S01]  /*d620*/  IMAD.MOV.U32 R19, RZ, RZ, R16 ;  /* 0x000000ffff137224 */ /* 0x000fe200078e0010 */
[----:B------:R-:W-:Y:S01]  /*d630*/  ISETP.GE.AND P1, PT, R3, RZ, PT ;  /* 0x000000ff0300720c */ /* 0x000fe20003f26270 */
[----:B------:R-:W-:Y:S01]  /*d640*/  @!P2 IMAD.IADD R8, R8, 0x1, -R10 ;  /* 0x000000010808a824 */ /* 0x000fe200078e0a0a */
[----:B------:R-:W-:Y:S01]  /*d650*/  ISETP.GE.AND P2, PT, R18, RZ, PT ;  /* 0x000000ff1200720c */ /* 0x000fe20003f46270 */
[----:B------:R-:W-:Y:S01]  /*d660*/  IMAD.HI.U32 R3, R15, R11, RZ ;  /* 0x0000000b0f037227 */ /* 0x000fe200078e00ff */
[----:B------:R-:W-:-:S03]  /*d670*/  IABS R18, R5 ;  /* 0x0000000500127213 */ /* 0x000fc60000000000 */
[--C-:B------:R-:W-:Y:S01]  /*d680*/  @!P5 IMAD.IADD R0, R0, 0x1, -R10.reuse ;  /* 0x000000010000d824 */ /* 0x100fe200078e0a0a */
[----:B------:R-:W-:Y:S01]  /*d690*/  ISETP.GE.AND P5, PT, R12, RZ, PT ;  /* 0x000000ff0c00720c */ /* 0x000fe20003fa6270 */
[----:B0-----:R-:W-:Y:S02]  /*d6a0*/  IMAD.MOV.U32 R2, RZ, RZ, R7 ;  /* 0x000000ffff027224 */ /* 0x001fe400078e0007 */
[----:B------:R-:W-:Y:S02]  /*d6b0*/  @!P6 IMAD.IADD R27, R27, 0x1, -R10 ;  /* 0x000000011b1be824 */ /* 0x000fe400078e0a0a */
[----:B------:R-:W-:Y:S01]  /*d6c0*/  @!P3 IMAD.MOV R19, RZ, RZ, -R19 ;  /* 0x000000ffff13b224 */ /* 0x000fe200078e0a13 */
[C---:B------:R-:W-:Y:S01]  /*d6d0*/  ISETP.GT.U32.AND P3, PT, R10.reuse, R0, PT ;  /* 0x000000000a00720c */ /* 0x040fe20003f64070 */
[----:B------:R-:W-:Y:S02]  /*d6e0*/  IMAD.MOV.U32 R12, RZ, RZ, R18 ;  /* 0x000000ffff0c7224 */ /* 0x000fe400078e0012 */
[----:B------:R-:W-:Y:S01]  /*d6f0*/  @!P4 IMAD.MOV R2, RZ, RZ, -R2 ;  /* 0x000000ffff02c224 */ /* 0x000fe200078e0a02 */
[----:B------:R-:W-:Y:S01]  /*d700*/  ISETP.GT.U32.AND P4, PT, R10, R27, PT ;  /* 0x0000001b0a00720c */ /* 0x000fe20003f84070 */
[----:B------:R-:W-:Y:S01]  /*d710*/  IMAD.MOV R3, RZ, RZ, -R3 ;  /* 0x000000ffff037224 */ /* 0x000fe200078e0a03 */
[----:B------:R-:W-:Y:S01]  /*d720*/  STL [R1+0x6c], R19 ;  /* 0x00006c1301007387 */ /* 0x000fe20000100800 */
[----:B------:R-:W-:-:S03]  /*d730*/  IMAD.HI.U32 R16, R15, R12, RZ ;  /* 0x0000000c0f107227 */ /* 0x000fc600078e00ff */
[----:B------:R0:W-:Y:S01]  /*d740*/  STL [R1+0x70], R2 ;  /* 0x0000700201007387 */ /* 0x0001e20000100800 */
[C---:B------:R-:W-:Y:S01]  /*d750*/  IMAD R11, R10.reuse, R3, R11 ;  /* 0x000000030a0b7224 */ /* 0x040fe200078e020b */
[----:B------:R-:W-:Y:S01]  /*d760*/  LOP3.LUT R3, R13, 0x4c, RZ, 0xfc, !PT ;  /* 0x0000004c0d037812 */ /* 0x000fe200078efcff */
[----:B------:R-:W-:Y:S02]  /*d770*/  IMAD.MOV R7, RZ, RZ, -R16 ;  /* 0x000000ffff077224 */ /* 0x000fe400078e0a10 */
[----:B------:R-:W-:Y:S02]  /*d780*/  IMAD.MOV R17, RZ, RZ, -R17 ;  /* 0x000000ffff117224 */ /* 0x000fe400078e0a11 */
[C---:B------:R-:W-:Y:S02]  /*d790*/  IMAD R12, R10.reuse, R7, R12 ;  /* 0x000000070a0c7224 */ /* 0x040fe400078e020c */
[----:B------:R-:W-:Y:S02]  /*d7a0*/  @!P4 IMAD.IADD R27, R27, 0x1, -R10 ;  /* 0x000000011b1bc824 */ /* 0x000fe400078e0a0a */
[----:B0-----:R-:W-:Y:S01]  /*d7b0*/  IMAD.MOV.U32 R2, RZ, RZ, R8 ;  /* 0x000000ffff027224 */ /* 0x001fe200078e0008 */
[C---:B------:R-:W-:Y:S01]  /*d7c0*/  ISETP.GT.U32.AND P4, PT, R10.reuse, R12, PT ;  /* 0x0000000c0a00720c */ /* 0x040fe20003f84070 */
[C---:B------:R-:W-:Y:S01]  /*d7d0*/  IMAD R9, R10.reuse, R17, R9 ;  /* 0x000000110a097224 */ /* 0x040fe200078e0209 */
[----:B------:R-:W-:Y:S01]  /*d7e0*/  IABS R8, R3 ;  /* 0x0000000300087213 */ /* 0x000fe20000000000 */
[----:B------:R-:W-:Y:S01]  /*d7f0*/  @!P1 IMAD.MOV R2, RZ, RZ, -R2 ;  /* 0x000000ffff029224 */ /* 0x000fe200078e0a02 */
[----:B------:R-:W-:Y:S01]  /*d800*/  ISETP.GT.U32.AND P1, PT, R10, R11, PT ;  /* 0x0000000b0a00720c */ /* 0x000fe20003f24070 */
[----:B------:R-:W-:Y:S01]  /*d810*/  @!P3 IMAD.IADD R0, R0, 0x1, -R10 ;  /* 0x000000010000b824 */ /* 0x000fe200078e0a0a */
[----:B------:R-:W-:Y:S01]  /*d820*/  ISETP.GT.U32.AND P6, PT, R10, R9, PT ;  /* 0x000000090a00720c */ /* 0x000fe20003fc4070 */
[----:B------:R-:W-:Y:S01]  /*d830*/  @!P0 IMAD.MOV R14, RZ, RZ, -R14 ;  /* 0x000000ffff0e8224 */ /* 0x000fe200078e0a0e */
[----:B------:R-:W-:Y:S01]  /*d840*/  ISETP.GE.AND P3, PT, R4, RZ, PT ;  /* 0x000000ff0400720c */ /* 0x000fe20003f66270 */
[----:B------:R-:W-:Y:S01]  /*d850*/  IMAD.HI.U32 R7, R15, R8, RZ ;  /* 0x000000080f077227 */ /* 0x000fe200078e00ff */
[----:B------:R-:W-:-:S02]  /*d860*/  LOP3.LUT R4, R13, 0x4a, RZ, 0xfc, !PT ;  /* 0x0000004a0d047812 */ /* 0x000fc400078efcff */
[----:B------:R-:W-:Y:S01]  /*d870*/  ISETP.GE.AND P0, PT, R6, RZ, PT ;  /* 0x000000ff0600720c */ /* 0x000fe20003f06270 */
[--C-:B------:R-:W-:Y:S01]  /*d880*/  @!P4 IMAD.IADD R12, R12, 0x1, -R10.reuse ;  /* 0x000000010c0cc824 */ /* 0x100fe200078e0a0a */
[----:B------:R-:W-:Y:S01]  /*d890*/  IABS R6, R4 ;  /* 0x0000000400067213 */ /* 0x000fe20000000000 */
[----:B------:R0:W-:Y:S01]  /*d8a0*/  STL [R1+0x210], R14 ;  /* 0x0002100e01007387 */ /* 0x0001e20000100800 */
[----:B------:R-:W-:Y:S02]  /*d8b0*/  IMAD.MOV R7, RZ, RZ, -R7 ;  /* 0x000000ffff077224 */ /* 0x000fe400078e0a07 */
[--C-:B------:R-:W-:Y:S01]  /*d8c0*/  @!P1 IMAD.IADD R11, R11, 0x1, -R10.reuse ;  /* 0x000000010b0b9824 */ /* 0x100fe200078e0a0a */
[----:B------:R1:W-:Y:S01]  /*d8d0*/  STL [R1+0x214], R2 ;  /* 0x0002140201007387 */ /* 0x0003e20000100800 */
[----:B------:R-:W-:Y:S01]  /*d8e0*/  @!P6 IMAD.IADD R9, R9, 0x1, -R10 ;  /* 0x000000010909e824 */ /* 0x000fe200078e0a0a */
[C---:B------:R-:W-:Y:S01]  /*d8f0*/  ISETP.GT.U32.AND P4, PT, R10.reuse, R12, PT ;  /* 0x0000000c0a00720c */ /* 0x040fe20003f84070 */
[C---:B------:R-:W-:Y:S01]  /*d900*/  IMAD R8, R10.reuse, R7, R8 ;  /* 0x000000070a087224 */ /* 0x040fe200078e0208 */
[----:B------:R-:W-:Y:S01]  /*d910*/  ISETP.GT.U32.AND P1, PT, R10, R11, PT ;  /* 0x0000000b0a00720c */ /* 0x000fe20003f24070 */
[----:B------:R-:W-:Y:S01]  /*d920*/  @!P5 IMAD.MOV R27, RZ, RZ, -R27 ;  /* 0x000000ffff1bd224 */ /* 0x000fe200078e0a1b */
[----:B------:R-:W-:Y:S01]  /*d930*/  ISETP.GE.AND P6, PT, R5, RZ, PT ;  /* 0x000000ff0500720c */ /* 0x000fe20003fc6270 */
[----:B0-----:R-:W-:Y:S01]  /*d940*/  IMAD.HI.U32 R14, R15, R6, RZ ;  /* 0x000000060f0e7227 */ /* 0x001fe200078e00ff */
[----:B------:R-:W-:-:S03]  /*d950*/  LOP3.LUT R5, R13, 0x48, RZ, 0xfc, !PT ;  /* 0x000000480d057812 */ /* 0x000fc600078efcff */
[----:B-1----:R-:W-:Y:S01]  /*d960*/  IMAD.MOV.U32 R2, RZ, RZ, R0 ;  /* 0x000000ffff027224 */ /* 0x002fe200078e0000 */
[----:B------:R-:W-:Y:S01]  /*d970*/  IABS R18, R5 ;  /* 0x0000000500127213 */ /* 0x000fe20000000000 */
[----:B------:R-:W-:Y:S01]  /*d980*/  IMAD.MOV R14, RZ, RZ, -R14 ;  /* 0x000000ffff0e7224 */ /* 0x000fe200078e0a0e */
[----:B------:R-:W-:Y:S01]  /*d990*/  LOP3.LUT R0, R13, 0x46, RZ, 0xfc, !PT ;  /* 0x000000460d007812 */ /* 0x000fe200078efcff */
[----:B------:R-:W-:Y:S01]  /*d9a0*/  @!P2 IMAD.MOV R2, RZ, RZ, -R2 ;  /* 0x000000ffff02a224 */ /* 0x000fe200078e0a02 */
[C---:B------:R-:W-:Y:S01]  /*d9b0*/  ISETP.GT.U32.AND P2, PT, R10.reuse, R9, PT ;  /* 0x000000090a00720c */ /* 0x040fe20003f44070 */
[----:B------:R-:W-:Y:S01]  /*d9c0*/  @!P1 IMAD.IADD R11, R11, 0x1, -R10 ;  /* 0x000000010b0b9824 */ /* 0x000fe200078e0a0a */
[----:B------:R-:W-:Y:S01]  /*d9d0*/  ISETP.GE.AND P1, PT, R3, RZ, PT ;  /* 0x000000ff0300720c */ /* 0x000fe20003f26270 */
[----:B------:R-:W-:Y:S01]  /*d9e0*/  IMAD R3, R10, R14, R6 ;  /* 0x0000000e0a037224 */ /* 0x000fe200078e0206 */
[----:B------:R-:W-:Y:S01]  /*d9f0*/  LOP3.LUT R6, R13, 0x44, RZ, 0xfc, !PT ;  /* 0x000000440d067812 */ /* 0x000fe200078efcff */
[----:B------:R-:W-:Y:S01]  /*da00*/  @!P4 IMAD.IADD R12, R12, 0x1, -R10 ;  /* 0x000000010c0cc824 */ /* 0x000fe200078e0a0a */
[----:B------:R-:W-:Y:S01]  /*da10*/  IABS R7, R0 ;  /* 0x0000000000077213 */ /* 0x000fe20000000000 */
[----:B------:R-:W-:Y:S01]  /*da20*/  IMAD.HI.U32 R16, R15, R18, RZ ;  /* 0x000000120f107227 */ /* 0x000fe200078e00ff */
[----:B------:R-:W-:Y:S01]  /*da30*/  ISETP.GT.U32.AND P4, PT, R10, R3, PT ;  /* 0x000000030a00720c */ /* 0x000fe20003f84070 */
[----:B------:R-:W-:Y:S01]  /*da40*/  STL [R1+0x218], R2 ;  /* 0x0002180201007387 */ /* 0x000fe20000100800 */
[----:B------:R-:W-:Y:S01]  /*da50*/  IABS R17, R6 ;  /* 0x0000000600117213 */ /* 0x000fe20000000000 */
[----:B------:R-:W-:-:S02]  /*da60*/  IMAD.MOV R16, RZ, RZ, -R16 ;  /* 0x000000ffff107224 */ /* 0x000fc400078e0a10 */
[----:B------:R-:W-:Y:S01]  /*da70*/  @!P2 IMAD.IADD R9, R9, 0x1, -R10 ;  /* 0x000000010909a824 */ /* 0x000fe200078e0a0a */
[C---:B------:R-:W-:Y:S01]  /*da80*/  ISETP.GT.U32.AND P2, PT, R10.reuse, R8, PT ;  /* 0x000000080a00720c */ /* 0x040fe20003f44070 */
[C---:B------:R-:W-:Y:S01]  /*da90*/  IMAD R18, R10.reuse, R16, R18 ;  /* 0x000000100a127224 */ /* 0x040fe200078e0212 */
[----:B------:R0:W-:Y:S01]  /*daa0*/  STL [R1+0x24b4], R27 ;  /* 0x0024b41b01007387 */ /* 0x0001e20000100800 */
[----:B------:R-:W-:Y:S02]  /*dab0*/  @!P0 IMAD.MOV R9, RZ, RZ, -R9 ;  /* 0x000000ffff098224 */ /* 0x000fe400078e0a09 */
[----:B------:R-:W-:Y:S01]  /*dac0*/  IMAD.HI.U32 R16, R15, R17, RZ ;  /* 0x000000110f107227 */ /* 0x000fe200078e00ff */
[----:B------:R-:W-:Y:S02]  /*dad0*/  ISETP.GT.U32.AND P5, PT, R10, R18, PT ;  /* 0x000000120a00720c */ /* 0x000fe40003fa4070 */
[----:B------:R-:W-:Y:S01]  /*dae0*/  STL [R1+0x24b8], R9 ;  /* 0x0024b80901007387 */ /* 0x000fe20000100800 */
[----:B------:R-:W-:-:S02]  /*daf0*/  @!P4 IMAD.IADD R3, R3, 0x1, -R10 ;  /* 0x000000010303c824 */ /* 0x000fc400078e0a0a */
[----:B------:R-:W-:Y:S01]  /*db00*/  IMAD.MOV R16, RZ, RZ, -R16 ;  /* 0x000000ffff107224 */ /* 0x000fe200078e0a10 */
[----:B0-----:R-:W-:Y:S01]  /*db10*/  LOP3.LUT R27, R13, 0x10, RZ, 0xfc, !PT ;  /* 0x000000100d1b7812 */ /* 0x001fe200078efcff */
[----:B------:R-:W-:Y:S01]  /*db20*/  @!P2 IMAD.IADD R8, R8, 0x1, -R10 ;  /* 0x000000010808a824 */ /* 0x000fe200078e0a0a */
[----:B------:R-:W-:Y:S01]  /*db30*/  ISETP.GT.U32.AND P0, PT, R10, R3, PT ;  /* 0x000000030a00720c */ /* 0x000fe20003f04070 */
[----:B------:R-:W-:Y:S01]  /*db40*/  IMAD.HI.U32 R14, R15, R7, RZ ;  /* 0x000000070f0e7227 */ /* 0x000fe200078e00ff */
[----:B------:R-:W-:Y:S02]  /*db50*/  ISETP.GE.AND P2, PT, R4, RZ, PT ;  /* 0x000000ff0400720c */ /* 0x000fe40003f46270 */
[C---:B------:R-:W-:Y:S01]  /*db60*/  ISETP.GT.U32.AND P4, PT, R10.reuse, R8, PT ;  /* 0x000000080a00720c */ /* 0x040fe20003f84070 */
[----:B------:R-:W-:Y:S01]  /*db70*/  IMAD R17, R10, R16, R17 ;  /* 0x000000100a117224 */ /* 0x000fe200078e0211 */
[----:B------:R-:W-:Y:S01]  /*db80*/  LOP3.LUT R4, R13, 0x42, RZ, 0xfc, !PT ;  /* 0x000000420d047812 */ /* 0x000fe200078efcff */
[----:B------:R-:W-:-:S02]  /*db90*/  IMAD.MOV R14, RZ, RZ, -R14 ;  /* 0x000000ffff0e7224 */ /* 0x000fc400078e0a0e */
[----:B------:R-:W-:Y:S02]  /*dba0*/  @!P6 IMAD.MOV R12, RZ, RZ, -R12 ;  /* 0x000000ffff0ce224 */ /* 0x000fe400078e0a0c */
[C---:B------:R-:W-:Y:S01]  /*dbb0*/  IMAD R7, R10.reuse, R14, R7 ;  /* 0x0000000e0a077224 */ /* 0x040fe200078e0207 */
[----:B------:R-:W-:Y:S01]  /*dbc0*/  IABS R14, R4 ;  /* 0x00000004000e7213 */ /* 0x000fe20000000000 */
[--C-:B------:R-:W-:Y:S01]  /*dbd0*/  @!P0 IMAD.IADD R3, R3, 0x1, -R10.reuse ;  /* 0x0000000103038824 */ /* 0x100fe200078e0a0a */
[C---:B------:R-:W-:Y:S01]  /*dbe0*/  ISETP.GT.U32.AND P0, PT, R10.reuse, R17, PT ;  /* 0x000000110a00720c */ /* 0x040fe20003f04070 */
[----:B------:R-:W-:Y:S01]  /*dbf0*/  @!P3 IMAD.MOV R11, RZ, RZ, -R11 ;  /* 0x000000ffff0bb224 */ /* 0x000fe200078e0a0b */
[----:B------:R-:W-:Y:S01]  /*dc00*/  ISETP.GT.U32.AND P6, PT, R10, R7, PT ;  /* 0x000000070a00720c */ /* 0x000fe20003fc4070 */
[--C-:B------:R-:W-:Y:S01]  /*dc10*/  @!P4 IMAD.IADD R8, R8, 0x1, -R10.reuse ;  /* 0x000000010808c824 */ /* 0x100fe200078e0a0a */
[----:B------:R-:W-:Y:S01]  /*dc20*/  ISETP.GE.AND P4, PT, R0, RZ, PT ;  /* 0x000000ff0000720c */ /* 0x000fe20003f86270 */
[----:B------:R-:W-:Y:S01]  /*dc30*/  @!P5 IMAD.IADD R18, R18, 0x1, -R10 ;  /* 0x000000011212d824 */ /* 0x000fe200078e0a0a */
[----:B------:R-:W-:Y:S01]  /*dc40*/  LOP3.LUT R0, R13, 0x40, RZ, 0xfc, !PT ;  /* 0x000000400d007812 */ /* 0x000fe200078efcff */
[----:B------:R-:W-:Y:S01]  /*dc50*/  IMAD.MOV.U32 R2, RZ, RZ, R8 ;  /* 0x000000ffff027224 */ /* 0x000fe200078e0008 */
[----:B------:R-:W-:Y:S01]  /*dc60*/  STL [R1+0x24bc], R11 ;  /* 0x0024bc0b01007387 */ /* 0x000fe20000100800 */
[----:B------:R-:W-:Y:S01]  /*dc70*/  ISETP.GE.AND P3, PT, R5, RZ, PT ;  /* 0x000000ff0500720c */ /* 0x000fe20003f66270 */
[----:B------:R-:W-:Y:S01]  /*dc80*/  IMAD.HI.U32 R5, R15, R14, RZ ;  /* 0x0000000e0f057227 */ /* 0x000fe200078e00ff */
[----:B------:R-:W-:Y:S01]  /*dc90*/  IABS R16, R0 ;  /* 0x0000000000107213 */ /* 0x000fe20000000000 */
[----:B------:R-:W-:Y:S01]  /*dca0*/  STL [R1+0x24c0], R12 ;  /* 0x0024c00c01007387 */ /* 0x000fe20000100800 */
[----:B------:R-:W-:Y:S01]  /*dcb0*/  ISETP.GE.AND P5, PT, R6, RZ, PT ;  /* 0x000000ff0600720c */ /* 0x000fe20003fa6270 */
[----:B------:R-:W-:Y:S01]  /*dcc0*/  @!P1 IMAD.MOV R2, RZ, RZ, -R2 ;  /* 0x000000ffff029224 */ /* 0x000fe200078e0a02 */
[----:B------:R-:W-:Y:S01]  /*dcd0*/  LOP3.LUT R6, R13, 0x3e, RZ, 0xfc, !PT ;  /* 0x0000003e0d067812 */ /* 0x000fe200078efcff */
[----:B------:R-:W-:-:S02]  /*dce0*/  @!P0 IMAD.IADD R17, R17, 0x1, -R10 ;  /* 0x0000000111118824 */ /* 0x000fc400078e0a0a */
[----:B------:R-:W-:Y:S01]  /*dcf0*/  @!P6 IMAD.IADD R7, R7, 0x1, -R10 ;  /* 0x000000010707e824 */ /* 0x000fe200078e0a0a */
[----:B------:R0:W-:Y:S01]  /*dd00*/  STL [R1+0x194], R2 ;  /* 0x0001940201007387 */ /* 0x0001e20000100800 */
[C---:B------:R-:W-:Y:S01]  /*dd10*/  ISETP.GT.U32.AND P6, PT, R10.reuse, R18, PT ;  /* 0x000000120a00720c */ /* 0x040fe20003fc4070 */
[----:B------:R-:W-:Y:S01]  /*dd20*/  IMAD.MOV R5, RZ, RZ, -R5 ;  /* 0x000000ffff057224 */ /* 0x000fe200078e0a05 */
[C---:B------:R-:W-:Y:S02]  /*dd30*/  ISETP.GT.U32.AND P0, PT, R10.reuse, R17, PT ;  /* 0x000000110a00720c */ /* 0x040fe40003f04070 */
[C---:B------:R-:W-:Y:S01]  /*dd40*/  ISETP.GT.U32.AND P1, PT, R10.reuse, R7, PT ;  /* 0x000000070a00720c */ /* 0x040fe20003f24070 */
[----:B------:R-:W-:Y:S01]  /*dd50*/  IMAD R14, R10, R5, R14 ;  /* 0x000000050a0e7224 */ /* 0x000fe200078e020e */
[----:B------:R-:W-:Y:S02]  /*dd60*/  IABS R8, R6 ;  /* 0x0000000600087213 */ /* 0x000fe40000000000 */
[C---:B------:R-:W-:Y:S01]  /*dd70*/  LOP3.LUT R5, R13.reuse, 0x3a, RZ, 0xfc, !PT ;  /* 0x0000003a0d057812 */ /* 0x040fe200078efcff */
[----:B0-----:R-:W-:Y:S01]  /*dd80*/  IMAD.MOV.U32 R2, RZ, RZ, R3 ;  /* 0x000000ffff027224 */ /* 0x001fe200078e0003 */
[----:B------:R-:W-:Y:S01]  /*dd90*/  LOP3.LUT R11, R13, 0x6, RZ, 0xfc, !PT ;  /* 0x000000060d0b7812 */ /* 0x000fe200078efcff */
[----:B------:R-:W-:Y:S01]  /*dda0*/  IMAD.HI.U32 R3, R15, R16, RZ ;  /* 0x000000100f037227 */ /* 0x000fe200078e00ff */
[----:B------:R-:W-:-:S03]  /*ddb0*/  LOP3.LUT R12, R13, 0x8, RZ, 0xfc, !PT ;  /* 0x000000080d0c7812 */ /* 0x000fc600078efcff */
[----:B------:R-:W-:Y:S02]  /*ddc0*/  IMAD.MOV R3, RZ, RZ, -R3 ;  /* 0x000000ffff037224 */ /* 0x000fe400078e0a03 */
[----:B------:R-:W-:Y:S02]  /*ddd0*/  @!P0 IMAD.IADD R17, R17, 0x1, -R10 ;  /* 0x0000000111118824 */ /* 0x000fe400078e0a0a */
[----:B------:R-:W-:Y:S01]  /*dde0*/  IMAD R16, R10, R3, R16 ;  /* 0x000000030a107224 */ /* 0x000fe200078e0210 */
[----:B------:R-:W-:Y:S01]  /*ddf0*/  LOP3.LUT R3, R13, 0x3c, RZ, 0xfc, !PT ;  /* 0x0000003c0d037812 */ /* 0x000fe200078efcff */
[----:B------:R-:W-:Y:S01]  /*de00*/  @!P6 IMAD.IADD R18, R18, 0x1, -R10 ;  /* 0x000000011212e824 */ /* 0x000fe200078e0a0a */
[C---:B------:R-:W-:Y:S01]  /*de10*/  ISETP.GT.U32.AND P6, PT, R10.reuse, R14, PT ;  /* 0x0000000e0a00720c */ /* 0x040fe20003fc4070 */
[----:B------:R-:W-:Y:S01]  /*de20*/  IMAD.HI.U32 R19, R15, R8, RZ ;  /* 0x000000080f137227 */ /* 0x000fe200078e00ff */
[----:B------:R-:W-:-:S03]  /*de30*/  ISETP.GT.U32.AND P0, PT, R10, R16, PT ;  /* 0x000000100a00720c */ /* 0x000fc60003f04070 */
[----:B------:R-:W-:Y:S01]  /*de40*/  @!P2 IMAD.MOV R2, RZ, RZ, -R2 ;  /* 0x000000ffff02a224 */ /* 0x000fe200078e0a02 */
[----:B------:R-:W-:Y:S01]  /*de50*/  ISETP.GE.AND P2, PT, R4, RZ, PT ;  /* 0x000000ff0400720c */ /* 0x000fe20003f46270 */
[--C-:B------:R-:W-:Y:S01]  /*de60*/  @!P1 IMAD.IADD R7, R7, 0x1, -R10.reuse ;  /* 0x0000000107079824 */ /* 0x100fe200078e0a0a */
[----:B------:R-:W-:Y:S01]  /*de70*/  IABS R4, R3 ;  /* 0x0000000300047213 */ /* 0x000fe20000000000 */
[----:B------:R-:W-:Y:S01]  /*de80*/  IMAD.MOV R19, RZ, RZ, -R19 ;  /* 0x000000ffff137224 */ /* 0x000fe200078e0a13 */
[----:B------:R0:W-:Y:S01]  /*de90*/  STL [R1+0x1b0], R2 ;  /* 0x0001b00201007387 */ /* 0x0001e20000100800 */
[----:B------:R-:W-:Y:S01]  /*dea0*/  IMAD.MOV.U32 R9, RZ, RZ, R7 ;  /* 0x000000ffff097224 */ /* 0x000fe200078e0007 */
[----:B------:R-:W-:Y:S01]  /*deb0*/  ISETP.GE.AND P1, PT, R0, RZ, PT ;  /* 0x000000ff0000720c */ /* 0x000fe20003f26270 */
[--C-:B------:R-:W-:Y:S01]  /*dec0*/  @!P6 IMAD.IADD R14, R14, 0x1, -R10.reuse ;  /* 0x000000010e0ee824 */ /* 0x100fe200078e0a0a */
[----:B------:R-:W-:Y:S01]  /*ded0*/  ISETP.GE.AND P6, PT, R6, RZ, PT ;  /* 0x000000ff0600720c */ /* 0x000fe20003fc6270 */
[----:B------:R-:W-:Y:S01]  /*dee0*/  @!P0 IMAD.IADD R16, R16, 0x1, -R10 ;  /* 0x0000000110108824 */ /* 0x000fe200078e0a0a */
[----:B------:R-:W-:Y:S01]  /*def0*/  IABS R0, R5 ;  /* 0x0000000500007213 */ /* 0x000fe20000000000 */
[----:B------:R-:W-:-:S02]  /*df00*/  IMAD R8, R10, R19, R8 ;  /* 0x000000130a087224 */ /* 0x000fc400078e0208 */
[----:B------:R-:W-:Y:S01]  /*df10*/  IMAD.HI.U32 R6, R15, R4, RZ ;  /* 0x000000040f067227 */ /* 0x000fe200078e00ff */
[----:B------:R-:W-:-:S03]  /*df20*/  ISETP.GT.U32.AND P0, PT, R10, R16, PT ;  /* 0x000000100a00720c */ /* 0x000fc60003f04070 */
[----:B------:R-:W-:Y:S01]  /*df30*/  @!P4 IMAD.MOV R9, RZ, RZ, -R9 ;  /* 0x000000ffff09c224 */ /* 0x000fe200078e0a09 */
[C---:B------:R-:W-:Y:S01]  /*df40*/  ISETP.GT.U32.AND P4, PT, R10.reuse, R8, PT ;  /* 0x000000080a00720c */ /* 0x040fe20003f84070 */
[----:B------:R-:W-:Y:S02]  /*df50*/  IMAD.MOV R6, RZ, RZ, -R6 ;  /* 0x000000ffff067224 */ /* 0x000fe400078e0a06 */
[----:B0-----:R-:W-:Y:S01]  /*df60*/  IMAD.MOV.U32 R2, RZ, RZ, R18 ;  /* 0x000000ffff027224 */ /* 0x001fe200078e0012 */
[C---:B------:R-:W-:Y:S01]  /*df70*/  LOP3.LUT R18, R13.reuse, 0x2e, RZ, 0xfc, !PT ;  /* 0x0000002e0d127812 */ /* 0x040fe200078efcff */
[C---:B------:R-:W-:Y:S01]  /*df80*/  IMAD R4, R10.reuse, R6, R4 ;  /* 0x000000060a047224 */ /* 0x040fe200078e0204 */
[----:B------:R-:W-:Y:S01]  /*df90*/  LOP3.LUT R6, R13, 0x36, RZ, 0xfc, !PT ;  /* 0x000000360d067812 */ /* 0x000fe200078efcff */
[----:B------:R-:W-:Y:S01]  /*dfa0*/  @!P3 IMAD.MOV R2, RZ, RZ, -R2 ;  /* 0x000000ffff02b224 */ /* 0x000fe200078e0a02 */
[----:B------:R-:W-:Y:S01]  /*dfb0*/  ISETP.GT.U32.AND P3, PT, R10, R14, PT ;  /* 0x0000000e0a00720c */ /* 0x000fe20003f64070 */
[--C-:B------:R-:W-:Y:S01]  /*dfc0*/  @!P0 IMAD.IADD R16, R16, 0x1, -R10.reuse ;  /* 0x0000000110108824 */ /* 0x100fe200078e0a0a */
[----:B------:R-:W-:Y:S01]  /*dfd0*/  ISETP.GT.U32.AND P0, PT, R10, R4, PT ;  /* 0x000000040a00720c */ /* 0x000fe20003f04070 */
[----:B------:R-:W-:Y:S01]  /*dfe0*/  IMAD.HI.U32 R7, R15, R0, RZ ;  /* 0x000000000f077227 */ /* 0x000fe200078e00ff */
[----:B------:R0:W-:Y:S03]  /*dff0*/  STL [R1+0x198], R2 ;  /* 0x0001980201007387 */ /* 0x0001e60000100800 */
[--C-:B------:R-:W-:Y:S01]  /*e000*/  @!P4 IMAD.IADD R8, R8, 0x1, -R10.reuse ;  /* 0x000000010808c824 */ /* 0x100fe200078e0a0a */
[----:B------:R1:W-:Y:S04]  /*e010*/  STL [R1+0xf0], R9 ;  /* 0x0000f00901007387 */ /* 0x0003e80000100800 */
[----:B------:R-:W-:Y:S01]  /*e020*/  ISETP.GT.U32.AND P4, PT, R10, R8, PT ;  /* 0x000000080a00720c */ /* 0x000fe20003f84070 */
[--C-:B------:R-:W-:Y:S01]  /*e030*/  @!P3 IMAD.IADD R14, R14, 0x1, -R10.reuse ;  /* 0x000000010e0eb824 */ /* 0x100fe200078e0a0a */
[----:B------:R-:W-:Y:S01]  /*e040*/  ISETP.GE.AND P3, PT, R5, RZ, PT ;  /* 0x000000ff0500720c */ /* 0x000fe20003f66270 */
[----:B0-----:R-:W-:Y:S01]  /*e050*/  IMAD.MOV.U32 R2, RZ, RZ, R17 ;  /* 0x000000ffff027224 */ /* 0x001fe200078e0011 */
[----:B------:R-:W-:Y:S01]  /*e060*/  IABS R5, R6 ;  /* 0x0000000600057213 */ /* 0x000fe20000000000 */
[----:B------:R-:W-:Y:S01]  /*e070*/  @!P0 IMAD.IADD R4, R4, 0x1, -R10 ;  /* 0x0000000104048824 */ /* 0x000fe200078e0a0a */
[----:B------:R-:W-:Y:S01]  /*e080*/  LOP3.LUT R17, R13, 0x32, RZ, 0xfc, !PT ;  /* 0x000000320d117812 */ /* 0x000fe200078efcff */
[----:B------:R-:W-:Y:S01]  /*e090*/  @!P5 IMAD.MOV R2, RZ, RZ, -R2 ;  /* 0x000000ffff02d224 */ /* 0x000fe200078e0a02 */
[----:B------:R-:W-:Y:S01]  /*e0a0*/  ISETP.GE.AND P5, PT, R3, RZ, PT ;  /* 0x000000ff0300720c */ /* 0x000fe20003fa6270 */
[----:B------:R-:W-:Y:S01]  /*e0b0*/  IMAD.MOV R3, RZ, RZ, -R7 ;  /* 0x000000ffff037224 */ /* 0x000fe200078e0a07 */
[----:B------:R-:W-:Y:S01]  /*e0c0*/  LOP3.LUT R7, R13, 0x38, RZ, 0xfc, !PT ;  /* 0x000000380d077812 */ /* 0x000fe200078efcff */
[----:B-1----:R-:W-:Y:S01]  /*e0d0*/  IMAD.MOV.U32 R9, RZ, RZ, R14 ;  /* 0x000000ffff097224 */ /* 0x002fe200078e000e */
[----:B------:R0:W-:Y:S01]  /*e0e0*/  STL [R1+0xf8], R2 ;  /* 0x0000f80201007387 */ /* 0x0001e20000100800 */
[C---:B------:R-:W-:Y:S01]  /*e0f0*/  IMAD R0, R10.reuse, R3, R0 ;  /* 0x000000030a007224 */ /* 0x040fe200078e0200 */
[----:B------:R-:W-:Y:S01]  /*e100*/  ISETP.GT.U32.AND P0, PT, R10, R4, PT ;  /* 0x000000040a00720c */ /* 0x000fe20003f04070 */
[----:B------:R-:W-:Y:S01]  /*e110*/  @!P2 IMAD.MOV R9, RZ, RZ, -R9 ;  /* 0x000000ffff09a224 */ /* 0x000fe200078e0a09 */
[----:B------:R-:W-:Y:S01]  /*e120*/  IABS R21, R7 ;  /* 0x0000000700157213 */ /* 0x000fe20000000000 */
[----:B------:R-:W-:Y:S01]  /*e130*/  @!P4 IMAD.IADD R8, R8, 0x1, -R10 ;  /* 0x000000010808c824 */ /* 0x000fe200078e0a0a */
[----:B------:R-:W-:-:S02]  /*e140*/  ISETP.GT.U32.AND P2, PT, R10, R0, PT ;  /* 0x000000000a00720c */ /* 0x000fc40003f44070 */
[----:B------:R-:W-:Y:S01]  /*e150*/  STL [R1+0x160], R9 ;  /* 0x0001600901007387 */ /* 0x000fe20000100800 */
[----:B------:R-:W-:Y:S01]  /*e160*/  ISETP.GE.AND P4, PT, R6, RZ, PT ;  /* 0x000000ff0600720c */ /* 0x000fe20003f86270 */
[----:B0-----:R-:W-:Y:S01]  /*e170*/  IMAD.MOV.U32 R2, RZ, RZ, R16 ;  /* 0x000000ffff027224 */ /* 0x001fe200078e0010 */
[----:B------:R-:W-:Y:S01]  /*e180*/  LOP3.LUT R3, R13, 0x34, RZ, 0xfc, !PT ;  /* 0x000000340d037812 */ /* 0x000fe200078efcff */
[----:B------:R-:W-:-:S03]  /*e190*/  IMAD.HI.U32 R16, R15, R21, RZ ;  /* 0x000000150f107227 */ /* 0x000fc600078e00ff */
[----:B------:R-:W-:Y:S01]  /*e1a0*/  IABS R14, R3 ;  /* 0x00000003000e7213 */ /* 0x000fe20000000000 */
[----:B------:R-:W-:Y:S01]  /*e1b0*/  @!P1 IMAD.MOV R2, RZ, RZ, -R2 ;  /* 0x000000ffff029224 */ /* 0x000fe200078e0a02 */
[----:B------:R-:W-:Y:S01]  /*e1c0*/  ISETP.GE.AND P1, PT, R7, RZ, PT ;  /* 0x000000ff0700720c */ /* 0x000fe20003f26270 */
[----:B------:R-:W-:-:S03]  /*e1d0*/  IMAD.HI.U32 R6, R15, R5, RZ ;  /* 0x000000050f067227 */ /* 0x000fc600078e00ff */
[----:B------:R0:W-:Y:S01]  /*e1e0*/  STL [R1+0x158], R2 ;  /* 0x0001580201007387 */ /* 0x0001e20000100800 */
[----:B------:R-:W-:Y:S02]  /*e1f0*/  IMAD.MOV R16, RZ, RZ, -R16 ;  /* 0x000000ffff107224 */ /* 0x000fe400078e0a10 */
[----:B------:R-:W-:Y:S02]  /*e200*/  IMAD.MOV R6, RZ, RZ, -R6 ;  /* 0x000000ffff067224 */ /* 0x000fe400078e0a06 */
[--C-:B------:R-:W-:Y:S02]  /*e210*/  @!P0 IMAD.IADD R4, R4, 0x1, -R10.reuse ;  /* 0x0000000104048824 */ /* 0x100fe400078e0a0a */
[----:B------:R-:W-:Y:S02]  /*e220*/  @!P2 IMAD.IADD R0, R0, 0x1, -R10 ;  /* 0x000000010000a824 */ /* 0x000fe400078e0a0a */
[C---:B------:R-:W-:Y:S02]  /*e230*/  IMAD R21, R10.reuse, R16, R21 ;  /* 0x000000100a157224 */ /* 0x040fe400078e0215 */
[----:B0-----:R-:W-:Y:S01]  /*e240*/  IMAD.MOV.U32 R2, RZ, RZ, R8 ;  /* 0x000000ffff027224 */ /* 0x001fe200078e0008 */
[C---:B------:R-:W-:Y:S01]  /*e250*/  ISETP.GT.U32.AND P2, PT, R10.reuse, R0, PT ;  /* 0x000000000a00720c */ /* 0x040fe20003f44070 */
[----:B------:R-:W-:Y:S01]  /*e260*/  IMAD.HI.U32 R7, R15, R14, RZ ;  /* 0x0000000e0f077227 */ /* 0x000fe200078e00ff */
[----:B------:R-:W-:-:S02]  /*e270*/  ISETP.GT.U32.AND P0, PT, R10, R21, PT ;  /* 0x000000150a00720c */ /* 0x000fc40003f04070 */
[----:B------:R-:W-:Y:S01]  /*e280*/  LOP3.LUT R8, R13, 0x2c, RZ, 0xfc, !PT ;  /* 0x0000002c0d087812 */ /* 0x000fe200078efcff */
[----:B------:R-:W-:Y:S01]  /*e290*/  @!P6 IMAD.MOV R2, RZ, RZ, -R2 ;  /* 0x000000ffff02e224 */ /* 0x000fe200078e0a02 */
[----:B------:R-:W-:Y:S01]  /*e2a0*/  ISETP.GE.AND P6, PT, R3, RZ, PT ;  /* 0x000000ff0300720c */ /* 0x000fe20003fc6270 */
[----:B------:R-:W-:Y:S01]  /*e2b0*/  IMAD R3, R10, R6, R5 ;  /* 0x000000060a037224 */ /* 0x000fe200078e0205 */
[----:B------:R-:W-:Y:S01]  /*e2c0*/  LOP3.LUT R5, R13, 0x30, RZ, 0xfc, !PT ;  /* 0x000000300d057812 */ /* 0x000fe200078efcff */
[----:B------:R-:W-:Y:S01]  /*e2d0*/  IMAD.MOV R7, RZ, RZ, -R7 ;  /* 0x000000ffff077224 */ /* 0x000fe200078e0a07 */
[----:B------:R0:W-:Y:S02]  /*e2e0*/  STL [R1+0x110], R2 ;  /* 0x0001100201007387 */ /* 0x0001e40000100800 */
[----:B------:R-:W-:Y:S01]  /*e2f0*/  IABS R16, R5 ;  /* 0x0000000500107213 */ /* 0x000fe20000000000 */
[--C-:B------:R-:W-:Y:S01]  /*e300*/  @!P2 IMAD.IADD R0, R0, 0x1, -R10.reuse ;  /* 0x000000010000a824 */ /* 0x100fe200078e0a0a */
[----:B------:R-:W-:Y:S01]  /*e310*/  ISETP.GE.AND P2, PT, R17, RZ, PT ;  /* 0x000000ff1100720c */ /* 0x000fe20003f46270 */
[----:B------:R-:W-:Y:S01]  /*e320*/  @!P0 IMAD.IADD R21, R21, 0x1, -R10 ;  /* 0x0000000115158824 */ /* 0x000fe200078e0a0a */
[----:B------:R-:W-:Y:S01]  /*e330*/  IABS R17, R17 ;  /* 0x0000001100117213 */ /* 0x000fe20000000000 */
[C---:B------:R-:W-:Y:S01]  /*e340*/  IMAD R14, R10.reuse, R7, R14 ;  /* 0x000000070a0e7224 */ /* 0x040fe200078e020e */
        /* <DEDUP_REMOVED lines=9> */
[----:B------:R-:W-:Y:S02]  /*e3e0*/  IMAD.MOV R4, RZ, RZ, -R4 ;  /* 0x000000ffff047224 */ /* 0x000fe400078e0a04 */
[--C-:B------:R-:W-:Y:S01]  /*e3f0*/  @!P0 IMAD.IADD R21, R21, 0x1, -R10.reuse ;  /* 0x0000000115158824 */ /* 0x100fe200078e0a0a */
[----:B------:R-:W-:Y:S01]  /*e400*/  ISETP.GE.AND P0, PT, R5, RZ, PT ;  /* 0x000000ff0500720c */ /* 0x000fe20003f06270 */
[----:B------:R-:W-:Y:S01]  /*e410*/  IMAD R17, R10, R6, R17 ;  /* 0x000000060a117224 */ /* 0x000fe200078e0211 */
[----:B------:R-:W-:Y:S01]  /*e420*/  IABS R5, R8 ;  /* 0x0000000800057213 */ /* 0x000fe20000000000 */
[----:B------:R-:W-:Y:S02]  /*e430*/  @!P5 IMAD.IADD R3, R3, 0x1, -R10 ;  /* 0x000000010303d824 */ /* 0x000fe400078e0a0a */
[----:B0-----:R-:W-:-:S02]  /*e440*/  IMAD.MOV.U32 R2, RZ, RZ, R0 ;  /* 0x000000ffff027224 */ /* 0x001fc400078e0000 */
[----:B------:R-:W-:Y:S01]  /*e450*/  IMAD.HI.U32 R0, R15, R7, RZ ;  /* 0x000000070f007227 */ /* 0x000fe200078e00ff */
[----:B------:R-:W-:-:S03]  /*e460*/  ISETP.GT.U32.AND P5, PT, R10, R3, PT ;  /* 0x000000030a00720c */ /* 0x000fc60003fa4070 */
[----:B------:R-:W-:Y:S01]  /*e470*/  @!P3 IMAD.MOV R2, RZ, RZ, -R2 ;  /* 0x000000ffff02b224 */ /* 0x000fe200078e0a02 */
[C---:B------:R-:W-:Y:S01]  /*e480*/  ISETP.GT.U32.AND P3, PT, R10.reuse, R14, PT ;  /* 0x0000000e0a00720c */ /* 0x040fe20003f64070 */
[----:B------:R-:W-:Y:S02]  /*e490*/  IMAD.MOV R0, RZ, RZ, -R0 ;  /* 0x000000ffff007224 */ /* 0x000fe400078e0a00 */
[C---:B------:R-:W-:Y:S01]  /*e4a0*/  IMAD R16, R10.reuse, R4, R16 ;  /* 0x000000040a107224 */ /* 0x040fe200078e0210 */
[----:B------:R0:W-:Y:S01]  /*e4b0*/  STL [R1+0x108], R2 ;  /* 0x0001080201007387 */ /* 0x0001e20000100800 */
[C---:B------:R-:W-:Y:S01]  /*e4c0*/  IMAD R7, R10.reuse, R0, R7 ;  /* 0x000000000a077224 */ /* 0x040fe200078e0207 */
[----:B------:R-:W-:Y:S01]  /*e4d0*/  LOP3.LUT R0, R13, 0x2a, RZ, 0xfc, !PT ;  /* 0x0000002a0d007812 */ /* 0x000fe200078efcff */
[----:B------:R-:W-:Y:S01]  /*e4e0*/  @!P1 IMAD.MOV R21, RZ, RZ, -R21 ;  /* 0x000000ffff159224 */ /* 0x000fe200078e0a15 */
[C---:B------:R-:W-:Y:S01]  /*e4f0*/  ISETP.GT.U32.AND P1, PT, R10.reuse, R16, PT ;  /* 0x000000100a00720c */ /* 0x040fe20003f24070 */
[--C-:B------:R-:W-:Y:S01]  /*e500*/  @!P5 IMAD.IADD R3, R3, 0x1, -R10.reuse ;  /* 0x000000010303d824 */ /* 0x100fe200078e0a0a */
[----:B------:R-:W-:Y:S01]  /*e510*/  ISETP.GT.U32.AND P5, PT, R10, R17, PT ;  /* 0x000000110a00720c */ /* 0x000fe20003fa4070 */
[----:B------:R-:W-:Y:S01]  /*e520*/  IMAD.HI.U32 R6, R15, R5, RZ ;  /* 0x000000050f067227 */ /* 0x000fe200078e00ff */
[----:B------:R-:W-:Y:S01]  /*e530*/  IABS R4, R0 ;  /* 0x0000000000047213 */ /* 0x000fe20000000000 */
[----:B------:R1:W-:Y:S02]  /*e540*/  STL [R1+0x248c], R21 ;  /* 0x00248c1501007387 */ /* 0x0003e40000100800 */
[----:B------:R-:W-:-:S02]  /*e550*/  @!P3 IMAD.IADD R14, R14, 0x1, -R10 ;  /* 0x000000010e0eb824 */ /* 0x000fc400078e0a0a */
[----:B0-----:R-:W-:Y:S01]  /*e560*/  IMAD.MOV.U32 R2, RZ, RZ, R3 ;  /* 0x000000ffff027224 */ /* 0x001fe200078e0003 */
[----:B------:R-:W-:Y:S01]  /*e570*/  LOP3.LUT R3, R13, 0x28, RZ, 0xfc, !PT ;  /* 0x000000280d037812 */ /* 0x000fe200078efcff */
[----:B------:R-:W-:Y:S01]  /*e580*/  IMAD.MOV R6, RZ, RZ, -R6 ;  /* 0x000000ffff067224 */ /* 0x000fe200078e0a06 */
[C---:B------:R-:W-:Y:S01]  /*e590*/  ISETP.GT.U32.AND P3, PT, R10.reuse, R14, PT ;  /* 0x0000000e0a00720c */ /* 0x040fe20003f64070 */
[----:B------:R-:W-:Y:S01]  /*e5a0*/  @!P4 IMAD.MOV R2, RZ, RZ, -R2 ;  /* 0x000000ffff02c224 */ /* 0x000fe200078e0a02 */
[----:B------:R-:W-:Y:S01]  /*e5b0*/  ISETP.GT.U32.AND P4, PT, R10, R7, PT ;  /* 0x000000070a00720c */ /* 0x000fe20003f84070 */
[--C-:B------:R-:W-:Y:S01]  /*e5c0*/  @!P5 IMAD.IADD R17, R17, 0x1, -R10.reuse ;  /* 0x000000011111d824 */ /* 0x100fe200078e0a0a */
[----:B-1----:R-:W-:Y:S01]  /*e5d0*/  LOP3.LUT R21, R13, 0xa, RZ, 0xfc, !PT ;  /* 0x0000000a0d157812 */ /* 0x002fe200078efcff */
[----:B------:R-:W-:Y:S01]  /*e5e0*/  @!P1 IMAD.IADD R16, R16, 0x1, -R10 ;  /* 0x0000000110109824 */ /* 0x000fe200078e0a0a */
[----:B------:R0:W-:Y:S01]  /*e5f0*/  STL [R1+0xd0], R2 ;  /* 0x0000d00201007387 */ /* 0x0001e20000100800 */
[C---:B------:R-:W-:Y:S01]  /*e600*/  IMAD R5, R10.reuse, R6, R5 ;  /* 0x000000060a057224 */ /* 0x040fe200078e0205 */
[----:B------:R-:W-:-:S02]  /*e610*/  ISETP.GT.U32.AND P5, PT, R10, R17, PT ;  /* 0x000000110a00720c */ /* 0x000fc40003fa4070 */
[----:B------:R-:W-:Y:S02]  /*e620*/  IABS R6, R3 ;  /* 0x0000000300067213 */ /* 0x000fe40000000000 */
[----:B------:R-:W-:Y:S01]  /*e630*/  ISETP.GE.AND P1, PT, R18, RZ, PT ;  /* 0x000000ff1200720c */ /* 0x000fe20003f26270 */
[--C-:B------:R-:W-:Y:S01]  /*e640*/  @!P3 IMAD.IADD R14, R14, 0x1, -R10.reuse ;  /* 0x000000010e0eb824 */ /* 0x100fe200078e0a0a */
[C---:B------:R-:W-:Y:S01]  /*e650*/  ISETP.GT.U32.AND P3, PT, R10.reuse, R5, PT ;  /* 0x000000050a00720c */ /* 0x040fe20003f64070 */
[----:B------:R-:W-:Y:S01]  /*e660*/  @!P4 IMAD.IADD R7, R7, 0x1, -R10 ;  /* 0x000000010707c824 */ /* 0x000fe200078e0a0a */
[----:B------:R-:W-:Y:S01]  /*e670*/  ISETP.GT.U32.AND P4, PT, R10, R16, PT ;  /* 0x000000100a00720c */ /* 0x000fe20003f84070 */
[----:B0-----:R-:W-:Y:S01]  /*e680*/  IMAD.MOV.U32 R2, RZ, RZ, R14 ;  /* 0x000000ffff027224 */ /* 0x001fe200078e000e */
[----:B------:R-:W-:Y:S01]  /*e690*/  IABS R18, R29 ;  /* 0x0000001d00127213 */ /* 0x000fe20000000000 */
[----:B------:R-:W-:-:S04]  /*e6a0*/  IMAD.HI.U32 R14, R15, R4, RZ ;  /* 0x000000040f0e7227 */ /* 0x000fc800078e00ff */
[----:B------:R-:W-:Y:S02]  /*e6b0*/  IMAD.MOV R14, RZ, RZ, -R14 ;  /* 0x000000ffff0e7224 */ /* 0x000fe400078e0a0e */
[----:B------:R-:W-:Y:S01]  /*e6c0*/  @!P6 IMAD.MOV R2, RZ, RZ, -R2 ;  /* 0x000000ffff02e224 */ /* 0x000fe200078e0a02 */
[C---:B------:R-:W-:Y:S01]  /*e6d0*/  ISETP.GT.U32.AND P6, PT, R10.reuse, R7, PT ;  /* 0x000000070a00720c */ /* 0x040fe20003fc4070 */
[----:B------:R-:W-:Y:S01]  /*e6e0*/  IMAD R4, R10, R14, R4 ;  /* 0x0000000e0a047224 */ /* 0x000fe200078e0204 */
[----:B------:R-:W-:Y:S01]  /*e6f0*/  LOP3.LUT R14, R13, 0x20, RZ, 0xfc, !PT ;  /* 0x000000200d0e7812 */ /* 0x000fe200078efcff */
[--C-:B------:R-:W-:Y:S01]  /*e700*/  @!P5 IMAD.IADD R17, R17, 0x1, -R10.reuse ;  /* 0x000000011111d824 */ /* 0x100fe200078e0a0a */
[----:B------:R0:W-:Y:S01]  /*e710*/  STL [R1+0x20], R2 ;  /* 0x0000200201007387 */ /* 0x0001e20000100800 */
[--C-:B------:R-:W-:Y:S01]  /*e720*/  @!P4 IMAD.IADD R16, R16, 0x1, -R10.reuse ;  /* 0x000000011010c824 */ /* 0x100fe200078e0a0a */
[----:B------:R-:W-:Y:S01]  /*e730*/  ISETP.GT.U32.AND P4, PT, R10, R4, PT ;  /* 0x000000040a00720c */ /* 0x000fe20003f84070 */
[----:B------:R-:W-:Y:S01]  /*e740*/  @!P3 IMAD.IADD R5, R5, 0x1, -R10 ;  /* 0x000000010505b824 */ /* 0x000fe200078e0a0a */
[----:B------:R-:W-:Y:S01]  /*e750*/  ISETP.GE.AND P5, PT, R8, RZ, PT ;  /* 0x000000ff0800720c */ /* 0x000fe20003fa6270 */
[----:B------:R-:W-:-:S03]  /*e760*/  IMAD.HI.U32 R8, R15, R6, RZ ;  /* 0x000000060f087227 */ /* 0x000fc600078e00ff */
[----:B------:R-:W-:Y:S01]  /*e770*/  ISETP.GT.U32.AND P3, PT, R10, R5, PT ;  /* 0x000000050a00720c */ /* 0x000fe20003f64070 */
[----:B------:R-:W-:Y:S01]  /*e780*/  @!P6 IMAD.IADD R7, R7, 0x1, -R10 ;  /* 0x000000010707e824 */ /* 0x000fe200078e0a0a */
[----:B------:R-:W-:Y:S01]  /*e790*/  ISETP.GE.AND P6, PT, R3, RZ, PT ;  /* 0x000000ff0300720c */ /* 0x000fe20003fc6270 */
[----:B0-----:R-:W-:Y:S01]  /*e7a0*/  IMAD.MOV.U32 R2, RZ, RZ, R17 ;  /* 0x000000ffff027224 */ /* 0x001fe200078e0011 */
[----:B------:R-:W-:Y:S01]  /*e7b0*/  LOP3.LUT R3, R13, 0x26, RZ, 0xfc, !PT ;  /* 0x000000260d037812 */ /* 0x000fe200078efcff */
[----:B------:R-:W-:Y:S01]  /*e7c0*/  IMAD.MOV R8, RZ, RZ, -R8 ;  /* 0x000000ffff087224 */ /* 0x000fe200078e0a08 */
[----:B------:R-:W-:Y:S01]  /*e7d0*/  IABS R17, R24 ;  /* 0x0000001800117213 */ /* 0x000fe20000000000 */
[----:B------:R-:W-:Y:S01]  /*e7e0*/  @!P2 IMAD.MOV R2, RZ, RZ, -R2 ;  /* 0x000000ffff02a224 */ /* 0x000fe200078e0a02 */
[----:B------:R-:W-:Y:S01]  /*e7f0*/  ISETP.GE.AND P2, PT, R0, RZ, PT ;  /* 0x000000ff0000720c */ /* 0x000fe20003f46270 */
[----:B------:R-:W-:Y:S02]  /*e800*/  @!P4 IMAD.IADD R4, R4, 0x1, -R10 ;  /* 0x000000010404c824 */ /* 0x000fe400078e0a0a */
[----:B------:R-:W-:Y:S01]  /*e810*/  IMAD R0, R10, R8, R6 ;  /* 0x000000080a007224 */ /* 0x000fe200078e0206 */
[----:B------:R0:W-:Y:S01]  /*e820*/  STL [R1+0x9c], R2 ;  /* 0x00009c0201007387 */ /* 0x0001e20000100800 */
[----:B------:R-:W-:Y:S01]  /*e830*/  @!P3 IMAD.IADD R5, R5, 0x1, -R10 ;  /* 0x000000010505b824 */ /* 0x000fe200078e0a0a */
[----:B------:R-:W-:-:S02]  /*e840*/  ISETP.GE.AND P3, PT, R3, RZ, PT ;  /* 0x000000ff0300720c */ /* 0x000fc40003f66270 */
[----:B------:R-:W-:Y:S01]  /*e850*/  IABS R3, R3 ;  /* 0x0000000300037213 */ /* 0x000fe20000000000 */
[----:B------:R-:W-:Y:S01]  /*e860*/  IMAD.MOV.U32 R9, RZ, RZ, R5 ;  /* 0x000000ffff097224 */ /* 0x000fe200078e0005 */
[C---:B------:R-:W-:Y:S02]  /*e870*/  LOP3.LUT R8, R13.reuse, 0x22, RZ, 0xfc, !PT ;  /* 0x000000220d087812 */ /* 0x040fe400078efcff */
[----:B------:R-:W-:Y:S01]  /*e880*/  LOP3.LUT R6, R13, 0x24, RZ, 0xfc, !PT ;  /* 0x000000240d067812 */ /* 0x000fe200078efcff */
[----:B------:R-:W-:-:S03]  /*e890*/  IMAD.HI.U32 R5, R15, R3, RZ ;  /* 0x000000030f057227 */ /* 0x000fc600078e00ff */
[----:B------:R-:W-:Y:S01]  /*e8a0*/  ISETP.GE.AND P4, PT, R6, RZ, PT ;  /* 0x000000ff0600720c */ /* 0x000fe20003f86270 */
[----:B0-----:R-:W-:Y:S01]  /*e8b0*/  IMAD.MOV.U32 R2, RZ, RZ, R16 ;  /* 0x000000ffff027224 */ /* 0x001fe200078e0010 */
[----:B------:R-:W-:Y:S01]  /*e8c0*/  IABS R6, R6 ;  /* 0x0000000600067213 */ /* 0x000fe20000000000 */
[----:B------:R-:W-:Y:S02]  /*e8d0*/  IMAD.MOV R5, RZ, RZ, -R5 ;  /* 0x000000ffff057224 */ /* 0x000fe400078e0a05 */
[----:B------:R-:W-:Y:S01]  /*e8e0*/  @!P0 IMAD.MOV R2, RZ, RZ, -R2 ;  /* 0x000000ffff028224 */ /* 0x000fe200078e0a02 */
[C---:B------:R-:W-:Y:S01]  /*e8f0*/  ISETP.GT.U32.AND P0, PT, R10.reuse, R4, PT ;  /* 0x000000040a00720c */ /* 0x040fe20003f04070 */
[----:B------:R-:W-:Y:S02]  /*e900*/  IMAD R3, R10, R5, R3 ;  /* 0x000000050a037224 */ /* 0x000fe400078e0203 */
[----:B------:R-:W-:Y:S01]  /*e910*/  IMAD.HI.U32 R16, R15, R20, RZ ;  /* 0x000000140f107227 */ /* 0x000fe200078e00ff */
[----:B------:R0:W-:Y:S03]  /*e920*/  STL [R1+0x30], R2 ;  /* 0x0000300201007387 */ /* 0x0001e60000100800 */
[----:B------:R-:W-:-:S02]  /*e930*/  IMAD.MOV R16, RZ, RZ, -R16 ;  /* 0x000000ffff107224 */ /* 0x000fc400078e0a10 */
[----:B------:R-:W-:Y:S01]  /*e940*/  @!P5 IMAD.MOV R9, RZ, RZ, -R9 ;  /* 0x000000ffff09d224 */ /* 0x000fe200078e0a09 */
[----:B------:R-:W-:Y:S01]  /*e950*/  ISETP.GE.AND P5, PT, R14, RZ, PT ;  /* 0x000000ff0e00720c */ /* 0x000fe20003fa6270 */
[----:B------:R-:W-:Y:S01]  /*e960*/  IMAD R20, R10, R16, R20 ;  /* 0x000000100a147224 */ /* 0x000fe200078e0214 */
[----:B------:R-:W-:Y:S01]  /*e970*/  IABS R14, R14 ;  /* 0x0000000e000e7213 */ /* 0x000fe20000000000 */
[----:B------:R-:W-:Y:S01]  /*e980*/  @!P0 IMAD.IADD R4, R4, 0x1, -R10 ;  /* 0x0000000104048824 */ /* 0x000fe200078e0a0a */
[----:B------:R-:W-:Y:S01]  /*e990*/  ISETP.GT.U32.AND P0, PT, R10, R0, PT ;  /* 0x000000000a00720c */ /* 0x000fe20003f04070 */
[----:B0-----:R-:W-:Y:S02]  /*e9a0*/  IMAD.MOV.U32 R2, RZ, RZ, R7 ;  /* 0x000000ffff027224 */ /* 0x001fe400078e0007 */
[----:B------:R-:W-:-:S04]  /*e9b0*/  IMAD.HI.U32 R5, R15, R6, RZ ;  /* 0x000000060f057227 */ /* 0x000fc800078e00ff */
[----:B------:R-:W-:Y:S01]  /*e9c0*/  @!P1 IMAD.MOV R2, RZ, RZ, -R2 ;  /* 0x000000ffff029224 */ /* 0x000fe200078e0a02 */
[----:B------:R-:W-:Y:S01]  /*e9d0*/  ISETP.GE.AND P1, PT, R8, RZ, PT ;  /* 0x000000ff0800720c */ /* 0x000fe20003f26270 */
[----:B------:R-:W-:Y:S01]  /*e9e0*/  IMAD.MOV R5, RZ, RZ, -R5 ;  /* 0x000000ffff057224 */ /* 0x000fe200078e0a05 */
[----:B------:R-:W-:Y:S02]  /*e9f0*/  IABS R8, R8 ;  /* 0x0000000800087213 */ /* 0x000fe40000000000 */
[----:B------:R0:W-:Y:S01]  /*ea00*/  STL [R1+0x2490], R2 ;  /* 0x0024900201007387 */ /* 0x0001e20000100800 */
[----:B------:R-:W-:Y:S02]  /*ea10*/  @!P0 IMAD.IADD R0, R0, 0x1, -R10 ;  /* 0x0000000100008824 */ /* 0x000fe400078e0a0a */
[----:B------:R-:W-:Y:S01]  /*ea20*/  IMAD.HI.U32 R7, R15, R8, RZ ;  /* 0x000000080f077227 */ /* 0x000fe200078e00ff */
[----:B------:R1:W-:Y:S02]  /*ea30*/  STL [R1+0x90], R9 ;  /* 0x0000900901007387 */ /* 0x0003e40000100800 */
[----:B------:R-:W-:Y:S01]  /*ea40*/  ISETP.GT.U32.AND P0, PT, R10, R0, PT ;  /* 0x000000000a00720c */ /* 0x000fe20003f04070 */
[----:B------:R-:W-:-:S02]  /*ea50*/  IMAD.MOV R7, RZ, RZ, -R7 ;  /* 0x000000ffff077224 */ /* 0x000fc400078e0a07 */
[C---:B------:R-:W-:Y:S01]  /*ea60*/  IMAD R6, R10.reuse, R5, R6 ;  /* 0x000000050a067224 */ /* 0x040fe200078e0206 */
[----:B------:R-:W-:Y:S01]  /*ea70*/  LOP3.LUT R5, R13, 0x1e, RZ, 0xfc, !PT ;  /* 0x0000001e0d057812 */ /* 0x000fe200078efcff */
[----:B0-----:R-:W-:Y:S02]  /*ea80*/  IMAD.MOV.U32 R2, RZ, RZ, R4 ;  /* 0x000000ffff027224 */ /* 0x001fe400078e0004 */
[C---:B------:R-:W-:Y:S01]  /*ea90*/  IMAD R8, R10.reuse, R7, R8 ;  /* 0x000000070a087224 */ /* 0x040fe200078e0208 */
[----:B------:R-:W-:Y:S01]  /*eaa0*/  IABS R16, R5 ;  /* 0x0000000500107213 */ /* 0x000fe20000000000 */
[----:B------:R-:W-:Y:S01]  /*eab0*/  @!P2 IMAD.MOV R2, RZ, RZ, -R2 ;  /* 0x000000ffff02a224 */ /* 0x000fe200078e0a02 */
[----:B------:R-:W-:Y:S01]  /*eac0*/  ISETP.GT.U32.AND P2, PT, R10, R3, PT ;  /* 0x000000030a00720c */ /* 0x000fe20003f44070 */
[----:B------:R-:W-:Y:S01]  /*ead0*/  IMAD.HI.U32 R4, R15, R14, RZ ;  /* 0x0000000e0f047227 */ /* 0x000fe200078e00ff */
[----:B-1----:R-:W-:Y:S02]  /*eae0*/  LOP3.LUT R9, R13, 0x18, RZ, 0xfc, !PT ;  /* 0x000000180d097812 */ /* 0x002fe400078efcff */
[----:B------:R0:W-:Y:S01]  /*eaf0*/  STL [R1+0x60], R2 ;  /* 0x0000600201007387 */ /* 0x0001e20000100800 */
[----:B------:R-:W-:Y:S01]  /*eb00*/  @!P0 IMAD.IADD R0, R0, 0x1, -R10 ;  /* 0x0000000100008824 */ /* 0x000fe200078e0a0a */
[----:B------:R-:W-:Y:S01]  /*eb10*/  ISETP.GT.U32.AND P0, PT, R10, R20, PT ;  /* 0x000000140a00720c */ /* 0x000fe20003f04070 */
[----:B------:R-:W-:Y:S01]  /*eb20*/  IMAD.MOV R4, RZ, RZ, -R4 ;  /* 0x000000ffff047224 */ /* 0x000fe200078e0a04 */
[----:B------:R-:W-:Y:S01]  /*eb30*/  IABS R19, R9 ;  /* 0x0000000900137213 */ /* 0x000fe20000000000 */
[----:B------:R-:W-:Y:S01]  /*eb40*/  IMAD.HI.U32 R7, R15, R16, RZ ;  /* 0x000000100f077227 */ /* 0x000fe200078e00ff */
[----:B------:R-:W-:-:S03]  /*eb50*/  LOP3.LUT R9, R13, 0x12, RZ, 0xfc, !PT ;  /* 0x000000120d097812 */ /* 0x000fc600078efcff */
[----:B------:R-:W-:Y:S01]  /*eb60*/  @!P2 IMAD.IADD R3, R3, 0x1, -R10 ;  /* 0x000000010303a824 */ /* 0x000fe200078e0a0a */
[----:B------:R-:W-:Y:S01]  /*eb70*/  IABS R23, R9 ;  /* 0x0000000900177213 */ /* 0x000fe20000000000 */
[----:B0-----:R-:W-:Y:S01]  /*eb80*/  IMAD.MOV.U32 R2, RZ, RZ, R0 ;  /* 0x000000ffff027224 */ /* 0x001fe200078e0000 */
[----:B------:R-:W-:Y:S01]  /*eb90*/  LOP3.LUT R9, R13, 0x4, RZ, 0xfc, !PT ;  /* 0x000000040d097812 */ /* 0x000fe200078efcff */
[C---:B------:R-:W-:Y:S01]  /*eba0*/  IMAD R14, R10.reuse, R4, R14 ;  /* 0x000000040a0e7224 */ /* 0x040fe200078e020e */
[C---:B------:R-:W-:Y:S01]  /*ebb0*/  ISETP.GT.U32.AND P2, PT, R10.reuse, R3, PT ;  /* 0x000000030a00720c */ /* 0x040fe20003f44070 */
[----:B------:R-:W-:Y:S01]  /*ebc0*/  @!P6 IMAD.MOV R2, RZ, RZ, -R2 ;  /* 0x000000ffff02e224 */ /* 0x000fe200078e0a02 */
[----:B------:R-:W-:Y:S01]  /*ebd0*/  ISETP.GT.U32.AND P6, PT, R10, R6, PT ;  /* 0x000000060a00720c */ /* 0x000fe20003fc4070 */
[----:B------:R-:W-:Y:S01]  /*ebe0*/  @!P0 IMAD.IADD R20, R20, 0x1, -R10 ;  /* 0x0000000114148824 */ /* 0x000fe200078e0a0a */
[----:B------:R-:W-:Y:S01]  /*ebf0*/  ISETP.GT.U32.AND P0, PT, R10, R14, PT ;  /* 0x0000000e0a00720c */ /* 0x000fe20003f04070 */
[----:B------:R-:W-:Y:S01]  /*ec00*/  IMAD.HI.U32 R4, R15, R17, RZ ;  /* 0x000000110f047227 */ /* 0x000fe200078e00ff */
[----:B------:R0:W-:Y:S03]  /*ec10*/  STL [R1+0x38], R2 ;  /* 0x0000380201007387 */ /* 0x0001e60000100800 */
[----:B------:R-:W-:-:S02]  /*ec20*/  IMAD.MOV R7, RZ, RZ, -R7 ;  /* 0x000000ffff077224 */ /* 0x000fc400078e0a07 */
[----:B------:R-:W-:-:S04]  /*ec30*/  IMAD.HI.U32 R0, R15, R18, RZ ;  /* 0x000000120f007227 */ /* 0x000fc800078e00ff */
[----:B------:R-:W-:Y:S01]  /*ec40*/  @!P2 IMAD.IADD R3, R3, 0x1, -R10 ;  /* 0x000000010303a824 */ /* 0x000fe200078e0a0a */
[C---:B------:R-:W-:Y:S01]  /*ec50*/  ISETP.GT.U32.AND P2, PT, R10.reuse, R8, PT ;  /* 0x000000080a00720c */ /* 0x040fe20003f44070 */
[----:B------:R-:W-:Y:S02]  /*ec60*/  IMAD.MOV R4, RZ, RZ, -R4 ;  /* 0x000000ffff047224 */ /* 0x000fe400078e0a04 */
[----:B0-----:R-:W-:Y:S02]  /*ec70*/  IMAD.MOV.U32 R2, RZ, RZ, R3 ;  /* 0x000000ffff027224 */ /* 0x001fe400078e0003 */
[C---:B------:R-:W-:Y:S02]  /*ec80*/  IMAD R16, R10.reuse, R7, R16 ;  /* 0x000000070a107224 */ /* 0x040fe400078e0210 */
[----:B------:R-:W-:Y:S01]  /*ec90*/  @!P3 IMAD.MOV R2, RZ, RZ, -R2 ;  /* 0x000000ffff02b224 */ /* 0x000fe200078e0a02 */
[----:B------:R-:W-:Y:S01]  /*eca0*/  ISETP.GT.U32.AND P3, PT, R10, R20, PT ;  /* 0x000000140a00720c */ /* 0x000fe20003f64070 */
[----:B------:R-:W-:-:S02]  /*ecb0*/  @!P6 IMAD.IADD R6, R6, 0x1, -R10 ;  /* 0x000000010606e824 */ /* 0x000fc400078e0a0a */
[----:B------:R-:W-:Y:S01]  /*ecc0*/  IMAD.MOV R0, RZ, RZ, -R0 ;  /* 0x000000ffff007224 */ /* 0x000fe200078e0a00 */
[----:B------:R0:W-:Y:S01]  /*ecd0*/  STL [R1+0x1c], R2 ;  /* 0x00001c0201007387 */ /* 0x0001e20000100800 */
[----:B------:R-:W-:Y:S01]  /*ece0*/  @!P2 IMAD.IADD R8, R8, 0x1, -R10 ;  /* 0x000000010808a824 */ /* 0x000fe200078e0a0a */
[C---:B------:R-:W-:Y:S01]  /*ecf0*/  ISETP.GT.U32.AND P6, PT, R10.reuse, R6, PT ;  /* 0x000000060a00720c */ /* 0x040fe20003fc4070 */
[C---:B------:R-:W-:Y:S02]  /*ed00*/  IMAD R17, R10.reuse, R4, R17 ;  /* 0x000000040a117224 */ /* 0x040fe400078e0211 */
[C---:B------:R-:W-:Y:S01]  /*ed10*/  IMAD R18, R10.reuse, R0, R18 ;  /* 0x000000000a127224 */ /* 0x040fe200078e0212 */
[----:B------:R-:W-:Y:S01]  /*ed20*/  ISETP.GT.U32.AND P2, PT, R10, R8, PT ;  /* 0x000000080a00720c */ /* 0x000fe20003f44070 */
[----:B------:R-:W-:Y:S01]  /*ed30*/  IMAD.HI.U32 R7, R15, R19, RZ ;  /* 0x000000130f077227 */ /* 0x000fe200078e00ff */
[C---:B------:R-:W-:Y:S02]  /*ed40*/  LOP3.LUT R0, R13.reuse, 0x14, RZ, 0xfc, !PT ;  /* 0x000000140d007812 */ /* 0x040fe400078efcff */
[C---:B0-----:R-:W-:Y:S01]  /*ed50*/  LOP3.LUT R2, R13.reuse, 0x16, RZ, 0xfc, !PT ;  /* 0x000000160d027812 */ /* 0x041fe200078efcff */
[--C-:B------:R-:W-:Y:S01]  /*ed60*/  @!P3 IMAD.IADD R20, R20, 0x1, -R10.reuse ;  /* 0x000000011414b824 */ /* 0x100fe200078e0a0a */
[----:B------:R-:W-:Y:S01]  /*ed70*/  ISETP.GT.U32.AND P3, PT, R10, R16, PT ;  /* 0x000000100a00720c */ /* 0x000fe20003f64070 */
[----:B------:R-:W-:Y:S01]  /*ed80*/  IMAD.MOV R7, RZ, RZ, -R7 ;  /* 0x000000ffff077224 */ /* 0x000fe200078e0a07 */
[----:B------:R-:W-:Y:S01]  /*ed90*/  IABS R22, R2 ;  /* 0x0000000200167213 */ /* 0x000fe20000000000 */
[--C-:B------:R-:W-:Y:S01]  /*eda0*/  @!P6 IMAD.IADD R6, R6, 0x1, -R10.reuse ;  /* 0x000000010606e824 */ /* 0x100fe200078e0a0a */
[----:B------:R-:W-:Y:S01]  /*edb0*/  IABS R0, R0 ;  /* 0x0000000000007213 */ /* 0x000fe20000000000 */
[----:B------:R-:W-:Y:S01]  /*edc0*/  IMAD R19, R10, R7, R19 ;  /* 0x000000070a137224 */ /* 0x000fe200078e0213 */
[----:B------:R-:W-:Y:S01]  /*edd0*/  ISETP.GE.AND P6, PT, R13, RZ, PT ;  /* 0x000000ff0d00720c */ /* 0x000fe20003fc6270 */
[----:B------:R-:W-:Y:S01]  /*ede0*/  @!P2 IMAD.IADD R8, R8, 0x1, -R10 ;  /* 0x000000010808a824 */ /* 0x000fe200078e0a0a */
[----:B------:R-:W-:Y:S01]  /*edf0*/  ISETP.GT.U32.AND P2, PT, R10, R17, PT ;  /* 0x000000110a00720c */ /* 0x000fe20003f44070 */
[----:B------:R-:W-:Y:S01]  /*ee00*/  IMAD.HI.U32 R4, R15, R22, RZ ;  /* 0x000000160f047227 */ /* 0x000fe200078e00ff */
[----:B------:R-:W-:-:S03]  /*ee10*/  LOP3.LUT R2, R13, 0xe, RZ, 0xfc, !PT ;  /* 0x0000000e0d027812 */ /* 0x000fc600078efcff */
[----:B------:R-:W-:-:S04]  /*ee20*/  IMAD.HI.U32 R3, R15, R0, RZ ;  /* 0x000000000f037227 */ /* 0x000fc800078e00ff */
[----:B------:R-:W-:Y:S01]  /*ee30*/  @!P3 IMAD.IADD R16, R16, 0x1, -R10 ;  /* 0x000000011010b824 */ /* 0x000fe200078e0a0a */
[----:B------:R-:W-:Y:S01]  /*ee40*/  ISETP.GE.AND P3, PT, R5, RZ, PT ;  /* 0x000000ff0500720c */ /* 0x000fe20003f66270 */
[----:B------:R-:W-:Y:S01]  /*ee50*/  IMAD.MOV R4, RZ, RZ, -R4 ;  /* 0x000000ffff047224 */ /* 0x000fe200078e0a04 */
[----:B------:R-:W-:Y:S01]  /*ee60*/  IABS R5, R2 ;  /* 0x0000000200057213 */ /* 0x000fe20000000000 */
[----:B------:R-:W-:Y:S01]  /*ee70*/  IMAD.MOV R3, RZ, RZ, -R3 ;  /* 0x000000ffff037224 */ /* 0x000fe200078e0a03 */
[----:B------:R-:W-:Y:S01]  /*ee80*/  LOP3.LUT R2, R13, 0x2, RZ, 0xfc, !PT ;  /* 0x000000020d027812 */ /* 0x000fe200078efcff */
[----:B------:R-:W-:Y:S01]  /*ee90*/  @!P2 IMAD.IADD R17, R17, 0x1, -R10 ;  /* 0x000000011111a824 */ /* 0x000fe200078e0a0a */
[C---:B------:R-:W-:Y:S01]  /*eea0*/  ISETP.GT.U32.AND P2, PT, R10.reuse, R16, PT ;  /* 0x000000100a00720c */ /* 0x040fe20003f44070 */
[C---:B------:R-:W-:Y:S01]  /*eeb0*/  IMAD R22, R10.reuse, R4, R22 ;  /* 0x000000040a167224 */ /* 0x040fe200078e0216 */
[----:B------:R-:W-:Y:S01]  /*eec0*/  IABS R4, R27 ;  /* 0x0000001b00047213 */ /* 0x000fe20000000000 */
[----:B------:R-:W-:Y:S01]  /*eed0*/  IMAD R0, R10, R3, R0 ;  /* 0x000000030a007224 */ /* 0x000fe200078e0200 */
[----:B------:R-:W-:Y:S01]  /*eee0*/  IABS R28, R2 ;  /* 0x00000002001c7213 */ /* 0x000fe20000000000 */
[----:B------:R-:W-:-:S04]  /*eef0*/  IMAD.HI.U32 R3, R15, R23, RZ ;  /* 0x000000170f037227 */ /* 0x000fc800078e00ff */
[----:B------:R-:W-:Y:S02]  /*ef00*/  IMAD.MOV R3, RZ, RZ, -R3 ;  /* 0x000000ffff037224 */ /* 0x000fe400078e0a03 */
[----:B------:R-:W-:-:S04]  /*ef10*/  IMAD.HI.U32 R25, R15, R4, RZ ;  /* 0x000000040f197227 */ /* 0x000fc800078e00ff */
[----:B------:R-:W-:-:S04]  /*ef20*/  IMAD.HI.U32 R26, R15, R5, RZ ;  /* 0x000000050f1a7227 */ /* 0x000fc800078e00ff */
[----:B------:R-:W-:Y:S01]  /*ef30*/  @!P6 IMAD.MOV R20, RZ, RZ, -R20 ;  /* 0x000000ffff14e224 */ /* 0x000fe200078e0a14 */
[C---:B------:R-:W-:Y:S01]  /*ef40*/  ISETP.GT.U32.AND P6, PT, R10.reuse, R17, PT ;  /* 0x000000110a00720c */ /* 0x040fe20003fc4070 */
[----:B------:R-:W-:Y:S02]  /*ef50*/  IMAD R3, R10, R3, R23 ;  /* 0x000000030a037224 */ /* 0x000fe400078e0217 */
[----:B------:R-:W-:Y:S01]  /*ef60*/  IMAD.MOV R23, RZ, RZ, -R25 ;  /* 0x000000ffff177224 */ /* 0x000fe200078e0a19 */
[----:B------:R0:W-:Y:S01]  /*ef70*/  STL [R1+0x2494], R20 ;  /* 0x0024941401007387 */ /* 0x0001e20000100800 */
[----:B------:R-:W-:Y:S01]  /*ef80*/  @!P2 IMAD.IADD R16, R16, 0x1, -R10 ;  /* 0x000000011010a824 */ /* 0x000fe200078e0a0a */
[----:B------:R-:W-:Y:S01]  /*ef90*/  ISETP.GT.U32.AND P2, PT, R10, R19, PT ;  /* 0x000000130a00720c */ /* 0x000fe20003f44070 */
[----:B------:R-:W-:Y:S01]  /*efa0*/  IMAD.MOV R25, RZ, RZ, -R26 ;  /* 0x000000ffff197224 */ /* 0x000fe200078e0a1a */
[----:B------:R-:W-:Y:S01]  /*efb0*/  IABS R26, R11 ;  /* 0x0000000b001a7213 */ /* 0x000fe20000000000 */
[----:B------:R-:W-:Y:S01]  /*efc0*/  STL [R1+0x24d8], R27 ;  /* 0x0024d81b01007387 */ /* 0x000fe20000100800 */
[----:B------:R-:W-:-:S02]  /*efd0*/  @!P0 IMAD.IADD R14, R14, 0x1, -R10 ;  /* 0x000000010e0e8824 */ /* 0x000fc400078e0a0a */
[C---:B------:R-:W-:Y:S01]  /*efe0*/  IMAD R5, R10.reuse, R25, R5 ;  /* 0x000000190a057224 */ /* 0x040fe200078e0205 */
[----:B------:R1:W-:Y:S01]  /*eff0*/  STL [R1+0x24dc], R16 ;  /* 0x0024dc1001007387 */ /* 0x0003e20000100800 */
[----:B0-----:R-:W-:Y:S01]  /*f000*/  LOP3.LUT R20, R13, 0xc, RZ, 0xfc, !PT ;  /* 0x0000000c0d147812 */ /* 0x001fe200078efcff */
[----:B------:R-:W-:Y:S01]  /*f010*/  @!P6 IMAD.IADD R17, R17, 0x1, -R10 ;  /* 0x000000011111e824 */ /* 0x000fe200078e0a0a */
[----:B------:R-:W-:Y:S01]  /*f020*/  ISETP.GT.U32.AND P0, PT, R10, R14, PT ;  /* 0x0000000e0a00720c */ /* 0x000fe20003f04070 */
[----:B------:R-:W-:Y:S01]  /*f030*/  @!P4 IMAD.MOV R6, RZ, RZ, -R6 ;  /* 0x000000ffff06c224 */ /* 0x000fe200078e0a06 */
[----:B------:R-:W-:Y:S01]  /*f040*/  IABS R7, R20 ;  /* 0x0000001400077213 */ /* 0x000fe20000000000 */
[----:B------:R-:W-:Y:S01]  /*f050*/  @!P2 IMAD.IADD R19, R19, 0x1, -R10 ;  /* 0x000000011313a824 */ /* 0x000fe200078e0a0a */
[----:B------:R-:W-:Y:S01]  /*f060*/  ISETP.GE.AND P2, PT, R24, RZ, PT ;  /* 0x000000ff1800720c */ /* 0x000fe20003f46270 */
[----:B------:R-:W-:Y:S01]  /*f070*/  @!P1 IMAD.MOV R8, RZ, RZ, -R8 ;  /* 0x000000ffff089224 */ /* 0x000fe200078e0a08 */
[----:B------:R-:W-:Y:S01]  /*f080*/  IABS R13, R21 ;  /* 0x00000015000d7213 */ /* 0x000fe20000000000 */
[----:B-1----:R-:W-:Y:S01]  /*f090*/  IMAD.HI.U32 R16, R15, R26, RZ ;  /* 0x0000001a0f107227 */ /* 0x002fe200078e00ff */
[----:B------:R-:W-:-:S02]  /*f0a0*/  IABS R25, R9 ;  /* 0x0000000900197213 */ /* 0x000fc40000000000 */
[----:B------:R-:W-:Y:S01]  /*f0b0*/  ISETP.GT.U32.AND P6, PT, R10, R22, PT ;  /* 0x000000160a00720c */ /* 0x000fe20003fc4070 */
[----:B------:R-:W-:Y:S02]  /*f0c0*/  IMAD.MOV R16, RZ, RZ, -R16 ;  /* 0x000000ffff107224 */ /* 0x000fe400078e0a10 */
[----:B------:R-:W-:-:S04]  /*f0d0*/  IMAD.HI.U32 R24, R15, R7, RZ ;  /* 0x000000070f187227 */ /* 0x000fc800078e00ff */
[----:B------:R-:W-:Y:S02]  /*f0e0*/  IMAD R26, R10, R16, R26 ;  /* 0x000000100a1a7224 */ /* 0x000fe400078e021a */
[----:B------:R-:W2:Y:S01]  /*f0f0*/  LDL.LU R16, [R1+0x24dc] ;  /* 0x0024dc0001107983 */ /* 0x000ea20000300800 */
[----:B------:R-:W-:Y:S02]  /*f100*/  IMAD.MOV R24, RZ, RZ, -R24 ;  /* 0x000000ffff187224 */ /* 0x000fe400078e0a18 */
[----:B------:R-:W-:-:S04]  /*f110*/  IMAD.HI.U32 R27, R15, R25, RZ ;  /* 0x000000190f1b7227 */ /* 0x000fc800078e00ff */
[----:B------:R-:W-:Y:S02]  /*f120*/  IMAD R7, R10, R24, R7 ;  /* 0x000000180a077224 */ /* 0x000fe400078e0207 */
[----:B------:R-:W-:-:S04]  /*f130*/  IMAD.HI.U32 R24, R15, R13, RZ ;  /* 0x0000000d0f187227 */ /* 0x000fc800078e00ff */
[----:B------:R-:W-:Y:S02]  /*f140*/  IMAD.MOV R24, RZ, RZ, -R24 ;  /* 0x000000ffff187224 */ /* 0x000fe400078e0a18 */
[----:B------:R-:W-:Y:S01]  /*f150*/  @!P0 IMAD.IADD R14, R14, 0x1, -R10 ;  /* 0x000000010e0e8824 */ /* 0x000fe200078e0a0a */
[C---:B------:R-:W-:Y:S01]  /*f160*/  ISETP.GT.U32.AND P0, PT, R10.reuse, R18, PT ;  /* 0x000000120a00720c */ /* 0x040fe20003f04070 */
[----:B------:R-:W-:Y:S02]  /*f170*/  IMAD.MOV R27, RZ, RZ, -R27 ;  /* 0x000000ffff1b7224 */ /* 0x000fe400078e0a1b */
[----:B------:R-:W-:Y:S02]  /*f180*/  IMAD R13, R10, R24, R13 ;  /* 0x000000180a0d7224 */ /* 0x000fe400078e020d */
[----:B------:R-:W-:-:S04]  /*f190*/  IMAD.HI.U32 R24, R15, R28, RZ ;  /* 0x0000001c0f187227 */ /* 0x000fc800078e00ff */
[----:B------:R-:W-:Y:S02]  /*f1a0*/  @!P5 IMAD.MOV R14, RZ, RZ, -R14 ;  /* 0x000000ffff0ed224 */ /* 0x000fe400078e0a0e */
[----:B------:R-:W-:Y:S02]  /*f1b0*/  IMAD R25, R10, R27, R25 ;  /* 0x0000001b0a197224 */ /* 0x000fe400078e0219 */
[----:B------:R-:W3:Y:S01]  /*f1c0*/  LDL.LU R27, [R1+0x24d8] ;  /* 0x0024d800011b7983 */ /* 0x000ee20000300800 */
[----:B------:R-:W-:Y:S02]  /*f1d0*/  @!P2 IMAD.MOV R17, RZ, RZ, -R17 ;  /* 0x000000ffff11a224 */ /* 0x000fe400078e0a11 */
[----:B------:R-:W-:Y:S01]  /*f1e0*/  IMAD.MOV R24, RZ, RZ, -R24 ;  /* 0x000000ffff187224 */ /* 0x000fe200078e0a18 */
[----:B------:R0:W-:Y:S01]  /*f1f0*/  STL [R1+0x2498], R6 ;  /* 0x0024980601007387 */ /* 0x0001e20000100800 */
[----:B------:R-:W-:Y:S02]  /*f200*/  @!P0 IMAD.IADD R18, R18, 0x1, -R10 ;  /* 0x0000000112128824 */ /* 0x000fe400078e0a0a */
[C---:B------:R-:W-:Y:S01]  /*f210*/  IMAD R4, R10.reuse, R23, R4 ;  /* 0x000000170a047224 */ /* 0x040fe200078e0204 */
[----:B------:R-:W-:Y:S01]  /*f220*/  STL [R1+0x249c], R8 ;  /* 0x00249c0801007387 */ /* 0x000fe20000100800 */
[C---:B------:R-:W-:Y:S01]  /*f230*/  IMAD R24, R10.reuse, R24, R28 ;  /* 0x000000180a187224 */ /* 0x040fe200078e021c */
[----:B------:R-:W-:Y:S01]  /*f240*/  ISETP.GT.U32.AND P0, PT, R10, R18, PT ;  /* 0x000000120a00720c */ /* 0x000fe20003f04070 */
[----:B------:R-:W-:Y:S01]  /*f250*/  @!P6 IMAD.IADD R22, R22, 0x1, -R10 ;  /* 0x000000011616e824 */ /* 0x000fe200078e0a0a */
[----:B------:R-:W-:Y:S01]  /*f260*/  STL [R1+0x24a0], R14 ;  /* 0x0024a00e01007387 */ /* 0x000fe20000100800 */
[----:B------:R-:W-:-:S02]  /*f270*/  IABS R23, R12 ;  /* 0x0000000c00177213 */ /* 0x000fc40000000000 */
[----:B------:R-:W-:-:S08]  /*f280*/  ISETP.GT.U32.AND P6, PT, R10, R3, PT ;  /* 0x000000030a00720c */ /* 0x000fd00003fc4070 */
[----:B------:R-:W-:Y:S01]  /*f290*/  @!P0 IMAD.IADD R18, R18, 0x1, -R10 ;  /* 0x0000000112128824 */ /* 0x000fe200078e0a0a */
[----:B------:R-:W-:-:S04]  /*f2a0*/  ISETP.GT.U32.AND P0, PT, R10, R0, PT ;  /* 0x000000000a00720c */ /* 0x000fc80003f04070 */
[----:B------:R-:W-:Y:S01]  /*f2b0*/  @!P6 IMAD.IADD R3, R3, 0x1, -R10 ;  /* 0x000000010303e824 */ /* 0x000fe200078e0a0a */
[----:B------:R-:W-:-:S08]  /*f2c0*/  ISETP.GT.U32.AND P6, PT, R10, R4, PT ;  /* 0x000000040a00720c */ /* 0x000fd00003fc4070 */
[----:B------:R-:W-:Y:S01]  /*f2d0*/  @!P0 IMAD.IADD R0, R0, 0x1, -R10 ;  /* 0x0000000100008824 */ /* 0x000fe200078e0a0a */
[----:B------:R-:W-:Y:S01]  /*f2e0*/  ISETP.GE.AND P0, PT, R29, RZ, PT ;  /* 0x000000ff1d00720c */ /* 0x000fe20003f06270 */
[----:B------:R-:W-:-:S04]  /*f2f0*/  IMAD.HI.U32 R29, R15, R23, RZ ;  /* 0x000000170f1d7227 */ /* 0x000fc800078e00ff */
[----:B------:R-:W-:Y:S02]  /*f300*/  IMAD.MOV R29, RZ, RZ, -R29 ;  /* 0x000000ffff1d7224 */ /* 0x000fe400078e0a1d */
[----:B------:R-:W-:Y:S02]  /*f310*/  @!P6 IMAD.IADD R4, R4, 0x1, -R10 ;  /* 0x000000010404e824 */ /* 0x000fe400078e0a0a */
[----:B--2---:R-:W-:Y:S01]  /*f320*/  @!P3 IMAD.MOV R16, RZ, RZ, -R16 ;  /* 0x000000ffff10b224 */ /* 0x004fe200078e0a10 */
[C---:B------:R-:W-:Y:S01]  /*f330*/  ISETP.GT.U32.AND P4, PT, R10.reuse, R19, PT ;  /* 0x000000130a00720c */ /* 0x040fe20003f84070 */
[C---:B------:R-:W-:Y:S01]  /*f340*/  IMAD R15, R10.reuse, R29, R23 ;  /* 0x0000001d0a0f7224 */ /* 0x040fe200078e0217 */
[C---:B------:R-:W-:Y:S02]  /*f350*/  ISETP.GT.U32.AND P5, PT, R10.reuse, R0, PT ;  /* 0x000000000a00720c */ /* 0x040fe40003fa4070 */
[----:B------:R-:W-:Y:S01]  /*f360*/  STL [R1+0x24a4], R16 ;  /* 0x0024a41001007387 */ /* 0x000fe20000100800 */
[----:B------:R-:W-:Y:S01]  /*f370*/  @!P0 IMAD.MOV R18, RZ, RZ, -R18 ;  /* 0x000000ffff128224 */ /* 0x000fe200078e0a12 */
[----:B------:R-:W-:-:S02]  /*f380*/  ISETP.GT.U32.AND P1, PT, R10, R22, PT ;  /* 0x000000160a00720c */ /* 0x000fc40003f24070 */
[----:B------:R-:W-:Y:S01]  /*f390*/  STL [R1+0x24a8], R17 ;  /* 0x0024a81101007387 */ /* 0x000fe20000100800 */
[----:B------:R-:W-:-:S03]  /*f3a0*/  ISETP.GT.U32.AND P6, PT, R10, R5, PT ;  /* 0x000000050a00720c */ /* 0x000fc60003fc4070 */
[----:B------:R-:W2:Y:S04]  /*f3b0*/  LDL.LU R28, [R1+0x24d4] ;  /* 0x0024d400011c7983 */ /* 0x000ea80000300800 */
[----:B------:R-:W1:Y:S01]  /*f3c0*/  S2R R23, SR_TID.X ;  /* 0x0000000000177919 */ /* 0x000e620000002100 */
[----:B------:R-:W-:Y:S02]  /*f3d0*/  ISETP.GT.U32.AND P2, PT, R10, R4, PT ;  /* 0x000000040a00720c */ /* 0x000fe40003f44070 */
[----:B-1----:R-:W-:-:S04]  /*f3e0*/  SHF.R.U32.HI R23, RZ, 0x6, R23 ;  /* 0x00000006ff177819 */ /* 0x002fc80000011617 */
[----:B------:R-:W-:-:S07]  /*f3f0*/  SGXT.U32 R23, R23, 0x1 ;  /* 0x000000011717781a */ /* 0x000fce0000000000 */
[----:B------:R-:W-:Y:S01]  /*f400*/  @!P2 IMAD.IADD R4, R4, 0x1, -R10 ;  /* 0x000000010404a824 */ /* 0x000fe200078e0a0a */
[----:B------:R-:W-:Y:S01]  /*f410*/  ISETP.GT.U32.AND P0, PT, R10, R7, PT ;  /* 0x000000070a00720c */ /* 0x000fe20003f04070 */
[----:B------:R-:W-:-:S12]  /*f420*/  STL [R1+0x24ac], R18 ;  /* 0x0024ac1201007387 */ /* 0x000fd80000100800 */
[----:B------:R-:W-:Y:S01]  /*f430*/  @!P0 IMAD.IADD R7, R7, 0x1, -R10 ;  /* 0x0000000107078824 */ /* 0x000fe200078e0a0a */
[----:B--2---:R-:W-:-:S04]  /*f440*/  LOP3.LUT R23, R28, R23, RZ, 0xfc, !PT ;  /* 0x000000171c177212 */ /* 0x004fc800078efcff */
[----:B------:R-:W-:-:S04]  /*f450*/  LOP3.LUT R23, R23, 0x18, RZ, 0xfc, !PT ;  /* 0x0000001817177812 */ /* 0x000fc800078efcff */
[----:B------:R-:W-:Y:S02]  /*f460*/  ISETP.GE.AND P2, PT, R23, RZ, PT ;  /* 0x000000ff1700720c */ /* 0x000fe40003f46270 */
[----:B------:R-:W0:Y:S02]  /*f470*/  S2R R23, SR_TID.X ;  /* 0x0000000000177919 */ /* 0x000e240000002100 */
[----:B0-----:R-:W-:-:S04]  /*f480*/  SHF.R.U32.HI R6, RZ, 0x6, R23 ;  /* 0x00000006ff067819 */ /* 0x001fc80000011617 */
[----:B------:R-:W-:-:S04]  /*f490*/  SGXT.U32 R6, R6, 0x1 ;  /* 0x000000010606781a */ /* 0x000fc80000000000 */
[----:B------:R-:W-:-:S04]  /*f4a0*/  LOP3.LUT R6, R28, R6, RZ, 0xfc, !PT ;  /* 0x000000061c067212 */ /* 0x000fc800078efcff */
[----:B------:R-:W-:Y:S02]  /*f4b0*/  LOP3.LUT R6, R6, 0x16, RZ, 0xfc, !PT ;  /* 0x0000001606067812 */ /* 0x000fe400078efcff */
[--C-:B------:R-:W-:Y:S02]  /*f4c0*/  SHF.R.U32.HI R29, RZ, 0x6, R23.reuse ;  /* 0x00000006ff1d7819 */ /* 0x100fe40000011617 */
[----:B------:R-:W-:Y:S02]  /*f4d0*/  ISETP.GE.AND P0, PT, R6, RZ, PT ;  /* 0x000000ff0600720c */ /* 0x000fe40003f06270 */
[----:B------:R-:W-:Y:S02]  /*f4e0*/  SHF.R.U32.HI R6, RZ, 0x6, R23 ;  /* 0x00000006ff067819 */ /* 0x000fe40000011617 */
[----:B------:R-:W2:Y:S01]  /*f4f0*/  LDL.LU R23, [R1+0x3d4] ;  /* 0x0003d40001177983 */ /* 0x000ea20000300800 */
[----:B------:R-:W-:Y:S01]  /*f500*/  @!P4 IMAD.IADD R19, R19, 0x1, -R10 ;  /* 0x000000011313c824 */ /* 0x000fe200078e0a0a */
[----:B------:R-:W-:-:S02]  /*f510*/  ISETP.GT.U32.AND P4, PT, R10, R13, PT ;  /* 0x0000000d0a00720c */ /* 0x000fc40003f84070 */
[----:B------:R-:W-:-:S04]  /*f520*/  SGXT.U32 R29, R29, 0x1 ;  /* 0x000000011d1d781a */ /* 0x000fc80000000000 */
[----:B------:R-:W-:-:S04]  /*f530*/  LOP3.LUT R29, R28, R29, RZ, 0xfc, !PT ;  /* 0x0000001d1c1d7212 */ /* 0x000fc800078efcff */
[----:B------:R-:W-:-:S03]  /*f540*/  LOP3.LUT R29, R29, 0x14, RZ, 0xfc, !PT ;  /* 0x000000141d1d7812 */ /* 0x000fc600078efcff */
[--C-:B------:R-:W-:Y:S01]  /*f550*/  @!P4 IMAD.IADD R13, R13, 0x1, -R10.reuse ;  /* 0x000000010d0dc824 */ /* 0x100fe200078e0a0a */
[----:B------:R-:W-:Y:S01]  /*f560*/  ISETP.GE.AND P4, PT, R29, RZ, PT ;  /* 0x000000ff1d00720c */ /* 0x000fe20003f86270 */
[--C-:B------:R-:W-:Y:S01]  /*f570*/  @!P5 IMAD.IADD R0, R0, 0x1, -R10.reuse ;  /* 0x000000010000d824 */ /* 0x100fe200078e0a0a */
[----:B------:R-:W0:Y:S01]  /*f580*/  S2R R29, SR_TID.X ;  /* 0x00000000001d7919 */ /* 0x000e220000002100 */
[C---:B------:R-:W-:Y:S02]  /*f590*/  ISETP.GT.U32.AND P5, PT, R10.reuse, R26, PT ;  /* 0x0000001a0a00720c */ /* 0x040fe40003fa4070 */
[----:B------:R-:W-:Y:S01]  /*f5a0*/  ISETP.GT.U32.AND P3, PT, R10, R3, PT ;  /* 0x000000030a00720c */ /* 0x000fe20003f64070 */
[----:B------:R-:W-:Y:S01]  /*f5b0*/  @!P1 IMAD.IADD R22, R22, 0x1, -R10 ;  /* 0x0000000116169824 */ /* 0x000fe200078e0a0a */
[----:B------:R-:W-:Y:S02]  /*f5c0*/  ISETP.GT.U32.AND P1, PT, R10, R15, PT ;  /* 0x0000000f0a00720c */ /* 0x000fe40003f24070 */
[----:B------:R-:W-:-:S07]  /*f5d0*/  SGXT.U32 R6, R6, 0x1 ;  /* 0x000000010606781a */ /* 0x000fce0000000000 */
[--C-:B------:R-:W-:Y:S01]  /*f5e0*/  @!P5 IMAD.IADD R26, R26, 0x1, -R10.reuse ;  /* 0x000000011a1ad824 */ /* 0x100fe200078e0a0a */
[----:B---3--:R-:W-:Y:S02]  /*f5f0*/  ISETP.GE.AND P5, PT, R27, RZ, PT ;  /* 0x000000ff1b00720c */ /* 0x008fe40003fa6270 */
[----:B------:R-:W1:Y:S01]  /*f600*/  S2R R27, SR_TID.X ;  /* 0x00000000001b7919 */ /* 0x000e620000002100 */
[----:B------:R-:W-:Y:S01]  /*f610*/  LOP3.LUT R6, R28, R6, RZ, 0xfc, !PT ;  /* 0x000000061c067212 */ /* 0x000fe200078efcff */
[--C-:B------:R-:W-:Y:S01]  /*f620*/  @!P3 IMAD.IADD R3, R3, 0x1, -R10.reuse ;  /* 0x000000010303b824 */ /* 0x100fe200078e0a0a */
[----:B------:R-:W-:Y:S01]  /*f630*/  ISETP.GT.U32.AND P3, PT, R10, R25, PT ;  /* 0x000000190a00720c */ /* 0x000fe20003f64070 */
[----:B------:R-:W-:Y:S01]  /*f640*/  @!P6 IMAD.IADD R5, R5, 0x1, -R10 ;  /* 0x000000010505e824 */ /* 0x000fe200078e0a0a */
[----:B0-----:R-:W-:Y:S02]  /*f650*/  SHF.R.U32.HI R29, RZ, 0x6, R29 ;  /* 0x00000006ff1d7819 */ /* 0x001fe4000001161d */
[----:B------:R-:W-:-:S02]  /*f660*/  LOP3.LUT R6, R6, 0x12, RZ, 0xfc, !PT ;  /* 0x0000001206067812 */ /* 0x000fc400078efcff */
[----:B------:R-:W-:Y:S01]  /*f670*/  SGXT.U32 R29, R29, 0x1 ;  /* 0x000000011d1d781a */ /* 0x000fe20000000000 */
[--C-:B------:R-:W-:Y:S01]  /*f680*/  @!P1 IMAD.IADD R15, R15, 0x1, -R10.reuse ;  /* 0x000000010f0f9824 */ /* 0x100fe200078e0a0a */
[----:B------:R-:W-:Y:S02]  /*f690*/  ISETP.GT.U32.AND P6, PT, R10, R5, PT ;  /* 0x000000050a00720c */ /* 0x000fe40003fc4070 */
[----:B------:R-:W-:Y:S02]  /*f6a0*/  ISETP.GE.AND P1, PT, R6, RZ, PT ;  /* 0x000000ff0600720c */ /* 0x000fe40003f26270 */
[----:B------:R-:W-:Y:S01]  /*f6b0*/  LOP3.LUT R29, R28, R29, RZ, 0xfc, !PT ;  /* 0x0000001d1c1d7212 */ /* 0x000fe200078efcff */
[----:B------:R-:W-:-:S03]  /*f6c0*/  @!P3 IMAD.IADD R25, R25, 0x1, -R10 ;  /* 0x000000011919b824 */ /* 0x000fc600078e0a0a */
[----:B------:R-:W-:Y:S01]  /*f6d0*/  LOP3.LUT R29, R29, 0xe, RZ, 0xfc, !PT ;  /* 0x0000000e1d1d7812 */ /* 0x000fe200078efcff */
[----:B------:R-:W-:-:S03]  /*f6e0*/  @!P2 IMAD.MOV R19, RZ, RZ, -R19 ;  /* 0x000000ffff13a224 */ /* 0x000fc600078e0a13 */
[----:B------:R-:W-:Y:S01]  /*f6f0*/  ISETP.GE.AND P3, PT, R29, RZ, PT ;  /* 0x000000ff1d00720c */ /* 0x000fe20003f66270 */
[----:B-1----:R-:W-:Y:S02]  /*f700*/  IMAD.SHL.U32 R29, R27, 0x100, RZ ;  /* 0x000001001b1d7824 */ /* 0x002fe400078e00ff */
[----:B------:R-:W-:Y:S02]  /*f710*/  @!P0 IMAD.MOV R22, RZ, RZ, -R22 ;  /* 0x000000ffff168224 */ /* 0x000fe400078e0a16 */
[----:B------:R-:W-:Y:S02]  /*f720*/  @!P4 IMAD.MOV R0, RZ, RZ, -R0 ;  /* 0x000000ffff00c224 */ /* 0x000fe400078e0a00 */
[----:B------:R-:W-:Y:S01]  /*f730*/  @!P6 IMAD.IADD R5, R5, 0x1, -R10 ;  /* 0x000000010505e824 */ /* 0x000fe200078e0a0a */
[C---:B------:R-:W-:Y:S01]  /*f740*/  ISETP.GT.U32.AND P6, PT, R10.reuse, R24, PT ;  /* 0x000000180a00720c */ /* 0x040fe20003fc4070 */
[----:B------:R-:W-:Y:S01]  /*f750*/  @!P1 IMAD.MOV R3, RZ, RZ, -R3 ;  /* 0x000000ffff039224 */ /* 0x000fe200078e0a03 */
[----:B------:R-:W-:Y:S01]  /*f760*/  STL [R1+0x24b0], R19 ;  /* 0x0024b01301007387 */ /* 0x000fe20000100800 */
[----:B------:R-:W-:Y:S01]  /*f770*/  @!P5 IMAD.MOV R4, RZ, RZ, -R4 ;  /* 0x000000ffff04d224 */ /* 0x000fe200078e0a04 */
[----:B------:R-:W-:-:S02]  /*f780*/  ISETP.GT.U32.AND P4, PT, R10, R15, PT ;  /* 0x0000000f0a00720c */ /* 0x000fc40003f84070 */
[----:B------:R-:W-:Y:S04]  /*f790*/  STL [R1+0x24c4], R22 ;  /* 0x0024c41601007387 */ /* 0x000fe80000100800 */
[----:B------:R0:W-:Y:S04]  /*f7a0*/  STL [R1+0x24c8], R0 ;  /* 0x0024c80001007387 */ /* 0x0001e80000100800 */
[----:B------:R-:W-:Y:S04]  /*f7b0*/  STL [R1+0x24cc], R3 ;  /* 0x0024cc0301007387 */ /* 0x000fe80000100800 */
[----:B------:R1:W-:Y:S01]  /*f7c0*/  STL [R1+0x24d0], R4 ;  /* 0x0024d00401007387 */ /* 0x0003e20000100800 */
[----:B------:R-:W-:Y:S01]  /*f7d0*/  ISETP.GT.U32.AND P1, PT, R10, R26, PT ;  /* 0x0000001a0a00720c */ /* 0x000fe20003f24070 */
[--C-:B------:R-:W-:Y:S01]  /*f7e0*/  @!P6 IMAD.IADD R24, R24, 0x1, -R10.reuse ;  /* 0x000000011818e824 */ /* 0x100fe200078e0a0a */
[----:B------:R-:W-:Y:S01]  /*f7f0*/  ISETP.GT.U32.AND P6, PT, R10, R25, PT ;  /* 0x000000190a00720c */ /* 0x000fe20003fc4070 */
[----:B------:R-:W-:Y:S01]  /*f800*/  @!P4 IMAD.IADD R15, R15, 0x1, -R10 ;  /* 0x000000010f0fc824 */ /* 0x000fe200078e0a0a */
[----:B------:R-:W-:-:S02]  /*f810*/  ISETP.GE.AND P4, PT, R11, RZ, PT ;  /* 0x000000ff0b00720c */ /* 0x000fc40003f86270 */
[----:B------:R-:W-:-:S07]  /*f820*/  LOP3.LUT R27, R27, 0x3f, RZ, 0xc0, !PT ;  /* 0x0000003f1b1b7812 */ /* 0x000fce00078ec0ff */
[--C-:B------:R-:W-:Y:S01]  /*f830*/  @!P1 IMAD.IADD R26, R26, 0x1, -R10.reuse ;  /* 0x000000011a1a9824 */ /* 0x100fe200078e0a0a */
[----:B------:R-:W-:Y:S01]  /*f840*/  ISETP.GE.AND P1, PT, R9, RZ, PT ;  /* 0x000000ff0900720c */ /* 0x000fe20003f26270 */
[----:B------:R-:W-:Y:S01]  /*f850*/  @!P6 IMAD.IADD R25, R25, 0x1, -R10 ;  /* 0x000000011919e824 */ /* 0x000fe200078e0a0a */
[----:B------:R-:W-:Y:S01]  /*f860*/  ISETP.GE.AND P6, PT, R2, RZ, PT ;  /* 0x000000ff0200720c */ /* 0x000fe20003fc6270 */
[----:B------:R-:W-:Y:S01]  /*f870*/  IMAD R2, R27, c[0x0][0x18c], RZ ;  /* 0x000063001b027a24 */ /* 0x000fe200078e02ff */
[----:B--2---:R-:W-:-:S05]  /*f880*/  LOP3.LUT R29, R23, 0x1000, R29, 0xf8, !PT ;  /* 0x00001000171d7812 */ /* 0x004fca00078ef81d */
[----:B------:R-:W-:Y:S04]  /*f890*/  STL.64 [R1+0x2378], R28 ;  /* 0x0023781c01007387 */ /* 0x000fe80000100a00 */
[----:B0-----:R-:W2:Y:S04]  /*f8a0*/  LDL.LU R0, [R1+0xac] ;  /* 0x0000ac0001007983 */ /* 0x001ea80000300800 */
[----:B------:R-:W3:Y:S04]  /*f8b0*/  LDL.LU R22, [R1+0x74] ;  /* 0x0000740001167983 */ /* 0x000ee80000300800 */
[----:B------:R-:W4:Y:S04]  /*f8c0*/  LDL.LU R19, [R1+0x3c4] ;  /* 0x0003c40001137983 */ /* 0x000f280000300800 */
[----:B------:R-:W5:Y:S04]  /*f8d0*/  LDL.LU R18, [R1+0x3c8] ;  /* 0x0003c80001127983 */ /* 0x000f680000300800 */
[----:B------:R-:W5:Y:S04]  /*f8e0*/  LDL.LU R17, [R1+0x3cc] ;  /* 0x0003cc0001117983 */ /* 0x000f680000300800 */
[----:B------:R-:W5:Y:S04]  /*f8f0*/  LDL.LU R11, [R1+0x3d0] ;  /* 0x0003d000010b7983 */ /* 0x000f680000300800 */
[----:B------:R-:W5:Y:S04]  /*f900*/  LDL.LU R9, [R1+0x68] ;  /* 0x0000680001097983 */ /* 0x000f680000300800 */
[----:B------:R-:W5:Y:S01]  /*f910*/  LDL.LU R27, [R1+0x24] ;  /* 0x00002400011b7983 */ /* 0x000f620000300800 */
[----:B------:R-:W-:-:S02]  /*f920*/  ISETP.GT.U32.AND P2, PT, R10, R7, PT ;  /* 0x000000070a00720c */ /* 0x000fc40003f44070 */
[C---:B------:R-:W-:Y:S02]  /*f930*/  ISETP.GT.U32.AND P0, PT, R10.reuse, R13, PT ;  /* 0x0000000d0a00720c */ /* 0x040fe40003f04070 */
[----:B------:R-:W-:-:S09]  /*f940*/  ISETP.GT.U32.AND P5, PT, R10, R24, PT ;  /* 0x000000180a00720c */ /* 0x000fd20003fa4070 */
[----:B------:R-:W-:Y:S01]  /*f950*/  @!P2 IMAD.IADD R7, R7, 0x1, -R10 ;  /* 0x000000010707a824 */ /* 0x000fe200078e0a0a */
[----:B------:R-:W-:Y:S02]  /*f960*/  ISETP.GE.AND P2, PT, R21, RZ, PT ;  /* 0x000000ff1500720c */ /* 0x000fe40003f46270 */
[----:B------:R-:W5:Y:S04]  /*f970*/  LDL.LU R21, [R1+0x3c0] ;  /* 0x0003c00001157983 */ /* 0x000f680000300800 */
[----:B-1----:R-:W5:Y:S01]  /*f980*/  LDL.LU R4, [R1+0x14] ;  /* 0x0000140001047983 */ /* 0x002f620000300800 */
[----:B------:R-:W-:-:S03]  /*f990*/  @!P3 IMAD.MOV R5, RZ, RZ, -R5 ;  /* 0x000000ffff05b224 */ /* 0x000fc600078e0a05 */
[----:B------:R-:W5:Y:S01]  /*f9a0*/  LDL.LU R16, [R1+0x10] ;  /* 0x0000100001107983 */ /* 0x000f620000300800 */
[----:B------:R-:W-:-:S03]  /*f9b0*/  ISETP.GE.AND P3, PT, R20, RZ, PT ;  /* 0x000000ff1400720c */ /* 0x000fc60003f66270 */
[----:B------:R-:W5:Y:S04]  /*f9c0*/  LDL.LU R14, [R1+0x350] ;  /* 0x00035000010e7983 */ /* 0x000f680000300800 */
[----:B------:R-:W5:Y:S04]  /*f9d0*/  LDL.LU R8, [R1+0x35c] ;  /* 0x00035c0001087983 */ /* 0x000f680000300800 */
[----:B------:R-:W5:Y:S04]  /*f9e0*/  LDL.LU R6, [R1+0x3a4] ;  /* 0x0003a40001067983 */ /* 0x000f680000300800 */
[----:B------:R-:W5:Y:S01]  /*f9f0*/  LDL.LU R20, [R1+0x3a8] ;  /* 0x0003a80001147983 */ /* 0x000f620000300800 */
[----:B------:R-:W-:-:S02]  /*fa00*/  @!P0 IMAD.IADD R13, R13, 0x1, -R10 ;  /* 0x000000010d0d8824 */ /* 0x000fc400078e0a0a */
[----:B------:R-:W-:Y:S01]  /*fa10*/  @!P5 IMAD.IADD R24, R24, 0x1, -R10 ;  /* 0x000000011818d824 */ /* 0x000fe200078e0a0a */
[----:B------:R-:W-:Y:S02]  /*fa20*/  LEA R10, P5, R2, c[0x0][0x168], 0x1 ;  /* 0x00005a00020a7a11 */ /* 0x000fe400078a08ff */
[----:B------:R-:W5:Y:S01]  /*fa30*/  LDL.LU R2, [R1+0x3b0] ;  /* 0x0003b00001027983 */ /* 0x000f620000300800 */
[----:B------:R-:W-:-:S03]  /*fa40*/  ISETP.GE.AND P0, PT, R12, RZ, PT ;  /* 0x000000ff0c00720c */ /* 0x000fc60003f06270 */
[----:B------:R-:W5:Y:S01]  /*fa50*/  LDL.LU R12, [R1+0x3bc] ;  /* 0x0003bc00010c7983 */ /* 0x000f620000300800 */
[----:B------:R-:W-:Y:S01]  /*fa60*/  @!P3 IMAD.MOV R7, RZ, RZ, -R7 ;  /* 0x000000ffff07b224 */ /* 0x000fe200078e0a07 */
[----:B------:R-:W-:Y:S02]  /*fa70*/  ISETP.NE.AND P3, PT, RZ, c[0x0][0x17c], PT ;  /* 0x00005f00ff007a0c */ /* 0x000fe40003f65270 */
[----:B------:R-:W-:Y:S01]  /*fa80*/  LOP3.LUT R23, RZ, c[0x0][0x17c], RZ, 0x33, !PT ;  /* 0x00005f00ff177a12 */ /* 0x000fe200078e33ff */
[----:B------:R3:W-:Y:S03]  /*fa90*/  STL [R1+0x23dc], R10 ;  /* 0x0023dc0a01007387 */ /* 0x0007e60000100800 */
[C---:B--2---:R-:W-:Y:S02]  /*faa0*/  SEL R3, R23.reuse, R0, !P3 ;  /* 0x0000000017037207 */ /* 0x044fe40005800000 */
[----:B---3--:R-:W-:-:S03]  /*fab0*/  SEL R10, R23, R22, !P3 ;  /* 0x00000016170a7207 */ /* 0x008fc60005800000 */
[----:B------:R5:W-:Y:S01]  /*fac0*/  STL [R1+0x404], R3 ;  /* 0x0004040301007387 */ /* 0x000be20000100800 */
[----:B----4-:R-:W-:-:S03]  /*fad0*/  SEL R0, R23, R19, !P3 ;  /* 0x0000001317007207 */ /* 0x010fc60005800000 */
[----:B------:R0:W-:Y:S01]  /*fae0*/  STL [R1+0x400], R10 ;  /* 0x0004000a01007387 */ /* 0x0001e20000100800 */
[----:B-----5:R-:W-:-:S03]  /*faf0*/  SEL R3, R23, R18, !P3 ;  /* 0x0000001217037207 */ /* 0x020fc60005800000 */
[----:B------:R1:W-:Y:S01]  /*fb00*/  STL [R1+0x3fc], R0 ;  /* 0x0003fc0001007387 */ /* 0x0003e20000100800 */
[----:B0-----:R-:W-:-:S03]  /*fb10*/  SEL R10, R23, R17, !P3 ;  /* 0x00000011170a7207 */ /* 0x001fc60005800000 */
[----:B------:R0:W-:Y:S01]  /*fb20*/  STL [R1+0x3f8], R3 ;  /* 0x0003f80301007387 */ /* 0x0001e20000100800 */
[----:B-1----:R-:W-:-:S03]  /*fb30*/  SEL R0, R23, R11, !P3 ;  /* 0x0000000b17007207 */ /* 0x002fc60005800000 */
[----:B0-----:R-:W2:Y:S04]  /*fb40*/  LDL.LU R3, [R1+0x3b8] ;  /* 0x0003b80001037983 */ /* 0x001ea80000300800 */
[----:B------:R0:W-:Y:S04]  /*fb50*/  STL [R1+0x3f4], R10 ;  /* 0x0003f40a01007387 */ /* 0x0001e80000100800 */
[----:B------:R-:W3:Y:S04]  /*fb60*/  LDL.LU R11, [R1+0x3b4] ;  /* 0x0003b400010b7983 */ /* 0x000ee80000300800 */
[----:B------:R1:W-:Y:S01]  /*fb70*/  STL [R1+0x3f0], R0 ;  /* 0x0003f00001007387 */ /* 0x0003e20000100800 */
[----:B0-----:R-:W-:-:S02]  /*fb80*/  SEL R10, R23, R27, !P3 ;  /* 0x0000001b170a7207 */ /* 0x001fc40005800000 */
[C---:B-1----:R-:W-:Y:S02]  /*fb90*/  SEL R0, R23.reuse, R9, !P3 ;  /* 0x0000000917007207 */ /* 0x042fe40005800000 */
[----:B------:R-:W4:Y:S04]  /*fba0*/  LDL.LU R9, [R1+0x3ac] ;  /* 0x0003ac0001097983 */ /* 0x000f280000300800 */
[----:B------:R0:W-:Y:S04]  /*fbb0*/  STL [R1+0x3ec], R0 ;  /* 0x0003ec0001007387 */ /* 0x0001e80000100800 */
[----:B0-----:R-:W5:Y:S04]  /*fbc0*/  LDL.LU R0, [R1+0x390] ;  /* 0x0003900001007983 */ /* 0x001f680000300800 */
[----:B------:R-:W5:Y:S04]  /*fbd0*/  LDL.LU R22, [R1+0x398] ;  /* 0x0003980001167983 */ /* 0x000f680000300800 */
[----:B------:R0:W-:Y:S04]  /*fbe0*/  STL [R1+0x3e8], R10 ;  /* 0x0003e80a01007387 */ /* 0x0001e80000100800 */
[----:B------:R-:W5:Y:S04]  /*fbf0*/  LDL.LU R19, [R1+0x39c] ;  /* 0x00039c0001137983 */ /* 0x000f680000300800 */
[----:B------:R-:W5:Y:S04]  /*fc00*/  LDL.LU R18, [R1+0x3a0] ;  /* 0x0003a00001127983 */ /* 0x000f680000300800 */
[----:B------:R-:W5:Y:S04]  /*fc10*/  LDL.LU R17, [R1+0x394] ;  /* 0x0003940001117983 */ /* 0x000f680000300800 */
[----:B------:R-:W5:Y:S01]  /*fc20*/  LDL.LU R27, [R1+0x380] ;  /* 0x00038000011b7983 */ /* 0x000f620000300800 */
[----:B0-----:R-:W-:-:S03]  /*fc30*/  SEL R10, R23, R21, !P3 ;  /* 0x00000015170a7207 */ /* 0x001fc60005800000 */
[----:B------:R-:W5:Y:S01]  /*fc40*/  LDL.LU R21, [R1+0x384] ;  /* 0x0003840001157983 */ /* 0x000f620000300800 */
[C---:B------:R-:W-:Y:S02]  /*fc50*/  SEL R4, R23.reuse, R4, !P3 ;  /* 0x0000000417047207 */ /* 0x040fe40005800000 */
[C---:B------:R-:W-:Y:S01]  /*fc60*/  SEL R16, R23.reuse, R16, !P3 ;  /* 0x0000001017107207 */ /* 0x040fe20005800000 */
[----:B------:R0:W-:Y:S04]  /*fc70*/  STL [R1+0x3e4], R10 ;  /* 0x0003e40a01007387 */ /* 0x0001e80000100800 */
[----:B------:R1:W-:Y:S01]  /*fc80*/  STL [R1+0x3e0], R4 ;  /* 0x0003e00401007387 */ /* 0x0003e20000100800 */
[----:B0-----:R-:W-:-:S03]  /*fc90*/  SEL R10, R23, R14, !P3 ;  /* 0x0000000e170a7207 */ /* 0x001fc60005800000 */
[----:B------:R-:W-:Y:S01]  /*fca0*/  STL [R1+0x3dc], R16 ;  /* 0x0003dc1001007387 */ /* 0x000fe20000100800 */
[C---:B-1----:R-:W-:Y:S02]  /*fcb0*/  SEL R4, R23.reuse, R8, !P3 ;  /* 0x0000000817047207 */ /* 0x042fe40005800000 */
[C---:B------:R-:W-:Y:S02]  /*fcc0*/  SEL R8, R23.reuse, R6, !P3 ;  /* 0x0000000617087207 */ /* 0x040fe40005800000 */
[C---:B------:R-:W-:Y:S01]  /*fcd0*/  SEL R6, R23.reuse, R20, !P3 ;  /* 0x0000001417067207 */ /* 0x040fe20005800000 */
[----:B------:R-:W-:Y:S04]  /*fce0*/  STL [R1+0x3d8], R10 ;  /* 0x0003d80a01007387 */ /* 0x000fe80000100800 */
[----:B------:R0:W-:Y:S04]  /*fcf0*/  STL [R1+0x3d4], R4 ;  /* 0x0003d40401007387 */ /* 0x0001e80000100800 */
[----:B------:R1:W-:Y:S04]  /*fd00*/  STL [R1+0x3d0], R8 ;  /* 0x0003d00801007387 */ /* 0x0003e80000100800 */
[----:B------:R1:W-:Y:S01]  /*fd10*/  STL [R1+0x3cc], R6 ;  /* 0x0003cc0601007387 */ /* 0x0003e20000100800 */
[----:B0-----:R-:W-:-:S03]  /*fd20*/  SEL R4, R23, R2, !P3 ;  /* 0x0000000217047207 */ /* 0x001fc60005800000 */
[----:B------:R-:W5:Y:S01]  /*fd30*/  LDL.LU R10, [R1+0x388] ;  /* 0x00038800010a7983 */ /* 0x000f620000300800 */
[----:B------:R-:W-:-:S03]  /*fd40*/  SEL R2, R23, R12, !P3 ;  /* 0x0000000c17027207 */ /* 0x000fc60005800000 */
[----:B------:R-:W-:Y:S04]  /*fd50*/  STL [R1+0x3c8], R4 ;  /* 0x0003c80401007387 */ /* 0x000fe80000100800 */
[----:B------:R-:W5:Y:S04]  /*fd60*/  LDL.LU R28, [R1+0x37c] ;  /* 0x00037c00011c7983 */ /* 0x000f680000300800 */
[----:B------:R0:W-:Y:S04]  /*fd70*/  STL [R1+0x3c4], R2 ;  /* 0x0003c40201007387 */ /* 0x0001e80000100800 */
[----:B------:R-:W5:Y:S04]  /*fd80*/  LDL.LU R29, [R1+0x378] ;  /* 0x00037800011d7983 */ /* 0x000f680000300800 */
[----:B------:R-:W5:Y:S04]  /*fd90*/  LDL.LU R16, [R1+0x374] ;  /* 0x0003740001107983 */ /* 0x000f680000300800 */
[----:B------:R-:W5:Y:S04]  /*fda0*/  LDL.LU R14, [R1+0x370] ;  /* 0x00037000010e7983 */ /* 0x000f680000300800 */
[----:B-1----:R-:W5:Y:S04]  /*fdb0*/  LDL.LU R8, [R1+0x36c] ;  /* 0x00036c0001087983 */ /* 0x002f680000300800 */
[----:B------:R-:W5:Y:S04]  /*fdc0*/  LDL.LU R6, [R1+0x368] ;  /* 0x0003680001067983 */ /* 0x000f680000300800 */
[----:B------:R-:W5:Y:S04]  /*fdd0*/  LDL.LU R20, [R1+0x364] ;  /* 0x0003640001147983 */ /* 0x000f680000300800 */
[----:B0-----:R-:W5:Y:S04]  /*fde0*/  LDL.LU R2, [R1+0x360] ;  /* 0x0003600001027983 */ /* 0x001f680000300800 */
[----:B------:R-:W5:Y:S01]  /*fdf0*/  LDL.LU R12, [R1+0x358] ;  /* 0x00035800010c7983 */ /* 0x000f620000300800 */
[----:B--2---:R-:W-:-:S02]  /*fe00*/  SEL R3, R23, R3, !P3 ;  /* 0x0000000317037207 */ /* 0x004fc40005800000 */
[C---:B---3--:R-:W-:Y:S02]  /*fe10*/  SEL R4, R23.reuse, R11, !P3 ;  /* 0x0000000b17047207 */ /* 0x048fe40005800000 */
[----:B------:R-:W2:Y:S04]  /*fe20*/  LDL.LU R11, [R1+0x354] ;  /* 0x00035400010b7983 */ /* 0x000ea80000300800 */
[----:B------:R4:W-:Y:S04]  /*fe30*/  STL [R1+0x3c0], R3 ;  /* 0x0003c00301007387 */ /* 0x0009e80000100800 */
[----:B------:R5:W-:Y:S01]  /*fe40*/  STL [R1+0x3bc], R4 ;  /* 0x0003bc0401007387 */ /* 0x000be20000100800 */
[----:B----4-:R-:W-:-:S03]  /*fe50*/  SEL R3, R23, R9, !P3 ;  /* 0x0000000917037207 */ /* 0x010fc60005800000 */
[----:B------:R-:W3:Y:S04]  /*fe60*/  LDL.LU R9, [R1+0x324] ;  /* 0x0003240001097983 */ /* 0x000ee80000300800 */
[----:B------:R0:W-:Y:S01]  /*fe70*/  STL [R1+0x3b8], R3 ;  /* 0x0003b80301007387 */ /* 0x0001e20000100800 */
[C---:B-----5:R-:W-:Y:S02]  /*fe80*/  SEL R4, R23.reuse, R0, !P3 ;  /* 0x0000000017047207 */ /* 0x060fe40005800000 */
[----:B------:R-:W-:-:S03]  /*fe90*/  SEL R0, R23, R22, !P3 ;  /* 0x0000001617007207 */ /* 0x000fc60005800000 */
[----:B------:R1:W-:Y:S01]  /*fea0*/  STL [R1+0x3b4], R4 ;  /* 0x0003b40401007387 */ /* 0x0003e20000100800 */
[----:B0-----:R-:W-:-:S03]  /*feb0*/  SEL R3, R23, R19, !P3 ;  /* 0x0000001317037207 */ /* 0x001fc60005800000 */
[----:B------:R-:W-:Y:S01]  /*fec0*/  STL [R1+0x3b0], R0 ;  /* 0x0003b00001007387 */ /* 0x000fe20000100800 */
[----:B-1----:R-:W-:-:S03]  /*fed0*/  SEL R4, R23, R18, !P3 ;  /* 0x0000001217047207 */ /* 0x002fc60005800000 */
[----:B------:R0:W-:Y:S04]  /*fee0*/  STL [R1+0x3ac], R3 ;  /* 0x0003ac0301007387 */ /* 0x0001e80000100800 */
[----:B------:R1:W-:Y:S01]  /*fef0*/  STL [R1+0x3a8], R4 ;  /* 0x0003a80401007387 */ /* 0x0003e20000100800 */
[----:B0-----:R-:W-:-:S03]  /*ff00*/  SEL R3, R23, R27, !P3 ;  /* 0x0000001b17037207 */ /* 0x001fc60005800000 */
[----:B------:R-:W4:Y:S01]  /*ff10*/  LDL.LU R27, [R1+0x330] ;  /* 0x00033000011b7983 */ /* 0x000f220000300800 */
[----:B------:R-:W-:-:S05]  /*ff20*/  SEL R0, R23, R17, !P3 ;  /* 0x0000001117007207 */ /* 0x000fca0005800000 */
[----:B------:R0:W-:Y:S04]  /*ff30*/  STL [R1+0x3a4], R0 ;  /* 0x0003a40001007387 */ /* 0x0001e80000100800 */
[----:B------:R5:W-:Y:S04]  /*ff40*/  STL [R1+0x3a0], R3 ;  /* 0x0003a00301007387 */ /* 0x000be80000100800 */
[----:B-1----:R-:W4:Y:S01]  /*ff50*/  LDL.LU R4, [R1+0x334] ;  /* 0x0003340001047983 */ /* 0x002f220000300800 */
[----:B0-----:R-:W-:-:S03]  /*ff60*/  SEL R0, R23, R21, !P3 ;  /* 0x0000001517007207 */ /* 0x001fc60005800000 */
[----:B-----5:R-:W5:Y:S04]  /*ff70*/  LDL.LU R3, [R1+0x338] ;  /* 0x0003380001037983 */ /* 0x020f680000300800 */
[----:B------:R0:W-:Y:S04]  /*ff80*/  STL [R1+0x39c], R0 ;  /* 0x00039c0001007387 */ /* 0x0001e80000100800 */
[----:B0-----:R-:W5:Y:S04]  /*ff90*/  LDL.LU R0, [R1+0x33c] ;  /* 0x00033c0001007983 */ /* 0x001f680000300800 */
[----:B------:R-:W5:Y:S04]  /*ffa0*/  LDL.LU R22, [R1+0x340] ;  /* 0x0003400001167983 */ /* 0x000f680000300800 */
[----:B------:R-:W5:Y:S04]  /*ffb0*/  LDL.LU R19, [R1+0x34c] ;  /* 0x00034c0001137983 */ /* 0x000f680000300800 */
[----:B------:R-:W5:Y:S01]  /*ffc0*/  LDL.LU R18, [R1+0x344] ;  /* 0x0003440001127983 */ /* 0x000f620000300800 */
[----:B------:R-:W-:-:S03]  /*ffd0*/  SEL R10, R23, R10, !P3 ;  /* 0x0000000a170a7207 */ /* 0x000fc60005800000 */
[----:B------:R-:W5:Y:S04]  /*ffe0*/  LDL.LU R17, [R1+0x348] ;  /* 0x0003480001117983 */ /* 0x000f680000300800 */
[----:B------:R-:W5:Y:S04]  /*fff0*/  LDL.LU R21, [R1+0x32c] ;  /* 0x00032c0001157983 */ /* 0x000f680000300800 */
[----:B------:R0:W-:Y:S02]  /*10000*/  STL [R1+0x398], R10 ;  /* 0x0003980a01007387 */ /* 0x0001e40000100800 */
[----:B0-----:R-:W-:-:S02]  /*10010*/  SEL R10, R23, R28, !P3 ;  /* 0x0000001c170a7207 */ /* 0x001fc40005800000 */
[----:B------:R-:W-:-:S03]  /*10020*/  SEL R28, R23, R29, !P3 ;  /* 0x0000001d171c7207 */ /* 0x000fc60005800000 */
[----:B------:R0:W-:Y:S04]  /*10030*/  STL [R1+0x394], R10 ;  /* 0x0003940a01007387 */ /* 0x0001e80000100800 */
[----:B------:R-:W-:Y:S01]  /*10040*/  STL [R1+0x390], R28 ;  /* 0x0003901c01007387 */ /* 0x000fe20000100800 */
[C---:B0-----:R-:W-:Y:S02]  /*10050*/  SEL R10, R23.reuse, R16, !P3 ;  /* 0x00000010170a7207 */ /* 0x041fe40005800000 */
[C---:B------:R-:W-:Y:S02]  /*10060*/  SEL R16, R23.reuse, R14, !P3 ;  /* 0x0000000e17107207 */ /* 0x040fe40005800000 */
[C---:B------:R-:W-:Y:S01]  /*10070*/  SEL R14, R23.reuse, R8, !P3 ;  /* 0x00000008170e7207 */ /* 0x040fe20005800000 */
[----:B------:R0:W-:Y:S01]  /*10080*/  STL [R1+0x388], R10 ;  /* 0x0003880a01007387 */ /* 0x0001e20000100800 */
[----:B------:R-:W-:-:S03]  /*10090*/  SEL R8, R23, R20, !P3 ;  /* 0x0000001417087207 */ /* 0x000fc60005800000 */
[----:B------:R1:W-:Y:S01]  /*100a0*/  STL [R1+0x384], R16 ;  /* 0x0003841001007387 */ /* 0x0003e20000100800 */
[----:B0-----:R-:W-:-:S03]  /*100b0*/  SEL R10, R23, R6, !P3 ;  /* 0x00000006170a7207 */ /* 0x001fc60005800000 */
[----:B------:R-:W-:Y:S01]  /*100c0*/  STL [R1+0x380], R14 ;  /* 0x0003800e01007387 */ /* 0x000fe20000100800 */
[----:B------:R-:W-:-:S03]  /*100d0*/  SEL R6, R23, R2, !P3 ;  /* 0x0000000217067207 */ /* 0x000fc60005800000 */
[----:B------:R-:W-:Y:S01]  /*100e0*/  STL [R1+0x37c], R10 ;  /* 0x00037c0a01007387 */ /* 0x000fe20000100800 */
[----:B------:R-:W-:-:S03]  /*100f0*/  SEL R2, R23, R12, !P3 ;  /* 0x0000000c17027207 */ /* 0x000fc60005800000 */
[----:B------:R-:W-:Y:S04]  /*10100*/  STL [R1+0x378], R8 ;  /* 0x0003780801007387 */ /* 0x000fe80000100800 */
[----:B-1----:R-:W5:Y:S04]  /*10110*/  LDL.LU R16, [R1+0x328] ;  /* 0x0003280001107983 */ /* 0x002f680000300800 */
[----:B------:R2:W-:Y:S04]  /*10120*/  STL [R1+0x374], R6 ;  /* 0x0003740601007387 */ /* 0x0005e80000100800 */
[----:B------:R-:W5:Y:S04]  /*10130*/  LDL.LU R12, [R1+0x2f4] ;  /* 0x0002f400010c7983 */ /* 0x000f680000300800 */
[----:B------:R3:W-:Y:S01]  /*10140*/  STL [R1+0x370], R2 ;  /* 0x0003700201007387 */ /* 0x0007e20000100800 */
[----:B--2---:R-:W-:-:S03]  /*10150*/  SEL R6, R23, R11, !P3 ;  /* 0x0000000b17067207 */ /* 0x004fc60005800000 */
[----:B------:R-:W2:Y:S04]  /*10160*/  LDL.LU R11, [R1+0x31c] ;  /* 0x00031c00010b7983 */ /* 0x000ea80000300800 */
[----:B------:R0:W-:Y:S04]  /*10170*/  STL [R1+0x36c], R6 ;  /* 0x00036c0601007387 */ /* 0x0001e80000100800 */
[----:B------:R-:W2:Y:S04]  /*10180*/  LDL.LU R14, [R1+0x320] ;  /* 0x00032000010e7983 */ /* 0x000ea80000300800 */
[----:B------:R-:W2:Y:S01]  /*10190*/  LDL.LU R8, [R1+0x2fc] ;  /* 0x0002fc0001087983 */ /* 0x000ea20000300800 */
[----:B---3--:R-:W-:-:S05]  /*101a0*/  SEL R2, R23, R9, !P3 ;  /* 0x0000000917027207 */ /* 0x008fca0005800000 */
[----:B------:R1:W-:Y:S04]  /*101b0*/  STL [R1+0x368], R2 ;  /* 0x0003680201007387 */ /* 0x0003e80000100800 */
[----:B0-----:R-:W3:Y:S04]  /*101c0*/  LDL.LU R6, [R1+0x318] ;  /* 0x0003180001067983 */ /* 0x001ee80000300800 */
[----:B------:R-:W3:Y:S04]  /*101d0*/  LDL.LU R20, [R1+0x304] ;  /* 0x0003040001147983 */ /* 0x000ee80000300800 */
[----:B-1----:R-:W3:Y:S04]  /*101e0*/  LDL.LU R2, [R1+0x314] ;  /* 0x0003140001027983 */ /* 0x002ee80000300800 */
[----:B------:R-:W3:Y:S01]  /*101f0*/  LDL.LU R9, [R1+0x308] ;  /* 0x0003080001097983 */ /* 0x000ee20000300800 */
[----:B----4-:R-:W-:-:S03]  /*10200*/  SEL R10, R23, R27, !P3 ;  /* 0x0000001b170a7207 */ /* 0x010fc60005800000 */
[----:B------:R-:W4:Y:S04]  /*10210*/  LDL.LU R27, [R1+0x310] ;  /* 0x00031000011b7983 */ /* 0x000f280000300800 */
[----:B------:R5:W-:Y:S01]  /*10220*/  STL [R1+0x364], R10 ;  /* 0x0003640a01007387 */ /* 0x000be20000100800 */
[C---:B------:R-:W-:Y:S02]  /*10230*/  SEL R28, R23.reuse, R4, !P3 ;  /* 0x00000004171c7207 */ /* 0x040fe40005800000 */
[----:B-----5:R-:W-:-:S03]  /*10240*/  SEL R10, R23, R3, !P3 ;  /* 0x00000003170a7207 */ /* 0x020fc60005800000 */
[----:B------:R-:W-:Y:S04]  /*10250*/  STL [R1+0x360], R28 ;  /* 0x0003601c01007387 */ /* 0x000fe80000100800 */
[----:B------:R-:W-:Y:S01]  /*10260*/  STL [R1+0x35c], R10 ;  /* 0x00035c0a01007387 */ /* 0x000fe20000100800 */
[C---:B------:R-:W-:Y:S02]  /*10270*/  SEL R4, R23.reuse, R0, !P3 ;  /* 0x0000000017047207 */ /* 0x040fe40005800000 */
[----:B------:R-:W-:-:S03]  /*10280*/  SEL R3, R23, R22, !P3 ;  /* 0x0000001617037207 */ /* 0x000fc60005800000 */
[----:B------:R0:W-:Y:S01]  /*10290*/  STL [R1+0x358], R4 ;  /* 0x0003580401007387 */ /* 0x0001e20000100800 */
[----:B------:R-:W-:-:S03]  /*102a0*/  SEL R0, R23, R19, !P3 ;  /* 0x0000001317007207 */ /* 0x000fc60005800000 */
[----:B------:R1:W-:Y:S01]  /*102b0*/  STL [R1+0x354], R3 ;  /* 0x0003540301007387 */ /* 0x0003e20000100800 */
[----:B0-----:R-:W-:-:S03]  /*102c0*/  SEL R4, R23, R18, !P3 ;  /* 0x0000001217047207 */ /* 0x001fc60005800000 */
[----:B------:R0:W-:Y:S01]  /*102d0*/  STL [R1+0x350], R0 ;  /* 0x0003500001007387 */ /* 0x0001e20000100800 */
[----:B-1----:R-:W-:-:S03]  /*102e0*/  SEL R3, R23, R17, !P3 ;  /* 0x0000001117037207 */ /* 0x002fc60005800000 */
[----:B------:R-:W-:Y:S04]  /*102f0*/  STL [R1+0x34c], R4 ;  /* 0x00034c0401007387 */ /* 0x000fe80000100800 */
[----:B------:R-:W5:Y:S01]  /*10300*/  LDL.LU R10, [R1+0x30c] ;  /* 0x00030c00010a7983 */ /* 0x000f620000300800 */
[----:B0-----:R-:W-:-:S03]  /*10310*/  SEL R0, R23, R21, !P3 ;  /* 0x0000001517007207 */ /* 0x001fc60005800000 */
[----:B------:R0:W-:Y:S04]  /*10320*/  STL [R1+0x348], R3 ;  /* 0x0003480301007387 */ /* 0x0001e80000100800 */
[----:B------:R-:W5:Y:S04]  /*10330*/  LDL.LU R28, [R1+0x300] ;  /* 0x00030000011c7983 */ /* 0x000f680000300800 */
[----:B------:R1:W-:Y:S04]  /*10340*/  STL [R1+0x344], R0 ;  /* 0x0003440001007387 */ /* 0x0003e80000100800 */
[----:B------:R-:W5:Y:S04]  /*10350*/  LDL.LU R29, [R1+0x2f8] ;  /* 0x0002f800011d7983 */ /* 0x000f680000300800 */
[----:B0-----:R-:W5:Y:S04]  /*10360*/  LDL.LU R3, [R1+0x2f0] ;  /* 0x0002f00001037983 */ /* 0x001f680000300800 */
[----:B-1----:R-:W5:Y:S04]  /*10370*/  LDL.LU R0, [R1+0x2ec] ;  /* 0x0002ec0001007983 */ /* 0x002f680000300800 */
[----:B------:R-:W5:Y:S04]  /*10380*/  LDL.LU R22, [R1+0x2e8] ;  /* 0x0002e80001167983 */ /* 0x000f680000300800 */
[----:B------:R-:W5:Y:S04]  /*10390*/  LDL.LU R19, [R1+0x2e4] ;  /* 0x0002e40001137983 */ /* 0x000f680000300800 */
[----:B------:R-:W5:Y:S04]  /*103a0*/  LDL.LU R18, [R1+0x2e0] ;  /* 0x0002e00001127983 */ /* 0x000f680000300800 */
[----:B------:R-:W5:Y:S04]  /*103b0*/  LDL.LU R17, [R1+0x2dc] ;  /* 0x0002dc0001117983 */ /* 0x000f680000300800 */
[----:B------:R-:W5:Y:S01]  /*103c0*/  LDL.LU R21, [R1+0x2d8] ;  /* 0x0002d80001157983 */ /* 0x000f620000300800 */
[----:B------:R-:W-:-:S02]  /*103d0*/  SEL R4, R23, R16, !P3 ;  /* 0x0000001017047207 */ /* 0x000fc40005800000 */
[C---:B------:R-:W-:Y:S02]  /*103e0*/  SEL R16, R23.reuse, R12, !P3 ;  /* 0x0000000c17107207 */ /* 0x040fe40005800000 */
[----:B------:R-:W5:Y:S04]  /*103f0*/  LDL.LU R12, [R1+0x2d4] ;  /* 0x0002d400010c7983 */ /* 0x000f680000300800 */
[----:B------:R2:W-:Y:S04]  /*10400*/  STL [R1+0x340], R4 ;  /* 0x0003400401007387 */ /* 0x0005e80000100800 */
[----:B------:R-:W-:Y:S01]  /*10410*/  STL [R1+0x33c], R16 ;  /* 0x00033c1001007387 */ /* 0x000fe20000100800 */
[----:B--2---:R-:W-:-:S03]  /*10420*/  SEL R4, R23, R11, !P3 ;  /* 0x0000000b17047207 */ /* 0x004fc60005800000 */
[----:B------:R-:W2:Y:S04]  /*10430*/  LDL.LU R11, [R1+0x2d0] ;  /* 0x0002d000010b7983 */ /* 0x000ea80000300800 */
[----:B------:R3:W-:Y:S01]  /*10440*/  STL [R1+0x338], R4 ;  /* 0x0003380401007387 */ /* 0x0007e20000100800 */
[C---:B------:R-:W-:Y:S02]  /*10450*/  SEL R14, R23.reuse, R14, !P3 ;  /* 0x0000000e170e7207 */ /* 0x040fe40005800000 */
[----:B------:R-:W-:-:S03]  /*10460*/  SEL R8, R23, R8, !P3 ;  /* 0x0000000817087207 */ /* 0x000fc60005800000 */
[----:B------:R-:W-:Y:S04]  /*10470*/  STL [R1+0x334], R14 ;  /* 0x0003340e01007387 */ /* 0x000fe80000100800 */
[----:B------:R-:W-:Y:S01]  /*10480*/  STL [R1+0x330], R8 ;  /* 0x0003300801007387 */ /* 0x000fe20000100800 */
[C---:B---3--:R-:W-:Y:S02]  /*10490*/  SEL R4, R23.reuse, R6, !P3 ;  /* 0x0000000617047207 */ /* 0x048fe40005800000 */
[----:B------:R-:W-:-:S03]  /*104a0*/  SEL R6, R23, R20, !P3 ;  /* 0x0000001417067207 */ /* 0x000fc60005800000 */
[----:B------:R0:W-:Y:S01]  /*104b0*/  STL [R1+0x32c], R4 ;  /* 0x00032c0401007387 */ /* 0x0001e20000100800 */
[----:B------:R-:W-:-:S03]  /*104c0*/  SEL R2, R23, R2, !P3 ;  /* 0x0000000217027207 */ /* 0x000fc60005800000 */
[----:B------:R-:W-:Y:S01]  /*104d0*/  STL [R1+0x328], R6 ;  /* 0x0003280601007387 */ /* 0x000fe20000100800 */
[----:B0-----:R-:W-:-:S03]  /*104e0*/  SEL R4, R23, R9, !P3 ;  /* 0x0000000917047207 */ /* 0x001fc60005800000 */
[----:B------:R-:W3:Y:S04]  /*104f0*/  LDL.LU R9, [R1+0x2cc] ;  /* 0x0002cc0001097983 */ /* 0x000ee80000300800 */
[----:B------:R4:W-:Y:S04]  /*10500*/  STL [R1+0x324], R2 ;  /* 0x0003240201007387 */ /* 0x0009e80000100800 */
[----:B------:R0:W-:Y:S01]  /*10510*/  STL [R1+0x320], R4 ;  /* 0x0003200401007387 */ /* 0x0001e20000100800 */
[----:B----4-:R-:W-:-:S03]  /*10520*/  SEL R2, R23, R27, !P3 ;  /* 0x0000001b17027207 */ /* 0x010fc60005800000 */
[----:B0-----:R-:W4:Y:S04]  /*10530*/  LDL.LU R4, [R1+0x2b0] ;  /* 0x0002b00001047983 */ /* 0x001f280000300800 */
[----:B------:R-:W4:Y:S04]  /*10540*/  LDL.LU R16, [R1+0x2b4] ;  /* 0x0002b40001107983 */ /* 0x000f280000300800 */
[----:B------:R0:W-:Y:S04]  /*10550*/  STL [R1+0x31c], R2 ;  /* 0x00031c0201007387 */ /* 0x0001e80000100800 */
[----:B------:R-:W4:Y:S04]  /*10560*/  LDL.LU R14, [R1+0x2b8] ;  /* 0x0002b800010e7983 */ /* 0x000f280000300800 */
[----:B------:R-:W4:Y:S04]  /*10570*/  LDL.LU R8, [R1+0x2c0] ;  /* 0x0002c00001087983 */ /* 0x000f280000300800 */
[----:B------:R-:W4:Y:S04]  /*10580*/  LDL.LU R6, [R1+0x2c4] ;  /* 0x0002c40001067983 */ /* 0x000f280000300800 */
[----:B------:R-:W4:Y:S04]  /*10590*/  LDL.LU R20, [R1+0x2c8] ;  /* 0x0002c80001147983 */ /* 0x000f280000300800 */
[----:B0-----:R-:W4:Y:S04]  /*105a0*/  LDL.LU R2, [R1+0x2bc] ;  /* 0x0002bc0001027983 */ /* 0x001f280000300800 */
[----:B------:R-:W4:Y:S01]  /*105b0*/  LDL.LU R27, [R1+0x2ac] ;  /* 0x0002ac00011b7983 */ /* 0x000f220000300800 */
[----:B-----5:R-:W-:-:S05]  /*105c0*/  SEL R10, R23, R10, !P3 ;  /* 0x0000000a170a7207 */ /* 0x020fca0005800000 */
[----:B------:R0:W-:Y:S01]  /*105d0*/  STL [R1+0x318], R10 ;  /* 0x0003180a01007387 */ /* 0x0001e20000100800 */
[----:B------:R-:W-:-:S05]  /*105e0*/  SEL R28, R23, R28, !P3 ;  /* 0x0000001c171c7207 */ /* 0x000fca0005800000 */
[----:B------:R1:W-:Y:S01]  /*105f0*/  STL [R1+0x314], R28 ;  /* 0x0003141c01007387 */ /* 0x0003e20000100800 */
[----:B0-----:R-:W-:-:S05]  /*10600*/  SEL R10, R23, R29, !P3 ;  /* 0x0000001d170a7207 */ /* 0x001fca0005800000 */
[----:B------:R0:W-:Y:S01]  /*10610*/  STL [R1+0x310], R10 ;  /* 0x0003100a01007387 */ /* 0x0001e20000100800 */
[C---:B-1----:R-:W-:Y:S02]  /*10620*/  SEL R28, R23.reuse, R3, !P3 ;  /* 0x00000003171c7207 */ /* 0x042fe40005800000 */
[----:B------:R-:W-:-:S03]  /*10630*/  SEL R3, R23, R0, !P3 ;  /* 0x0000000017037207 */ /* 0x000fc60005800000 */
[----:B------:R-:W-:Y:S01]  /*10640*/  STL [R1+0x30c], R28 ;  /* 0x00030c1c01007387 */ /* 0x000fe20000100800 */
[----:B0-----:R-:W-:-:S03]  /*10650*/  SEL R10, R23, R22, !P3 ;  /* 0x00000016170a7207 */ /* 0x001fc60005800000 */
[----:B------:R0:W-:Y:S01]  /*10660*/  STL [R1+0x308], R3 ;  /* 0x0003080301007387 */ /* 0x0001e20000100800 */
[----:B------:R-:W-:-:S03]  /*10670*/  SEL R0, R23, R19, !P3 ;  /* 0x0000001317007207 */ /* 0x000fc60005800000 */
[----:B------:R1:W-:Y:S01]  /*10680*/  STL [R1+0x304], R10 ;  /* 0x0003040a01007387 */ /* 0x0003e20000100800 */
[----:B0-----:R-:W-:-:S03]  /*10690*/  SEL R3, R23, R18, !P3 ;  /* 0x0000001217037207 */ /* 0x001fc60005800000 */
[----:B------:R0:W-:Y:S01]  /*106a0*/  STL [R1+0x300], R0 ;  /* 0x0003000001007387 */ /* 0x0001e20000100800 */
[----:B-1----:R-:W-:-:S03]  /*106b0*/  SEL R10, R23, R17, !P3 ;  /* 0x00000011170a7207 */ /* 0x002fc60005800000 */
[----:B------:R1:W-:Y:S01]  /*106c0*/  STL [R1+0x2fc], R3 ;  /* 0x0002fc0301007387 */ /* 0x0003e20000100800 */
[----:B0-----:R-:W-:-:S03]  /*106d0*/  SEL R0, R23, R21, !P3 ;  /* 0x0000001517007207 */ /* 0x001fc60005800000 */
[----:B-1----:R-:W5:Y:S04]  /*106e0*/  LDL.LU R3, [R1+0x2a8] ;  /* 0x0002a80001037983 */ /* 0x002f680000300800 */
[----:B------:R-:W-:Y:S04]  /*106f0*/  STL [R1+0x2f8], R10 ;  /* 0x0002f80a01007387 */ /* 0x000fe80000100800 */
[----:B------:R-:W5:Y:S04]  /*10700*/  LDL.LU R21, [R1+0x2a4] ;  /* 0x0002a40001157983 */ /* 0x000f680000300800 */
[----:B------:R0:W-:Y:S02]  /*10710*/  STL [R1+0x2f4], R0 ;  /* 0x0002f40001007387 */ /* 0x0001e40000100800 */
[----:B0-----:R-:W-:-:S02]  /*10720*/  SEL R0, R23, R12, !P3 ;  /* 0x0000000c17007207 */ /* 0x001fc40005800000 */
[----:B------:R-:W5:Y:S04]  /*10730*/  LDL.LU R12, [R1+0x2a0] ;  /* 0x0002a000010c7983 */ /* 0x000f680000300800 */
[----:B------:R0:W-:Y:S04]  /*10740*/  STL [R1+0x2f0], R0 ;  /* 0x0002f00001007387 */ /* 0x0001e80000100800 */
[----:B0-----:R-:W5:Y:S04]  /*10750*/  LDL.LU R0, [R1+0x29c] ;  /* 0x00029c0001007983 */ /* 0x001f680000300800 */
[----:B------:R-:W5:Y:S01]  /*10760*/  LDL.LU R22, [R1+0x298] ;  /* 0x0002980001167983 */ /* 0x000f620000300800 */
[----:B--2---:R-:W-:-:S05]  /*10770*/  SEL R10, R23, R11, !P3 ;  /* 0x0000000b170a7207 */ /* 0x004fca0005800000 */
[----:B------:R3:W-:Y:S04]  /*10780*/  STL [R1+0x2ec], R10 ;  /* 0x0002ec0a01007387 */ /* 0x0007e80000100800 */
[----:B------:R-:W2:Y:S04]  /*10790*/  LDL.LU R19, [R1+0x294] ;  /* 0x0002940001137983 */ /* 0x000ea80000300800 */
[----:B------:R-:W2:Y:S04]  /*107a0*/  LDL.LU R18, [R1+0x290] ;  /* 0x0002900001127983 */ /* 0x000ea80000300800 */
[----:B------:R-:W2:Y:S04]  /*107b0*/  LDL.LU R17, [R1+0x26c] ;  /* 0x00026c0001117983 */ /* 0x000ea80000300800 */
[----:B------:R-:W2:Y:S01]  /*107c0*/  LDL.LU R11, [R1+0x270] ;  /* 0x00027000010b7983 */ /* 0x000ea20000300800 */
[----:B---3--:R-:W-:-:S03]  /*107d0*/  SEL R10, R23, R9, !P3 ;  /* 0x00000009170a7207 */ /* 0x008fc60005800000 */
[----:B------:R-:W3:Y:S04]  /*107e0*/  LDL.LU R9, [R1+0x278] ;  /* 0x0002780001097983 */ /* 0x000ee80000300800 */
[----:B------:R0:W-:Y:S01]  /*107f0*/  STL [R1+0x2e8], R10 ;  /* 0x0002e80a01007387 */ /* 0x0001e20000100800 */
[C---:B----4-:R-:W-:Y:S02]  /*10800*/  SEL R4, R23.reuse, R4, !P3 ;  /* 0x0000000417047207 */ /* 0x050fe40005800000 */
[----:B------:R-:W-:-:S03]  /*10810*/  SEL R16, R23, R16, !P3 ;  /* 0x0000001017107207 */ /* 0x000fc60005800000 */
[----:B------:R1:W-:Y:S01]  /*10820*/  STL [R1+0x2e4], R4 ;  /* 0x0002e40401007387 */ /* 0x0003e20000100800 */
[----:B0-----:R-:W-:-:S03]  /*10830*/  SEL R10, R23, R14, !P3 ;  /* 0x0000000e170a7207 */ /* 0x001fc60005800000 */
[----:B------:R-:W-:Y:S01]  /*10840*/  STL [R1+0x2e0], R16 ;  /* 0x0002e01001007387 */ /* 0x000fe20000100800 */
[----:B-1----:R-:W-:-:S03]  /*10850*/  SEL R4, R23, R8, !P3 ;  /* 0x0000000817047207 */ /* 0x002fc60005800000 */
[----:B------:R-:W-:Y:S01]  /*10860*/  STL [R1+0x2dc], R10 ;  /* 0x0002dc0a01007387 */ /* 0x000fe20000100800 */
[----:B------:R-:W-:-:S03]  /*10870*/  SEL R8, R23, R6, !P3 ;  /* 0x0000000617087207 */ /* 0x000fc60005800000 */
[----:B------:R0:W-:Y:S01]  /*10880*/  STL [R1+0x2d8], R4 ;  /* 0x0002d80401007387 */ /* 0x0001e20000100800 */
[----:B------:R-:W-:-:S03]  /*10890*/  SEL R6, R23, R20, !P3 ;  /* 0x0000001417067207 */ /* 0x000fc60005800000 */
[----:B------:R1:W-:Y:S04]  /*108a0*/  STL [R1+0x2d4], R8 ;  /* 0x0002d40801007387 */ /* 0x0003e80000100800 */
[----:B------:R4:W-:Y:S01]  /*108b0*/  STL [R1+0x2d0], R6 ;  /* 0x0002d00601007387 */ /* 0x0009e20000100800 */
[----:B0-----:R-:W-:-:S03]  /*108c0*/  SEL R4, R23, R2, !P3 ;  /* 0x0000000217047207 */ /* 0x001fc60005800000 */
[----:B------:R-:W3:Y:S01]  /*108d0*/  LDL.LU R10, [R1+0x280] ;  /* 0x00028000010a7983 */ /* 0x000ee20000300800 */
[----:B------:R-:W-:-:S03]  /*108e0*/  SEL R2, R23, R27, !P3 ;  /* 0x0000001b17027207 */ /* 0x000fc60005800000 */
[----:B------:R-:W-:Y:S04]  /*108f0*/  STL [R1+0x2cc], R4 ;  /* 0x0002cc0401007387 */ /* 0x000fe80000100800 */
[----:B------:R-:W3:Y:S04]  /*10900*/  LDL.LU R28, [R1+0x28c] ;  /* 0x00028c00011c7983 */ /* 0x000ee80000300800 */
[----:B------:R0:W-:Y:S04]  /*10910*/  STL [R1+0x2c8], R2 ;  /* 0x0002c80201007387 */ /* 0x0001e80000100800 */
[----:B------:R-:W3:Y:S04]  /*10920*/  LDL.LU R29, [R1+0x288] ;  /* 0x00028800011d7983 */ /* 0x000ee80000300800 */
[----:B------:R-:W3:Y:S04]  /*10930*/  LDL.LU R16, [R1+0x284] ;  /* 0x0002840001107983 */ /* 0x000ee80000300800 */
[----:B------:R-:W3:Y:S04]  /*10940*/  LDL.LU R14, [R1+0x258] ;  /* 0x00025800010e7983 */ /* 0x000ee80000300800 */
[----:B-1----:R-:W3:Y:S04]  /*10950*/  LDL.LU R8, [R1+0x25c] ;  /* 0x00025c0001087983 */ /* 0x002ee80000300800 */
[----:B----4-:R-:W4:Y:S04]  /*10960*/  LDL.LU R6, [R1+0x260] ;  /* 0x0002600001067983 */ /* 0x010f280000300800 */
[----:B------:R-:W4:Y:S04]  /*10970*/  LDL.LU R20, [R1+0x264] ;  /* 0x0002640001147983 */ /* 0x000f280000300800 */
[----:B0-----:R-:W4:Y:S04]  /*10980*/  LDL.LU R2, [R1+0x268] ;  /* 0x0002680001027983 */ /* 0x001f280000300800 */
[----:B------:R-:W4:Y:S01]  /*10990*/  LDL.LU R27, [R1+0x1e4] ;  /* 0x0001e400011b7983 */ /* 0x000f220000300800 */
[----:B-----5:R-:W-:-:S02]  /*109a0*/  SEL R3, R23, R3, !P3 ;  /* 0x0000000317037207 */ /* 0x020fc40005800000 */
[C---:B------:R-:W-:Y:S02]  /*109b0*/  SEL R4, R23.reuse, R21, !P3 ;  /* 0x0000001517047207 */ /* 0x040fe40005800000 */
[----:B------:R-:W5:Y:S04]  /*109c0*/  LDL.LU R21, [R1+0x1e8] ;  /* 0x0001e80001157983 */ /* 0x000f680000300800 */
[----:B------:R0:W-:Y:S04]  /*109d0*/  STL [R1+0x2c4], R3 ;  /* 0x0002c40301007387 */ /* 0x0001e80000100800 */
[----:B------:R1:W-:Y:S01]  /*109e0*/  STL [R1+0x2c0], R4 ;  /* 0x0002c00401007387 */ /* 0x0003e20000100800 */
[----:B0-----:R-:W-:-:S03]  /*109f0*/  SEL R3, R23, R12, !P3 ;  /* 0x0000000c17037207 */ /* 0x001fc60005800000 */
[----:B------:R-:W5:Y:S04]  /*10a00*/  LDL.LU R12, [R1+0x1f8] ;  /* 0x0001f800010c7983 */ /* 0x000f680000300800 */
[----:B------:R2:W-:Y:S01]  /*10a10*/  STL [R1+0x2bc], R3 ;  /* 0x0002bc0301007387 */ /* 0x0005e20000100800 */
[C---:B-1----:R-:W-:Y:S02]  /*10a20*/  SEL R4, R23.reuse, R0, !P3 ;  /* 0x0000000017047207 */ /* 0x042fe40005800000 */
[----:B------:R-:W-:-:S03]  /*10a30*/  SEL R0, R23, R22, !P3 ;  /* 0x0000001617007207 */ /* 0x000fc60005800000 */
[----:B------:R0:W-:Y:S04]  /*10a40*/  STL [R1+0x2b8], R4 ;  /* 0x0002b80401007387 */ /* 0x0001e80000100800 */
[----:B------:R1:W-:Y:S01]  /*10a50*/  STL [R1+0x2b4], R0 ;  /* 0x0002b40001007387 */ /* 0x0003e20000100800 */
[C---:B--2---:R-:W-:Y:S02]  /*10a60*/  SEL R3, R23.reuse, R19, !P3 ;  /* 0x0000001317037207 */ /* 0x044fe40005800000 */
[----:B0-----:R-:W-:-:S03]  /*10a70*/  SEL R4, R23, R18, !P3 ;  /* 0x0000001217047207 */ /* 0x001fc60005800000 */
[----:B------:R0:W-:Y:S01]  /*10a80*/  STL [R1+0x2b0], R3 ;  /* 0x0002b00301007387 */ /* 0x0001e20000100800 */
[----:B-1----:R-:W-:-:S03]  /*10a90*/  SEL R0, R23, R17, !P3 ;  /* 0x0000001117007207 */ /* 0x002fc60005800000 */
[----:B------:R1:W-:Y:S01]  /*10aa0*/  STL [R1+0x2ac], R4 ;  /* 0x0002ac0401007387 */ /* 0x0003e20000100800 */
[----:B0-----:R-:W-:-:S03]  /*10ab0*/  SEL R3, R23, R11, !P3 ;  /* 0x0000000b17037207 */ /* 0x001fc60005800000 */
[----:B------:R-:W2:Y:S04]  /*10ac0*/  LDL.LU R11, [R1+0x248] ;  /* 0x00024800010b7983 */ /* 0x000ea80000300800 */
[----:B------:R3:W-:Y:S04]  /*10ad0*/  STL [R1+0x2a8], R0 ;  /* 0x0002a80001007387 */ /* 0x0007e80000100800 */
[----:B------:R0:W-:Y:S04]  /*10ae0*/  STL [R1+0x2a4], R3 ;  /* 0x0002a40301007387 */ /* 0x0001e80000100800 */
[----:B-1----:R-:W2:Y:S01]  /*10af0*/  LDL.LU R4, [R1+0x24c] ;  /* 0x00024c0001047983 */ /* 0x002ea20000300800 */
[----:B---3--:R-:W-:-:S03]  /*10b00*/  SEL R0, R23, R9, !P3 ;  /* 0x0000000917007207 */ /* 0x008fc60005800000 */
[----:B0-----:R-:W3:Y:S04]  /*10b10*/  LDL.LU R3, [R1+0x254] ;  /* 0x0002540001037983 */ /* 0x001ee80000300800 */
[----:B------:R0:W-:Y:S04]  /*10b20*/  STL [R1+0x2a0], R0 ;  /* 0x0002a00001007387 */ /* 0x0001e80000100800 */
[----:B0-----:R-:W3:Y:S04]  /*10b30*/  LDL.LU R0, [R1+0x250] ;  /* 0x0002500001007983 */ /* 0x001ee80000300800 */
[----:B------:R-:W3:Y:S04]  /*10b40*/  LDL.LU R22, [R1+0x22c] ;  /* 0x00022c0001167983 */ /* 0x000ee80000300800 */
[----:B------:R-:W3:Y:S04]  /*10b50*/  LDL.LU R19, [R1+0x230] ;  /* 0x0002300001137983 */ /* 0x000ee80000300800 */
[----:B------:R-:W3:Y:S04]  /*10b60*/  LDL.LU R18, [R1+0x244] ;  /* 0x0002440001127983 */ /* 0x000ee80000300800 */
[----:B------:R-:W3:Y:S04]  /*10b70*/  LDL.LU R17, [R1+0x240] ;  /* 0x0002400001117983 */ /* 0x000ee80000300800 */
[----:B------:R-:W3:Y:S01]  /*10b80*/  LDL.LU R9, [R1+0x238] ;  /* 0x0002380001097983 */ /* 0x000ee20000300800 */
[----:B------:R-:W-:-:S05]  /*10b90*/  SEL R10, R23, R10, !P3 ;  /* 0x0000000a170a7207 */ /* 0x000fca0005800000 */
[----:B------:R0:W-:Y:S02]  /*10ba0*/  STL [R1+0x29c], R10 ;  /* 0x00029c0a01007387 */ /* 0x0001e40000100800 */
[C---:B0-----:R-:W-:Y:S02]  /*10bb0*/  SEL R10, R23.reuse, R28, !P3 ;  /* 0x0000001c170a7207 */ /* 0x041fe40005800000 */
[----:B------:R-:W-:-:S03]  /*10bc0*/  SEL R28, R23, R29, !P3 ;  /* 0x0000001d171c7207 */ /* 0x000fc60005800000 */
[----:B------:R0:W-:Y:S04]  /*10bd0*/  STL [R1+0x298], R10 ;  /* 0x0002980a01007387 */ /* 0x0001e80000100800 */
[----:B------:R-:W-:Y:S01]  /*10be0*/  STL [R1+0x294], R28 ;  /* 0x0002941c01007387 */ /* 0x000fe20000100800 */
[C---:B0-----:R-:W-:Y:S02]  /*10bf0*/  SEL R10, R23.reuse, R16, !P3 ;  /* 0x00000010170a7207 */ /* 0x041fe40005800000 */
[C---:B------:R-:W-:Y:S02]  /*10c00*/  SEL R16, R23.reuse, R14, !P3 ;  /* 0x0000000e17107207 */ /* 0x040fe40005800000 */
[C---:B------:R-:W-:Y:S01]  /*10c10*/  SEL R14, R23.reuse, R8, !P3 ;  /* 0x00000008170e7207 */ /* 0x040fe20005800000 */
[----:B------:R0:W-:Y:S01]  /*10c20*/  STL [R1+0x290], R10 ;  /* 0x0002900a01007387 */ /* 0x0001e20000100800 */
[----:B----4-:R-:W-:-:S03]  /*10c30*/  SEL R8, R23, R20, !P3 ;  /* 0x0000001417087207 */ /* 0x010fc60005800000 */
[----:B------:R1:W-:Y:S01]  /*10c40*/  STL [R1+0x28c], R16 ;  /* 0x00028c1001007387 */ /* 0x0003e20000100800 */
[----:B0-----:R-:W-:-:S03]  /*10c50*/  SEL R10, R23, R6, !P3 ;  /* 0x00000006170a7207 */ /* 0x001fc60005800000 */
[----:B------:R-:W-:Y:S01]  /*10c60*/  STL [R1+0x288], R14 ;  /* 0x0002880e01007387 */ /* 0x000fe20000100800 */
[----:B------:R-:W-:-:S03]  /*10c70*/  SEL R6, R23, R2, !P3 ;  /* 0x0000000217067207 */ /* 0x000fc60005800000 */
[----:B------:R-:W-:Y:S01]  /*10c80*/  STL [R1+0x284], R10 ;  /* 0x0002840a01007387 */ /* 0x000fe20000100800 */
[----:B------:R-:W-:-:S03]  /*10c90*/  SEL R2, R23, R27, !P3 ;  /* 0x0000001b17027207 */ /* 0x000fc60005800000 */
[----:B------:R-:W-:Y:S04]  /*10ca0*/  STL [R1+0x280], R8 ;  /* 0x0002800801007387 */ /* 0x000fe80000100800 */
[----:B-1----:R-:W4:Y:S04]  /*10cb0*/  LDL.LU R16, [R1+0x23c] ;  /* 0x00023c0001107983 */ /* 0x002f280000300800 */
[----:B------:R5:W-:Y:S04]  /*10cc0*/  STL [R1+0x278], R6 ;  /* 0x0002780601007387 */ /* 0x000be80000100800 */
[----:B------:R-:W4:Y:S04]  /*10cd0*/  LDL.LU R27, [R1+0x234] ;  /* 0x00023400011b7983 */ /* 0x000f280000300800 */
[----:B------:R0:W-:Y:S01]  /*10ce0*/  STL [R1+0x270], R2 ;  /* 0x0002700201007387 */ /* 0x0001e20000100800 */
[----:B-----5:R-:W-:-:S03]  /*10cf0*/  SEL R6, R23, R21, !P3 ;  /* 0x0000001517067207 */ /* 0x020fc60005800000 */
[----:B------:R-:W5:Y:S04]  /*10d00*/  LDL.LU R21, [R1+0x228] ;  /* 0x0002280001157983 */ /* 0x000f680000300800 */
[----:B------:R1:W-:Y:S04]  /*10d10*/  STL [R1+0x26c], R6 ;  /* 0x00026c0601007387 */ /* 0x0003e80000100800 */
[----:B------:R-:W5:Y:S04]  /*10d20*/  LDL.LU R14, [R1+0x224] ;  /* 0x00022400010e7983 */ /* 0x000f680000300800 */
[----:B------:R-:W5:Y:S01]  /*10d30*/  LDL.LU R8, [R1+0x220] ;  /* 0x0002200001087983 */ /* 0x000f620000300800 */
[----:B0-----:R-:W-:-:S05]  /*10d40*/  SEL R2, R23, R12, !P3 ;  /* 0x0000000c17027207 */ /* 0x001fca0005800000 */
[----:B------:R0:W-:Y:S04]  /*10d50*/  STL [R1+0x268], R2 ;  /* 0x0002680201007387 */ /* 0x0001e80000100800 */
[----:B-1----:R-:W5:Y:S04]  /*10d60*/  LDL.LU R6, [R1+0x21c] ;  /* 0x00021c0001067983 */ /* 0x002f680000300800 */
[----:B------:R-:W5:Y:S04]  /*10d70*/  LDL.LU R20, [R1+0x1fc] ;  /* 0x0001fc0001147983 */ /* 0x000f680000300800 */
[----:B0-----:R-:W5:Y:S04]  /*10d80*/  LDL.LU R2, [R1+0x208] ;  /* 0x0002080001027983 */ /* 0x001f680000300800 */
[----:B------:R-:W5:Y:S01]  /*10d90*/  LDL.LU R12, [R1+0x20c] ;  /* 0x00020c00010c7983 */ /* 0x000f620000300800 */
[----:B--2---:R-:W-:-:S03]  /*10da0*/  SEL R10, R23, R11, !P3 ;  /* 0x0000000b170a7207 */ /* 0x004fc60005800000 */
[----:B------:R-:W2:Y:S04]  /*10db0*/  LDL.LU R11, [R1+0x200] ;  /* 0x00020000010b7983 */ /* 0x000ea80000300800 */
[----:B------:R3:W-:Y:S01]  /*10dc0*/  STL [R1+0x264], R10 ;  /* 0x0002640a01007387 */ /* 0x0007e20000100800 */
[C---:B------:R-:W-:Y:S02]  /*10dd0*/  SEL R28, R23.reuse, R4, !P3 ;  /* 0x00000004171c7207 */ /* 0x040fe40005800000 */
[----:B---3--:R-:W-:-:S03]  /*10de0*/  SEL R10, R23, R3, !P3 ;  /* 0x00000003170a7207 */ /* 0x008fc60005800000 */
        /* <DEDUP_REMOVED lines=11> */
[----:B------:R-:W3:Y:S01]  /*10ea0*/  LDL.LU R10, [R1+0x204] ;  /* 0x00020400010a7983 */ /* 0x000ee20000300800 */
[----:B0-----:R-:W-:-:S03]  /*10eb0*/  SEL R0, R23, R9, !P3 ;  /* 0x0000000917007207 */ /* 0x001fc60005800000 */
[----:B------:R0:W-:Y:S04]  /*10ec0*/  STL [R1+0x248], R3 ;  /* 0x0002480301007387 */ /* 0x0001e80000100800 */
[----:B------:R-:W3:Y:S04]  /*10ed0*/  LDL.LU R28, [R1+0x1f4] ;  /* 0x0001f400011c7983 */ /* 0x000ee80000300800 */
[----:B------:R1:W-:Y:S04]  /*10ee0*/  STL [R1+0x244], R0 ;  /* 0x0002440001007387 */ /* 0x0003e80000100800 */
[----:B------:R-:W3:Y:S04]  /*10ef0*/  LDL.LU R29, [R1+0x1f0] ;  /* 0x0001f000011d7983 */ /* 0x000ee80000300800 */
[----:B0-----:R-:W3:Y:S04]  /*10f00*/  LDL.LU R3, [R1+0x1ec] ;  /* 0x0001ec0001037983 */ /* 0x001ee80000300800 */
[----:B-1----:R-:W3:Y:S04]  /*10f10*/  LDL.LU R0, [R1+0x1e0] ;  /* 0x0001e00001007983 */ /* 0x002ee80000300800 */
[----:B------:R-:W3:Y:S04]  /*10f20*/  LDL.LU R22, [R1+0x1dc] ;  /* 0x0001dc0001167983 */ /* 0x000ee80000300800 */
[----:B------:R-:W3:Y:S04]  /*10f30*/  LDL.LU R19, [R1+0x1d8] ;  /* 0x0001d80001137983 */ /* 0x000ee80000300800 */
[----:B------:R-:W3:Y:S04]  /*10f40*/  LDL.LU R18, [R1+0x1d4] ;  /* 0x0001d40001127983 */ /* 0x000ee80000300800 */
[----:B------:R-:W3:Y:S04]  /*10f50*/  LDL.LU R17, [R1+0x1d0] ;  /* 0x0001d00001117983 */ /* 0x000ee80000300800 */
[----:B------:R-:W3:Y:S01]  /*10f60*/  LDL.LU R9, [R1+0x1cc] ;  /* 0x0001cc0001097983 */ /* 0x000ee20000300800 */
[----:B----4-:R-:W-:-:S02]  /*10f70*/  SEL R4, R23, R16, !P3 ;  /* 0x0000001017047207 */ /* 0x010fc40005800000 */
[C---:B------:R-:W-:Y:S02]  /*10f80*/  SEL R16, R23.reuse, R27, !P3 ;  /* 0x0000001b17107207 */ /* 0x040fe40005800000 */
[----:B------:R-:W4:Y:S04]  /*10f90*/  LDL.LU R27, [R1+0x1c8] ;  /* 0x0001c800011b7983 */ /* 0x000f280000300800 */
[----:B------:R5:W-:Y:S04]  /*10fa0*/  STL [R1+0x240], R4 ;  /* 0x0002400401007387 */ /* 0x000be80000100800 */
[----:B------:R-:W-:Y:S01]  /*10fb0*/  STL [R1+0x23c], R16 ;  /* 0x00023c1001007387 */ /* 0x000fe20000100800 */
[----:B-----5:R-:W-:-:S03]  /*10fc0*/  SEL R4, R23, R21, !P3 ;  /* 0x0000001517047207 */ /* 0x020fc60005800000 */
[----:B------:R-:W5:Y:S04]  /*10fd0*/  LDL.LU R21, [R1+0x16c] ;  /* 0x00016c0001157983 */ /* 0x000f680000300800 */
[----:B------:R0:W-:Y:S01]  /*10fe0*/  STL [R1+0x238], R4 ;  /* 0x0002380401007387 */ /* 0x0001e20000100800 */
[C---:B------:R-:W-:Y:S02]  /*10ff0*/  SEL R14, R23.reuse, R14, !P3 ;  /* 0x0000000e170e7207 */ /* 0x040fe40005800000 */
[----:B------:R-:W-:-:S03]  /*11000*/  SEL R8, R23, R8, !P3 ;  /* 0x0000000817087207 */ /* 0x000fc60005800000 */
[----:B------:R-:W-:Y:S04]  /*11010*/  STL [R1+0x234], R14 ;  /* 0x0002340e01007387 */ /* 0x000fe80000100800 */
[----:B------:R-:W-:Y:S01]  /*11020*/  STL [R1+0x230], R8 ;  /* 0x0002300801007387 */ /* 0x000fe20000100800 */
[C---:B0-----:R-:W-:Y:S02]  /*11030*/  SEL R4, R23.reuse, R6, !P3 ;  /* 0x0000000617047207 */ /* 0x041fe40005800000 */
[----:B------:R-:W-:-:S03]  /*11040*/  SEL R6, R23, R20, !P3 ;  /* 0x0000001417067207 */ /* 0x000fc60005800000 */
[----:B------:R0:W-:Y:S01]  /*11050*/  STL [R1+0x22c], R4 ;  /* 0x00022c0401007387 */ /* 0x0001e20000100800 */
[----:B------:R-:W-:-:S03]  /*11060*/  SEL R2, R23, R2, !P3 ;  /* 0x0000000217027207 */ /* 0x000fc60005800000 */
[----:B------:R-:W-:Y:S01]  /*11070*/  STL [R1+0x228], R6 ;  /* 0x0002280601007387 */ /* 0x000fe20000100800 */
[----:B0-----:R-:W-:-:S03]  /*11080*/  SEL R4, R23, R12, !P3 ;  /* 0x0000000c17047207 */ /* 0x001fc60005800000 */
[----:B------:R-:W5:Y:S04]  /*11090*/  LDL.LU R12, [R1+0x1c4] ;  /* 0x0001c400010c7983 */ /* 0x000f680000300800 */
[----:B------:R-:W-:Y:S04]  /*110a0*/  STL [R1+0x224], R2 ;  /* 0x0002240201007387 */ /* 0x000fe80000100800 */
        /* <DEDUP_REMOVED lines=8> */
[----:B------:R-:W2:Y:S04]  /*11130*/  LDL.LU R20, [R1+0x1bc] ;  /* 0x0001bc0001147983 */ /* 0x000ea80000300800 */
[----:B0-----:R-:W2:Y:S04]  /*11140*/  LDL.LU R2, [R1+0x1ac] ;  /* 0x0001ac0001027983 */ /* 0x001ea80000300800 */
[----:B------:R-:W2:Y:S01]  /*11150*/  LDL.LU R11, [R1+0x19c] ;  /* 0x00019c00010b7983 */ /* 0x000ea20000300800 */
[----:B---3--:R-:W-:-:S05]  /*11160*/  SEL R10, R23, R10, !P3 ;  /* 0x0000000a170a7207 */ /* 0x008fca0005800000 */
        /* <DEDUP_REMOVED lines=17> */
[----:B-1----:R-:W3:Y:S04]  /*11280*/  LDL.LU R3, [R1+0x1a0] ;  /* 0x0001a00001037983 */ /* 0x002ee80000300800 */
[----:B------:R-:W-:Y:S04]  /*11290*/  STL [R1+0x1ec], R10 ;  /* 0x0001ec0a01007387 */ /* 0x000fe80000100800 */
[----:B------:R-:W3:Y:S04]  /*112a0*/  LDL.LU R9, [R1+0x1a4] ;  /* 0x0001a40001097983 */ /* 0x000ee80000300800 */
[----:B------:R4:W-:Y:S02]  /*112b0*/  STL [R1+0x1e8], R0 ;  /* 0x0001e80001007387 */ /* 0x0009e40000100800 */
[----:B----4-:R-:W-:-:S02]  /*112c0*/  SEL R0, R23, R27, !P3 ;  /* 0x0000001b17007207 */ /* 0x010fc40005800000 */
[----:B------:R-:W4:Y:S04]  /*112d0*/  LDL.LU R27, [R1+0x190] ;  /* 0x00019000011b7983 */ /* 0x000f280000300800 */
[----:B------:R0:W-:Y:S04]  /*112e0*/  STL [R1+0x1e4], R0 ;  /* 0x0001e40001007387 */ /* 0x0001e80000100800 */
[----:B0-----:R-:W4:Y:S04]  /*112f0*/  LDL.LU R0, [R1+0x18c] ;  /* 0x00018c0001007983 */ /* 0x001f280000300800 */
[----:B------:R-:W4:Y:S01]  /*11300*/  LDL.LU R22, [R1+0x188] ;  /* 0x0001880001167983 */ /* 0x000f220000300800 */
[----:B-----5:R-:W-:-:S05]  /*11310*/  SEL R10, R23, R21, !P3 ;  /* 0x00000015170a7207 */ /* 0x020fca0005800000 */
[----:B------:R0:W-:Y:S04]  /*11320*/  STL [R1+0x1e0], R10 ;  /* 0x0001e00a01007387 */ /* 0x0001e80000100800 */
[----:B------:R-:W4:Y:S04]  /*11330*/  LDL.LU R19, [R1+0x184] ;  /* 0x0001840001137983 */ /* 0x000f280000300800 */
[----:B------:R-:W4:Y:S04]  /*11340*/  LDL.LU R18, [R1+0x17c] ;  /* 0x00017c0001127983 */ /* 0x000f280000300800 */
[----:B------:R-:W4:Y:S04]  /*11350*/  LDL.LU R17, [R1+0x178] ;  /* 0x0001780001117983 */ /* 0x000f280000300800 */
[----:B------:R-:W4:Y:S01]  /*11360*/  LDL.LU R21, [R1+0x170] ;  /* 0x0001700001157983 */ /* 0x000f220000300800 */
[----:B0-----:R-:W-:-:S03]  /*11370*/  SEL R10, R23, R12, !P3 ;  /* 0x0000000c170a7207 */ /* 0x001fc60005800000 */
[----:B------:R-:W4:Y:S04]  /*11380*/  LDL.LU R12, [R1+0x174] ;  /* 0x00017400010c7983 */ /* 0x000f280000300800 */
[----:B------:R2:W-:Y:S01]  /*11390*/  STL [R1+0x1dc], R10 ;  /* 0x0001dc0a01007387 */ /* 0x0005e20000100800 */
[C---:B------:R-:W-:Y:S02]  /*113a0*/  SEL R4, R23.reuse, R4, !P3 ;  /* 0x0000000417047207 */ /* 0x040fe40005800000 */
[----:B------:R-:W-:-:S03]  /*113b0*/  SEL R16, R23, R16, !P3 ;  /* 0x0000001017107207 */ /* 0x000fc60005800000 */
[----:B------:R0:W-:Y:S04]  /*113c0*/  STL [R1+0x1d8], R4 ;  /* 0x0001d80401007387 */ /* 0x0001e80000100800 */
[----:B------:R-:W-:Y:S01]  /*113d0*/  STL [R1+0x1d4], R16 ;  /* 0x0001d41001007387 */ /* 0x000fe20000100800 */
[C---:B--2---:R-:W-:Y:S02]  /*113e0*/  SEL R10, R23.reuse, R14, !P3 ;  /* 0x0000000e170a7207 */ /* 0x044fe40005800000 */
[----:B0-----:R-:W-:-:S03]  /*113f0*/  SEL R4, R23, R8, !P3 ;  /* 0x0000000817047207 */ /* 0x001fc60005800000 */
[----:B------:R-:W-:Y:S01]  /*11400*/  STL [R1+0x1d0], R10 ;  /* 0x0001d00a01007387 */ /* 0x000fe20000100800 */
[----:B------:R-:W-:-:S03]  /*11410*/  SEL R8, R23, R6, !P3 ;  /* 0x0000000617087207 */ /* 0x000fc60005800000 */
[----:B------:R0:W-:Y:S01]  /*11420*/  STL [R1+0x1cc], R4 ;  /* 0x0001cc0401007387 */ /* 0x0001e20000100800 */
[----:B------:R-:W-:-:S03]  /*11430*/  SEL R6, R23, R20, !P3 ;  /* 0x0000001417067207 */ /* 0x000fc60005800000 */
        /* <DEDUP_REMOVED lines=12> */
[----:B--2---:R-:W2:Y:S04]  /*11500*/  LDL.LU R6, [R1+0x154] ;  /* 0x0001540001067983 */ /* 0x004ea80000300800 */
[----:B------:R-:W2:Y:S04]  /*11510*/  LDL.LU R20, [R1+0x164] ;  /* 0x0001640001147983 */ /* 0x000ea80000300800 */
[----:B0-----:R-:W2:Y:S04]  /*11520*/  LDL.LU R2, [R1+0x40c] ;  /* 0x00040c0001027983 */ /* 0x001ea80000300800 */
[----:B------:R-:W2:Y:S01]  /*11530*/  LDL.LU R11, [R1+0x15c] ;  /* 0x00015c00010b7983 */ /* 0x000ea20000300800 */
[----:B---3--:R-:W-:-:S02]  /*11540*/  SEL R3, R23, R3, !P3 ;  /* 0x0000000317037207 */ /* 0x008fc40005800000 */
[C---:B------:R-:W-:Y:S02]  /*11550*/  SEL R4, R23.reuse, R9, !P3 ;  /* 0x0000000917047207 */ /* 0x040fe40005800000 */
[----:B------:R-:W3:Y:S04]  /*11560*/  LDL.LU R9, [R1+0x408] ;  /* 0x0004080001097983 */ /* 0x000ee80000300800 */
[----:B------:R4:W-:Y:S04]  /*11570*/  STL [R1+0x1b8], R3 ;  /* 0x0001b80301007387 */ /* 0x0009e80000100800 */
[----:B------:R0:W-:Y:S01]  /*11580*/  STL [R1+0x1b4], R4 ;  /* 0x0001b40401007387 */ /* 0x0001e20000100800 */
[----:B----4-:R-:W-:-:S03]  /*11590*/  SEL R3, R23, R27, !P3 ;  /* 0x0000001b17037207 */ /* 0x010fc60005800000 */
[----:B------:R-:W4:Y:S04]  /*115a0*/  LDL.LU R27, [R1+0x144] ;  /* 0x00014400011b7983 */ /* 0x000f280000300800 */
[----:B------:R1:W-:Y:S01]  /*115b0*/  STL [R1+0x1ac], R3 ;  /* 0x0001ac0301007387 */ /* 0x0003e20000100800 */
[C---:B0-----:R-:W-:Y:S02]  /*115c0*/  SEL R4, R23.reuse, R0, !P3 ;  /* 0x0000000017047207 */ /* 0x041fe40005800000 */
[----:B------:R-:W-:-:S03]  /*115d0*/  SEL R0, R23, R22, !P3 ;  /* 0x0000001617007207 */ /* 0x000fc60005800000 */
[----:B------:R0:W-:Y:S04]  /*115e0*/  STL [R1+0x1a8], R4 ;  /* 0x0001a80401007387 */ /* 0x0001e80000100800 */
[----:B------:R0:W-:Y:S01]  /*115f0*/  STL [R1+0x1a4], R0 ;  /* 0x0001a40001007387 */ /* 0x0001e20000100800 */
[C---:B-1----:R-:W-:Y:S02]  /*11600*/  SEL R3, R23.reuse, R19, !P3 ;  /* 0x0000001317037207 */ /* 0x042fe40005800000 */
[----:B0-----:R-:W-:-:S03]  /*11610*/  SEL R4, R23, R18, !P3 ;  /* 0x0000001217047207 */ /* 0x001fc60005800000 */
[----:B------:R0:W-:Y:S01]  /*11620*/  STL [R1+0x1a0], R3 ;  /* 0x0001a00301007387 */ /* 0x0001e20000100800 */
[----:B------:R-:W-:-:S03]  /*11630*/  SEL R0, R23, R17, !P3 ;  /* 0x0000001117007207 */ /* 0x000fc60005800000 */
[----:B------:R1:W-:Y:S01]  /*11640*/  STL [R1+0x19c], R4 ;  /* 0x00019c0401007387 */ /* 0x0003e20000100800 */
[----:B0-----:R-:W-:-:S03]  /*11650*/  SEL R3, R23, R21, !P3 ;  /* 0x0000001517037207 */ /* 0x001fc60005800000 */
[----:B------:R-:W4:Y:S04]  /*11660*/  LDL.LU R21, [R1+0x13c] ;  /* 0x00013c0001157983 */ /* 0x000f280000300800 */
[----:B------:R0:W-:Y:S04]  /*11670*/  STL [R1+0x190], R0 ;  /* 0x0001900001007387 */ /* 0x0001e80000100800 */
[----:B------:R0:W-:Y:S04]  /*11680*/  STL [R1+0x18c], R3 ;  /* 0x00018c0301007387 */ /* 0x0001e80000100800 */
[----:B-1----:R-:W4:Y:S01]  /*11690*/  LDL.LU R4, [R1+0x138] ;  /* 0x0001380001047983 */ /* 0x002f220000300800 */
[----:B0-----:R-:W-:-:S03]  /*116a0*/  SEL R0, R23, R12, !P3 ;  /* 0x0000000c17007207 */ /* 0x001fc60005800000 */
[----:B------:R-:W4:Y:S04]  /*116b0*/  LDL.LU R3, [R1+0x134] ;  /* 0x0001340001037983 */ /* 0x000f280000300800 */
[----:B------:R0:W-:Y:S04]  /*116c0*/  STL [R1+0x188], R0 ;  /* 0x0001880001007387 */ /* 0x0001e80000100800 */
[----:B0-----:R-:W4:Y:S04]  /*116d0*/  LDL.LU R0, [R1+0x100] ;  /* 0x0001000001007983 */ /* 0x001f280000300800 */
[----:B------:R-:W4:Y:S04]  /*116e0*/  LDL.LU R22, [R1+0x104] ;  /* 0x0001040001167983 */ /* 0x000f280000300800 */
[----:B------:R-:W4:Y:S04]  /*116f0*/  LDL.LU R19, [R1+0x12c] ;  /* 0x00012c0001137983 */ /* 0x000f280000300800 */
[----:B------:R-:W4:Y:S04]  /*11700*/  LDL.LU R18, [R1+0x114] ;  /* 0x0001140001127983 */ /* 0x000f280000300800 */
[----:B------:R-:W4:Y:S04]  /*11710*/  LDL.LU R17, [R1+0x128] ;  /* 0x0001280001117983 */ /* 0x000f280000300800 */
[----:B------:R-:W4:Y:S01]  /*11720*/  LDL.LU R12, [R1+0x11c] ;  /* 0x00011c00010c7983 */ /* 0x000f220000300800 */
[----:B-----5:R-:W-:-:S05]  /*11730*/  SEL R10, R23, R10, !P3 ;  /* 0x0000000a170a7207 */ /* 0x020fca0005800000 */
        /* <DEDUP_REMOVED lines=9> */
[----:B--2---:R-:W-:-:S03]  /*117d0*/  SEL R8, R23, R20, !P3 ;  /* 0x0000001417087207 */ /* 0x004fc60005800000 */
[----:B------:R1:W-:Y:S01]  /*117e0*/  STL [R1+0x174], R16 ;  /* 0x0001741001007387 */ /* 0x0003e20000100800 */
[----:B0-----:R-:W-:-:S03]  /*117f0*/  SEL R10, R23, R6, !P3 ;  /* 0x00000006170a7207 */ /* 0x001fc60005800000 */
[----:B------:R-:W-:Y:S01]  /*11800*/  STL [R1+0x170], R14 ;  /* 0x0001700e01007387 */ /* 0x000fe20000100800 */
[----:B------:R-:W-:-:S03]  /*11810*/  SEL R6, R23, R2, !P3 ;  /* 0x0000000217067207 */ /* 0x000fc60005800000 */
[----:B------:R-:W-:Y:S01]  /*11820*/  STL [R1+0x16c], R10 ;  /* 0x00016c0a01007387 */ /* 0x000fe20000100800 */
[----:B------:R-:W-:-:S03]  /*11830*/  SEL R2, R23, R11, !P3 ;  /* 0x0000000b17027207 */ /* 0x000fc60005800000 */
[----:B------:R-:W-:Y:S04]  /*11840*/  STL [R1+0x168], R8 ;  /* 0x0001680801007387 */ /* 0x000fe80000100800 */
[----:B-1----:R-:W2:Y:S04]  /*11850*/  LDL.LU R16, [R1+0x124] ;  /* 0x0001240001107983 */ /* 0x002ea80000300800 */
[----:B------:R3:W-:Y:S04]  /*11860*/  STL [R1+0x164], R6 ;  /* 0x0001640601007387 */ /* 0x0007e80000100800 */
[----:B------:R-:W5:Y:S04]  /*11870*/  LDL.LU R11, [R1+0x120] ;  /* 0x00012000010b7983 */ /* 0x000f680000300800 */
[----:B------:R4:W-:Y:S01]  /*11880*/  STL [R1+0x15c], R2 ;  /* 0x00015c0201007387 */ /* 0x0009e20000100800 */
[----:B---3--:R-:W-:-:S03]  /*11890*/  SEL R6, R23, R9, !P3 ;  /* 0x0000000917067207 */ /* 0x008fc60005800000 */
[----:B------:R-:W3:Y:S04]  /*118a0*/  LDL.LU R9, [R1+0x10c] ;  /* 0x00010c0001097983 */ /* 0x000ee80000300800 */
[----:B------:R0:W-:Y:S04]  /*118b0*/  STL [R1+0x154], R6 ;  /* 0x0001540601007387 */ /* 0x0001e80000100800 */
[----:B------:R-:W3:Y:S04]  /*118c0*/  LDL.LU R14, [R1+0xfc] ;  /* 0x0000fc00010e7983 */ /* 0x000ee80000300800 */
[----:B------:R-:W3:Y:S01]  /*118d0*/  LDL.LU R8, [R1+0xf4] ;  /* 0x0000f40001087983 */ /* 0x000ee20000300800 */
[----:B----4-:R-:W-:-:S05]  /*118e0*/  SEL R2, R23, R27, !P3 ;  /* 0x0000001b17027207 */ /* 0x010fca0005800000 */
[----:B------:R1:W-:Y:S04]  /*118f0*/  STL [R1+0x150], R2 ;  /* 0x0001500201007387 */ /* 0x0003e80000100800 */
[----:B0-----:R-:W4:Y:S04]  /*11900*/  LDL.LU R6, [R1+0xec] ;  /* 0x0000ec0001067983 */ /* 0x001f280000300800 */
[----:B------:R-:W4:Y:S04]  /*11910*/  LDL.LU R20, [R1+0xe8] ;  /* 0x0000e80001147983 */ /* 0x000f280000300800 */
[----:B-1----:R-:W4:Y:S04]  /*11920*/  LDL.LU R2, [R1+0xe4] ;  /* 0x0000e40001027983 */ /* 0x002f280000300800 */
[----:B------:R-:W4:Y:S01]  /*11930*/  LDL.LU R27, [R1+0xe0] ;  /* 0x0000e000011b7983 */ /* 0x000f220000300800 */
[----:B------:R-:W-:-:S03]  /*11940*/  SEL R10, R23, R21, !P3 ;  /* 0x00000015170a7207 */ /* 0x000fc60005800000 */
[----:B------:R-:W4:Y:S04]  /*11950*/  LDL.LU R21, [R1+0xdc] ;  /* 0x0000dc0001157983 */ /* 0x000f280000300800 */
[----:B------:R0:W-:Y:S01]  /*11960*/  STL [R1+0x14c], R10 ;  /* 0x00014c0a01007387 */ /* 0x0001e20000100800 */
[C---:B------:R-:W-:Y:S02]  /*11970*/  SEL R28, R23.reuse, R4, !P3 ;  /* 0x00000004171c7207 */ /* 0x040fe40005800000 */
[----:B0-----:R-:W-:-:S03]  /*11980*/  SEL R10, R23, R3, !P3 ;  /* 0x00000003170a7207 */ /* 0x001fc60005800000 */
        /* <DEDUP_REMOVED lines=12> */
[----:B-1----:R-:W4:Y:S04]  /*11a50*/  LDL.LU R4, [R1+0xd8] ;  /* 0x0000d80001047983 */ /* 0x002f280000300800 */
[----:B------:R0:W-:Y:S04]  /*11a60*/  STL [R1+0x130], R3 ;  /* 0x0001300301007387 */ /* 0x0001e80000100800 */
[----:B------:R-:W4:Y:S04]  /*11a70*/  LDL.LU R10, [R1+0xd4] ;  /* 0x0000d400010a7983 */ /* 0x000f280000300800 */
[----:B------:R1:W-:Y:S04]  /*11a80*/  STL [R1+0x12c], R0 ;  /* 0x00012c0001007387 */ /* 0x0003e80000100800 */
[----:B------:R-:W4:Y:S04]  /*11a90*/  LDL.LU R28, [R1+0xcc] ;  /* 0x0000cc00011c7983 */ /* 0x000f280000300800 */
[----:B------:R-:W4:Y:S04]  /*11aa0*/  LDL.LU R29, [R1+0xc8] ;  /* 0x0000c800011d7983 */ /* 0x000f280000300800 */
[----:B0-----:R-:W4:Y:S04]  /*11ab0*/  LDL.LU R3, [R1+0xb0] ;  /* 0x0000b00001037983 */ /* 0x001f280000300800 */
[----:B-1----:R-:W4:Y:S04]  /*11ac0*/  LDL.LU R0, [R1+0xb4] ;  /* 0x0000b40001007983 */ /* 0x002f280000300800 */
[----:B------:R-:W4:Y:S04]  /*11ad0*/  LDL.LU R22, [R1+0xb8] ;  /* 0x0000b80001167983 */ /* 0x000f280000300800 */
[----:B------:R-:W4:Y:S04]  /*11ae0*/  LDL.LU R19, [R1+0xc0] ;  /* 0x0000c00001137983 */ /* 0x000f280000300800 */
[----:B------:R-:W4:Y:S04]  /*11af0*/  LDL.LU R18, [R1+0xc4] ;  /* 0x0000c40001127983 */ /* 0x000f280000300800 */
[----:B------:R-:W4:Y:S01]  /*11b00*/  LDL.LU R12, [R1+0x38c] ;  /* 0x00038c00010c7983 */ /* 0x000f220000300800 */
[----:B--2---:R-:W-:-:S02]  /*11b10*/  SEL R17, R23, R16, !P3 ;  /* 0x0000001017117207 */ /* 0x004fc40005800000 */
[C---:B-----5:R-:W-:Y:S02]  /*11b20*/  SEL R16, R23.reuse, R11, !P3 ;  /* 0x0000000b17107207 */ /* 0x060fe40005800000 */
[----:B------:R-:W2:Y:S04]  /*11b30*/  LDL.LU R11, [R1+0xbc] ;  /* 0x0000bc00010b7983 */ /* 0x000ea80000300800 */
[----:B------:R3:W-:Y:S04]  /*11b40*/  STL [R1+0x128], R17 ;  /* 0x0001281101007387 */ /* 0x0007e80000100800 */
[----:B------:R0:W-:Y:S01]  /*11b50*/  STL [R1+0x124], R16 ;  /* 0x0001241001007387 */ /* 0x0001e20000100800 */
[----:B---3--:R-:W-:-:S03]  /*11b60*/  SEL R17, R23, R9, !P3 ;  /* 0x0000000917117207 */ /* 0x008fc60005800000 */
[----:B------:R-:W3:Y:S01]  /*11b70*/  LDL.LU R9, [R1+0xa8] ;  /* 0x0000a80001097983 */ /* 0x000ee20000300800 */
[----:B0-----:R-:W-:-:S03]  /*11b80*/  SEL R16, R23, R14, !P3 ;  /* 0x0000000e17107207 */ /* 0x001fc60005800000 */
[----:B------:R-:W-:Y:S01]  /*11b90*/  STL [R1+0x120], R17 ;  /* 0x0001201101007387 */ /* 0x000fe20000100800 */
[----:B------:R-:W-:-:S03]  /*11ba0*/  SEL R14, R23, R8, !P3 ;  /* 0x00000008170e7207 */ /* 0x000fc60005800000 */
[----:B------:R-:W-:Y:S04]  /*11bb0*/  STL [R1+0x11c], R16 ;  /* 0x00011c1001007387 */ /* 0x000fe80000100800 */
[----:B------:R-:W-:Y:S01]  /*11bc0*/  STL [R1+0x114], R14 ;  /* 0x0001140e01007387 */ /* 0x000fe20000100800 */
[C---:B----4-:R-:W-:Y:S02]  /*11bd0*/  SEL R6, R23.reuse, R6, !P3 ;  /* 0x0000000617067207 */ /* 0x050fe40005800000 */
[----:B------:R-:W-:-:S03]  /*11be0*/  SEL R8, R23, R20, !P3 ;  /* 0x0000001417087207 */ /* 0x000fc60005800000 */
[----:B------:R0:W-:Y:S04]  /*11bf0*/  STL [R1+0x10c], R6 ;  /* 0x00010c0601007387 */ /* 0x0001e80000100800 */
[----:B------:R-:W-:Y:S01]  /*11c00*/  STL [R1+0x104], R8 ;  /* 0x0001040801007387 */ /* 0x000fe20000100800 */
[----:B0-----:R-:W-:-:S03]  /*11c10*/  SEL R6, R23, R27, !P3 ;  /* 0x0000001b17067207 */ /* 0x001fc60005800000 */
[----:B------:R-:W4:Y:S01]  /*11c20*/  LDL.LU R27, [R1+0xa4] ;  /* 0x0000a400011b7983 */ /* 0x000f220000300800 */
[----:B------:R-:W-:-:S05]  /*11c30*/  SEL R2, R23, R2, !P3 ;  /* 0x0000000217027207 */ /* 0x000fca0005800000 */
[----:B------:R0:W-:Y:S04]  /*11c40*/  STL [R1+0x100], R2 ;  /* 0x0001000201007387 */ /* 0x0001e80000100800 */
[----:B------:R1:W-:Y:S04]  /*11c50*/  STL [R1+0xfc], R6 ;  /* 0x0000fc0601007387 */ /* 0x0003e80000100800 */
[----:B------:R-:W5:Y:S04]  /*11c60*/  LDL.LU R17, [R1+0xa0] ;  /* 0x0000a00001117983 */ /* 0x000f680000300800 */
[----:B------:R-:W5:Y:S01]  /*11c70*/  LDL.LU R16, [R1+0x98] ;  /* 0x0000980001107983 */ /* 0x000f620000300800 */
[----:B0-----:R-:W-:-:S05]  /*11c80*/  SEL R2, R23, R21, !P3 ;  /* 0x0000001517027207 */ /* 0x001fca0005800000 */
[----:B------:R0:W-:Y:S04]  /*11c90*/  STL [R1+0xf4], R2 ;  /* 0x0000f40201007387 */ /* 0x0001e80000100800 */
[----:B------:R-:W5:Y:S04]  /*11ca0*/  LDL.LU R14, [R1+0x94] ;  /* 0x00009400010e7983 */ /* 0x000f680000300800 */
[----:B------:R-:W5:Y:S04]  /*11cb0*/  LDL.LU R8, [R1+0x8c] ;  /* 0x00008c0001087983 */ /* 0x000f680000300800 */
[----:B-1----:R-:W5:Y:S04]  /*11cc0*/  LDL.LU R6, [R1+0x88] ;  /* 0x0000880001067983 */ /* 0x002f680000300800 */
[----:B------:R-:W5:Y:S04]  /*11cd0*/  LDL.LU R20, [R1+0x4] ;  /* 0x0000040001147983 */ /* 0x000f680000300800 */
[----:B0-----:R-:W5:Y:S04]  /*11ce0*/  LDL.LU R2, [R1] ;  /* 0x0000000001027983 */ /* 0x001f680000300800 */
[----:B------:R-:W5:Y:S01]  /*11cf0*/  LDL.LU R21, [R1+0x78] ;  /* 0x0000780001157983 */ /* 0x000f620000300800 */
[----:B------:R-:W-:-:S05]  /*11d00*/  SEL R4, R23, R4, !P3 ;  /* 0x0000000417047207 */ /* 0x000fca0005800000 */
[----:B------:R0:W-:Y:S01]  /*11d10*/  STL [R1+0xec], R4 ;  /* 0x0000ec0401007387 */ /* 0x0001e20000100800 */
[----:B------:R-:W-:-:S03]  /*11d20*/  SEL R10, R23, R10, !P3 ;  /* 0x0000000a170a7207 */ /* 0x000fc60005800000 */
[----:B0-----:R-:W5:Y:S04]  /*11d30*/  LDL.LU R4, [R1+0x24d0] ;  /* 0x0024d00001047983 */ /* 0x001f680000300800 */
[----:B------:R0:W-:Y:S01]  /*11d40*/  STL [R1+0xe8], R10 ;  /* 0x0000e80a01007387 */ /* 0x0001e20000100800 */
[C---:B------:R-:W-:Y:S02]  /*11d50*/  SEL R3, R23.reuse, R3, !P3 ;  /* 0x0000000317037207 */ /* 0x040fe40005800000 */
[C---:B0-----:R-:W-:Y:S02]  /*11d60*/  SEL R10, R23.reuse, R28, !P3 ;  /* 0x0000001c170a7207 */ /* 0x041fe40005800000 */
[----:B------:R-:W-:-:S03]  /*11d70*/  SEL R28, R23, R29, !P3 ;  /* 0x0000001d171c7207 */ /* 0x000fc60005800000 */
[----:B------:R0:W-:Y:S04]  /*11d80*/  STL [R1+0xe4], R10 ;  /* 0x0000e40a01007387 */ /* 0x0001e80000100800 */
        /* <DEDUP_REMOVED lines=11> */
[----:B------:R0:W-:Y:S04]  /*11e40*/  STL [R1+0xc8], R10 ;  /* 0x0000c80a01007387 */ /* 0x0001e80000100800 */
[----:B0-----:R-:W5:Y:S04]  /*11e50*/  LDL.LU R10, [R1+0x80] ;  /* 0x00008000010a7983 */ /* 0x001f680000300800 */
[----:B------:R2:W-:Y:S04]  /*11e60*/  STL [R1+0xc4], R0 ;  /* 0x0000c40001007387 */ /* 0x0005e80000100800 */
[----:B------:R-:W5:Y:S01]  /*11e70*/  LDL.LU R29, [R1+0x84] ;  /* 0x00008400011d7983 */ /* 0x000f620000300800 */
[----:B--2---:R-:W-:-:S05]  /*11e80*/  SEL R0, R23, R11, !P3 ;  /* 0x0000000b17007207 */ /* 0x004fca0005800000 */
[----:B------:R0:W-:Y:S04]  /*11e90*/  STL [R1+0xc0], R0 ;  /* 0x0000c00001007387 */ /* 0x0001e80000100800 */
[----:B0-----:R-:W2:Y:S04]  /*11ea0*/  LDL.LU R0, [R1+0x27c] ;  /* 0x00027c0001007983 */ /* 0x001ea80000300800 */
[----:B------:R-:W2:Y:S01]  /*11eb0*/  LDL.LU R22, [R1+0x274] ;  /* 0x0002740001167983 */ /* 0x000ea20000300800 */
[----:B---3--:R-:W-:-:S05]  /*11ec0*/  SEL R9, R23, R9, !P3 ;  /* 0x0000000917097207 */ /* 0x008fca0005800000 */
[----:B------:R0:W-:Y:S04]  /*11ed0*/  STL [R1+0xbc], R9 ;  /* 0x0000bc0901007387 */ /* 0x0001e80000100800 */
[----:B------:R-:W3:Y:S04]  /*11ee0*/  LDL.LU R12, [R1+0x6c] ;  /* 0x00006c00010c7983 */ /* 0x000ee80000300800 */
[----:B------:R-:W3:Y:S04]  /*11ef0*/  LDL.LU R11, [R1+0x70] ;  /* 0x00007000010b7983 */ /* 0x000ee80000300800 */
[----:B0-----:R-:W3:Y:S04]  /*11f00*/  LDL.LU R9, [R1+0x210] ;  /* 0x0002100001097983 */ /* 0x001ee80000300800 */
[----:B------:R-:W3:Y:S01]  /*11f10*/  LDL.LU R28, [R1+0x214] ;  /* 0x00021400011c7983 */ /* 0x000ee20000300800 */
[----:B----4-:R-:W-:-:S03]  /*11f20*/  SEL R18, R23, R27, !P3 ;  /* 0x0000001b17127207 */ /* 0x010fc60005800000 */
[----:B------:R-:W4:Y:S04]  /*11f30*/  LDL.LU R27, [R1+0x218] ;  /* 0x00021800011b7983 */ /* 0x000f280000300800 */
[----:B------:R0:W-:Y:S01]  /*11f40*/  STL [R1+0xb8], R18 ;  /* 0x0000b81201007387 */ /* 0x0001e20000100800 */
[C---:B-----5:R-:W-:Y:S02]  /*11f50*/  SEL R19, R23.reuse, R17, !P3 ;  /* 0x0000001117137207 */ /* 0x060fe40005800000 */
[----:B0-----:R-:W-:-:S03]  /*11f60*/  SEL R18, R23, R16, !P3 ;  /* 0x0000001017127207 */ /* 0x001fc60005800000 */
[----:B------:R0:W-:Y:S04]  /*11f70*/  STL [R1+0xb4], R19 ;  /* 0x0000b41301007387 */ /* 0x0001e80000100800 */
[----:B------:R1:W-:Y:S01]  /*11f80*/  STL [R1+0xb0], R18 ;  /* 0x0000b01201007387 */ /* 0x0003e20000100800 */
[C---:B------:R-:W-:Y:S02]  /*11f90*/  SEL R17, R23.reuse, R14, !P3 ;  /* 0x0000000e17117207 */ /* 0x040fe40005800000 */
[----:B------:R-:W-:-:S03]  /*11fa0*/  SEL R16, R23, R8, !P3 ;  /* 0x0000000817107207 */ /* 0x000fc60005800000 */
[----:B------:R5:W-:Y:S01]  /*11fb0*/  STL [R1+0xac], R17 ;  /* 0x0000ac1101007387 */ /* 0x000be20000100800 */
[----:B------:R-:W-:-:S03]  /*11fc0*/  SEL R14, R23, R6, !P3 ;  /* 0x00000006170e7207 */ /* 0x000fc60005800000 */
[----:B------:R0:W-:Y:S01]  /*11fd0*/  STL [R1+0xa8], R16 ;  /* 0x0000a81001007387 */ /* 0x0001e20000100800 */
[----:B------:R-:W-:-:S03]  /*11fe0*/  SEL R8, R23, R20, !P3 ;  /* 0x0000001417087207 */ /* 0x000fc60005800000 */
[----:B------:R1:W-:Y:S01]  /*11ff0*/  STL [R1+0xa4], R14 ;  /* 0x0000a40e01007387 */ /* 0x0003e20000100800 */
[----:B------:R-:W-:-:S03]  /*12000*/  SEL R6, R23, R2, !P3 ;  /* 0x0000000217067207 */ /* 0x000fc60005800000 */
[----:B------:R1:W-:Y:S01]  /*12010*/  STL [R1+0xa0], R8 ;  /* 0x0000a00801007387 */ /* 0x0003e20000100800 */
[----:B------:R-:W-:-:S03]  /*12020*/  SEL R2, R23, R21, !P3 ;  /* 0x0000001517027207 */ /* 0x000fc60005800000 */
[----:B0-----:R-:W4:Y:S04]  /*12030*/  LDL.LU R19, [R1+0x194] ;  /* 0x0001940001137983 */ /* 0x001f280000300800 */
[----:B------:R0:W-:Y:S04]  /*12040*/  STL [R1+0x98], R6 ;  /* 0x0000980601007387 */ /* 0x0001e80000100800 */
[----:B-1----:R-:W4:Y:S04]  /*12050*/  LDL.LU R18, [R1+0x1b0] ;  /* 0x0001b00001127983 */ /* 0x002f280000300800 */
[----:B------:R1:W-:Y:S04]  /*12060*/  STL [R1+0x94], R2 ;  /* 0x0000940201007387 */ /* 0x0003e80000100800 */
[----:B-----5:R-:W5:Y:S04]  /*12070*/  LDL.LU R17, [R1+0x198] ;  /* 0x0001980001117983 */ /* 0x020f680000300800 */
[----:B------:R-:W5:Y:S04]  /*12080*/  LDL.LU R16, [R1+0xf0] ;  /* 0x0000f00001107983 */ /* 0x000f680000300800 */
[----:B------:R-:W5:Y:S04]  /*12090*/  LDL.LU R14, [R1+0xf8] ;  /* 0x0000f800010e7983 */ /* 0x000f680000300800 */
[----:B------:R-:W5:Y:S04]  /*120a0*/  LDL.LU R8, [R1+0x160] ;  /* 0x0001600001087983 */ /* 0x000f680000300800 */
[----:B0-----:R-:W5:Y:S04]  /*120b0*/  LDL.LU R6, [R1+0x158] ;  /* 0x0001580001067983 */ /* 0x001f680000300800 */
[----:B------:R-:W5:Y:S04]  /*120c0*/  LDL.LU R20, [R1+0x110] ;  /* 0x0001100001147983 */ /* 0x000f680000300800 */
[----:B-1----:R-:W5:Y:S04]  /*120d0*/  LDL.LU R2, [R1+0x118] ;  /* 0x0001180001027983 */ /* 0x002f680000300800 */
[----:B------:R-:W5:Y:S01]  /*120e0*/  LDL.LU R21, [R1+0x108] ;  /* 0x0001080001157983 */ /* 0x000f620000300800 */
[----:B------:R-:W-:-:S05]  /*120f0*/  SEL R3, R23, R3, !P3 ;  /* 0x0000000317037207 */ /* 0x000fca0005800000 */
[----:B------:R0:W-:Y:S01]  /*12100*/  STL [R1+0x8c], R3 ;  /* 0x00008c0301007387 */ /* 0x0001e20000100800 */
[----:B------:R-:W-:-:S03]  /*12110*/  SEL R10, R23, R10, !P3 ;  /* 0x0000000a170a7207 */ /* 0x000fc60005800000 */
[----:B0-----:R-:W5:Y:S04]  /*12120*/  LDL.LU R3, [R1+0x24cc] ;  /* 0x0024cc0001037983 */ /* 0x001f680000300800 */
[----:B------:R0:W-:Y:S01]  /*12130*/  STL [R1+0x88], R10 ;  /* 0x0000880a01007387 */ /* 0x0001e20000100800 */
[----:B------:R-:W-:-:S03]  /*12140*/  SEL R29, R23, R29, !P3 ;  /* 0x0000001d171d7207 */ /* 0x000fc60005800000 */
[----:B0-----:R-:W5:Y:S04]  /*12150*/  LDL.LU R10, [R1+0x9c] ;  /* 0x00009c00010a7983 */ /* 0x001f680000300800 */
[----:B------:R0:W-:Y:S04]  /*12160*/  STL [R1+0x84], R29 ;  /* 0x0000841d01007387 */ /* 0x0001e80000100800 */
[----:B0-----:R-:W5:Y:S01]  /*12170*/  LDL.LU R29, [R1+0x30] ;  /* 0x00003000011d7983 */ /* 0x001f620000300800 */
[C---:B--2---:R-:W-:Y:S02]  /*12180*/  SEL R0, R23.reuse, R0, !P3 ;  /* 0x0000000017007207 */ /* 0x044fe40005800000 */
[----:B------:R-:W-:-:S03]  /*12190*/  SEL R22, R23, R22, !P3 ;  /* 0x0000001617167207 */ /* 0x000fc60005800000 */
[----:B------:R0:W-:Y:S04]  /*121a0*/  STL [R1+0x80], R0 ;  /* 0x0000800001007387 */ /* 0x0001e80000100800 */
[----:B0-----:R-:W2:Y:S01]  /*121b0*/  LDL.LU R0, [R1+0x24c8] ;  /* 0x0024c80001007983 */ /* 0x001ea20000300800 */
[----:B---3--:R-:W-:-:S03]  /*121c0*/  SEL R12, R23, R12, !P3 ;  /* 0x0000000c170c7207 */ /* 0x008fc60005800000 */
[----:B------:R0:W-:Y:S01]  /*121d0*/  STL [R1+0x7c], R22 ;  /* 0x00007c1601007387 */ /* 0x0001e20000100800 */
[C---:B------:R-:W-:Y:S02]  /*121e0*/  SEL R11, R23.reuse, R11, !P3 ;  /* 0x0000000b170b7207 */ /* 0x040fe40005800000 */
[C---:B------:R-:W-:Y:S01]  /*121f0*/  SEL R9, R23.reuse, R9, !P3 ;  /* 0x0000000917097207 */ /* 0x040fe20005800000 */
[----:B0-----:R-:W3:Y:S01]  /*12200*/  LDL.LU R22, [R1+0x24c4] ;  /* 0x0024c40001167983 */ /* 0x001ee20000300800 */
[----:B------:R-:W-:-:S03]  /*12210*/  SEL R28, R23, R28, !P3 ;  /* 0x0000001c171c7207 */ /* 0x000fc60005800000 */
[----:B------:R0:W-:Y:S04]  /*12220*/  STL [R1+0x78], R12 ;  /* 0x0000780c01007387 */ /* 0x0001e80000100800 */
[----:B0-----:R-:W2:Y:S04]  /*12230*/  LDL.LU R12, [R1+0x24c0] ;  /* 0x0024c000010c7983 */ /* 0x001ea80000300800 */
[----:B------:R0:W-:Y:S01]  /*12240*/  STL [R1+0x74], R11 ;  /* 0x0000740b01007387 */ /* 0x0001e20000100800 */
[----:B----4-:R-:W-:-:S03]  /*12250*/  SEL R27, R23, R27, !P3 ;  /* 0x0000001b171b7207 */ /* 0x010fc60005800000 */
[----:B0-----:R-:W4:Y:S04]  /*12260*/  LDL.LU R11, [R1+0x24bc] ;  /* 0x0024bc00010b7983 */ /* 0x001f280000300800 */
[----:B------:R0:W-:Y:S04]  /*12270*/  STL [R1+0x70], R9 ;  /* 0x0000700901007387 */ /* 0x0001e80000100800 */
[----:B0-----:R-:W3:Y:S04]  /*12280*/  LDL.LU R9, [R1+0x24b8] ;  /* 0x0024b80001097983 */ /* 0x001ee80000300800 */
[----:B------:R0:W-:Y:S04]  /*12290*/  STL [R1+0x6c], R28 ;  /* 0x00006c1c01007387 */ /* 0x0001e80000100800 */
[----:B0-----:R-:W3:Y:S04]  /*122a0*/  LDL.LU R28, [R1+0x1c] ;  /* 0x00001c00011c7983 */ /* 0x001ee80000300800 */
[----:B------:R0:W-:Y:S04]  /*122b0*/  STL [R1+0x68], R27 ;  /* 0x0000681b01007387 */ /* 0x0001e80000100800 */
[----:B0-----:R-:W3:Y:S01]  /*122c0*/  LDL.LU R27, [R1+0x24b4] ;  /* 0x0024b400011b7983 */ /* 0x001ee20000300800 */
[----:B------:R-:W-:-:S02]  /*122d0*/  SEL R19, R23, R19, !P3 ;  /* 0x0000001317137207 */ /* 0x000fc40005800000 */
[C---:B------:R-:W-:Y:S02]  /*122e0*/  SEL R18, R23.reuse, R18, !P3 ;  /* 0x0000001217127207 */ /* 0x040fe40005800000 */
[C---:B-----5:R-:W-:Y:S02]  /*122f0*/  SEL R17, R23.reuse, R17, !P3 ;  /* 0x0000001117117207 */ /* 0x060fe40005800000 */
[C---:B------:R-:W-:Y:S02]  /*12300*/  SEL R16, R23.reuse, R16, !P3 ;  /* 0x0000001017107207 */ /* 0x040fe40005800000 */
[C---:B------:R-:W-:Y:S02]  /*12310*/  SEL R14, R23.reuse, R14, !P3 ;  /* 0x0000000e170e7207 */ /* 0x040fe40005800000 */
[C---:B------:R-:W-:Y:S02]  /*12320*/  SEL R8, R23.reuse, R8, !P3 ;  /* 0x0000000817087207 */ /* 0x040fe40005800000 */
[----:B------:R-:W-:-:S02]  /*12330*/  SEL R6, R23, R6, !P3 ;  /* 0x0000000617067207 */ /* 0x000fc40005800000 */
[C---:B------:R-:W-:Y:S02]  /*12340*/  SEL R20, R23.reuse, R20, !P3 ;  /* 0x0000001417147207 */ /* 0x040fe40005800000 */
[C---:B------:R-:W-:Y:S02]  /*12350*/  SEL R2, R23.reuse, R2, !P3 ;  /* 0x0000000217027207 */ /* 0x040fe40005800000 */
[C---:B------:R-:W-:Y:S02]  /*12360*/  SEL R21, R23.reuse, R21, !P3 ;  /* 0x0000001517157207 */ /* 0x040fe40005800000 */
[C---:B--2---:R-:W-:Y:S02]  /*12370*/  SEL R12, R23.reuse, R12, !P3 ;  /* 0x0000000c170c7207 */ /* 0x044fe40005800000 */
[C---:B----4-:R-:W-:Y:S02]  /*12380*/  SEL R11, R23.reuse, R11, !P3 ;  /* 0x0000000b170b7207 */ /* 0x050fe40005800000 */
[----:B---3--:R-:W-:-:S02]  /*12390*/  SEL R9, R23, R9, !P3 ;  /* 0x0000000917097207 */ /* 0x008fc40005800000 */
[----:B------:R-:W-:-:S05]  /*123a0*/  SEL R27, R23, R27, !P3 ;  /* 0x0000001b171b7207 */ /* 0x000fca0005800000 */
[----:B------:R0:W-:Y:S04]  /*123b0*/  STL [R1+0x64], R27 ;  /* 0x0000641b01007387 */ /* 0x0001e80000100800 */
[----:B0-----:R-:W2:Y:S04]  /*123c0*/  LDL.LU R27, [R1+0x90] ;  /* 0x00009000011b7983 */ /* 0x001ea80000300800 */
[----:B------:R0:W-:Y:S04]  /*123d0*/  STL [R1+0x5c], R9 ;  /* 0x00005c0901007387 */ /* 0x0001e80000100800 */
[----:B0-----:R-:W3:Y:S04]  /*123e0*/  LDL.LU R9, [R1+0x38] ;  /* 0x0000380001097983 */ /* 0x001ee80000300800 */
[----:B------:R0:W-:Y:S04]  /*123f0*/  STL [R1+0x54], R11 ;  /* 0x0000540b01007387 */ /* 0x0001e80000100800 */
[----:B0-----:R-:W4:Y:S04]  /*12400*/  LDL.LU R11, [R1+0x60] ;  /* 0x00006000010b7983 */ /* 0x001f280000300800 */
[----:B------:R0:W-:Y:S04]  /*12410*/  STL [R1+0x50], R12 ;  /* 0x0000500c01007387 */ /* 0x0001e80000100800 */
[----:B0-----:R-:W5:Y:S04]  /*12420*/  LDL.LU R12, [R1+0x20] ;  /* 0x00002000010c7983 */ /* 0x001f680000300800 */
[----:B------:R0:W-:Y:S04]  /*12430*/  STL [R1+0x4c], R19 ;  /* 0x00004c1301007387 */ /* 0x0001e80000100800 */
[----:B0-----:R-:W2:Y:S04]  /*12440*/  LDL.LU R19, [R1+0x24b0] ;  /* 0x0024b00001137983 */ /* 0x001ea80000300800 */
        /* <DEDUP_REMOVED lines=17> */
[----:B0-----:R-:W2:Y:S02]  /*12560*/  LDL.LU R21, [R1+0x248c] ;  /* 0x00248c0001157983 */ /* 0x001ea40000300800 */
[----:B--2---:R-:W-:-:S05]  /*12570*/  SEL R21, R23, R21, !P3 ;  /* 0x0000001517157207 */ /* 0x004fca0005800000 */
[----:B------:R0:W-:Y:S04]  /*12580*/  STL [R1+0x14], R21 ;  /* 0x0000141501007387 */ /* 0x0001e80000100800 */
[----:B0-----:R-:W2:Y:S01]  /*12590*/  LDL.LU R21, [R1+0xd0] ;  /* 0x0000d00001157983 */ /* 0x001ea20000300800 */
[C---:B------:R-:W-:Y:S02]  /*125a0*/  SEL R10, R23.reuse, R10, !P3 ;  /* 0x0000000a170a7207 */ /* 0x040fe40005800000 */
[C---:B-----5:R-:W-:Y:S02]  /*125b0*/  SEL R12, R23.reuse, R12, !P3 ;  /* 0x0000000c170c7207 */ /* 0x060fe40005800000 */
[C---:B------:R-:W-:Y:S02]  /*125c0*/  SEL R29, R23.reuse, R29, !P3 ;  /* 0x0000001d171d7207 */ /* 0x040fe40005800000 */
[----:B------:R-:W-:-:S02]  /*125d0*/  SEL R2, R23, R2, !P3 ;  /* 0x0000000217027207 */ /* 0x000fc40005800000 */
[C---:B------:R-:W-:Y:S02]  /*125e0*/  SEL R27, R23.reuse, R27, !P3 ;  /* 0x0000001b171b7207 */ /* 0x040fe40005800000 */
[C---:B------:R-:W-:Y:S02]  /*125f0*/  SEL R20, R23.reuse, R20, !P3 ;  /* 0x0000001417147207 */ /* 0x040fe40005800000 */
[C---:B------:R-:W-:Y:S02]  /*12600*/  SEL R6, R23.reuse, R6, !P3 ;  /* 0x0000000617067207 */ /* 0x040fe40005800000 */
[C---:B------:R-:W-:Y:S02]  /*12610*/  SEL R8, R23.reuse, R8, !P3 ;  /* 0x0000000817087207 */ /* 0x040fe40005800000 */
[C---:B------:R-:W-:Y:S02]  /*12620*/  SEL R14, R23.reuse, R14, !P3 ;  /* 0x0000000e170e7207 */ /* 0x040fe40005800000 */
[----:B------:R-:W-:-:S02]  /*12630*/  SEL R16, R23, R16, !P3 ;  /* 0x0000001017107207 */ /* 0x000fc40005800000 */
[C---:B------:R-:W-:Y:S02]  /*12640*/  SEL R17, R23.reuse, R17, !P3 ;  /* 0x0000001117117207 */ /* 0x040fe40005800000 */
[C---:B------:R-:W-:Y:S02]  /*12650*/  SEL R18, R23.reuse, R18, !P3 ;  /* 0x0000001217127207 */ /* 0x040fe40005800000 */
[----:B--2---:R-:W-:-:S05]  /*12660*/  SEL R21, R23, R21, !P3 ;  /* 0x0000001517157207 */ /* 0x004fca0005800000 */
[----:B------:R4:W-:Y:S04]  /*12670*/  STL [R1+0x10], R21 ;  /* 0x0000101501007387 */ /* 0x0009e80000100800 */
[----:B------:R-:W-:Y:S04]  /*12680*/  STL [R1+0x23e0], R10 ;  /* 0x0023e00a01007387 */ /* 0x000fe80000100800 */
[----:B------:R3:W-:Y:S01]  /*12690*/  STL [R1+0xc], R12 ;  /* 0x00000c0c01007387 */ /* 0x0007e20000100800 */
[----:B----4-:R-:W-:-:S03]  /*126a0*/  SEL R21, R23, R11, !P3 ;  /* 0x0000000b17157207 */ /* 0x010fc60005800000 */
[----:B------:R-:W-:Y:S04]  /*126b0*/  STL [R1+0x23e4], R29 ;  /* 0x0023e41d01007387 */ /* 0x000fe80000100800 */
[----:B------:R-:W-:Y:S01]  /*126c0*/  STL [R1+0x23e8], R2 ;  /* 0x0023e80201007387 */ /* 0x000fe20000100800 */
[----:B---3--:R-:W-:-:S03]  /*126d0*/  SEL R12, R23, R9, !P3 ;  /* 0x00000009170c7207 */ /* 0x008fc60005800000 */
[----:B------:R-:W-:Y:S01]  /*126e0*/  STL [R1+0x23ec], R27 ;  /* 0x0023ec1b01007387 */ /* 0x000fe20000100800 */
[----:B------:R-:W-:-:S03]  /*126f0*/  SEL R9, R23, R28, !P3 ;  /* 0x0000001c17097207 */ /* 0x000fc60005800000 */
[----:B------:R-:W-:Y:S04]  /*12700*/  STL [R1+0x23f0], R21 ;  /* 0x0023f01501007387 */ /* 0x000fe80000100800 */
[----:B------:R0:W-:Y:S04]  /*12710*/  STL [R1+0x23f4], R12 ;  /* 0x0023f40c01007387 */ /* 0x0001e80000100800 */
[----:B------:R-:W2:Y:S04]  /*12720*/  LDL.LU R28, [R1+0x414] ;  /* 0x00041400011c7983 */ /* 0x000ea80000300800 */
[----:B0-----:R-:W3:Y:S04]  /*12730*/  LDL.LU R12, [R1+0x3e8] ;  /* 0x0003e800010c7983 */ /* 0x001ee80000300800 */
[----:B------:R-:W4:Y:S04]  /*12740*/  LDL.LU R21, [R1+0x3e4] ;  /* 0x0003e40001157983 */ /* 0x000f280000300800 */
[----:B------:R-:W5:Y:S04]  /*12750*/  LDL.LU R27, [R1+0x3e0] ;  /* 0x0003e000011b7983 */ /* 0x000f680000300800 */
[----:B------:R-:W3:Y:S04]  /*12760*/  LDL.LU R2, [R1+0x3dc] ;  /* 0x0003dc0001027983 */ /* 0x000ee80000300800 */
[----:B------:R-:W3:Y:S04]  /*12770*/  LDL.LU R29, [R1+0x3d8] ;  /* 0x0003d800011d7983 */ /* 0x000ee80000300800 */
[----:B------:R-:W3:Y:S04]  /*12780*/  LDL.LU R10, [R1+0x3d4] ;  /* 0x0003d400010a7983 */ /* 0x000ee80000300800 */
[----:B------:R0:W-:Y:S04]  /*12790*/  STL [R1+0x23f8], R9 ;  /* 0x0023f80901007387 */ /* 0x0001e80000100800 */
[----:B0-----:R-:W3:Y:S04]  /*127a0*/  LDL.LU R9, [R1+0x3ec] ;  /* 0x0003ec0001097983 */ /* 0x001ee80000300800 */
        /* <DEDUP_REMOVED lines=9> */
[----:B0-----:R-:W4:Y:S04]  /*12840*/  LDL.LU R16, [R1+0x400] ;  /* 0x0004000001107983 */ /* 0x001f280000300800 */
[----:B------:R0:W-:Y:S04]  /*12850*/  STL [R1+0x2410], R17 ;  /* 0x0024101101007387 */ /* 0x0001e80000100800 */
[----:B0-----:R-:W5:Y:S04]  /*12860*/  LDL.LU R17, [R1+0x404] ;  /* 0x0004040001117983 */ /* 0x001f680000300800 */
[----:B------:R0:W-:Y:S04]  /*12870*/  STL [R1+0x2414], R18 ;  /* 0x0024141201007387 */ /* 0x0001e80000100800 */
[----:B0-----:R-:W5:Y:S04]  /*12880*/  LDL.LU R18, [R1+0x410] ;  /* 0x0004100001127983 */ /* 0x001f680000300800 */
[----:B------:R-:W0:Y:S01]  /*12890*/  S2R R11, SR_TID.X ;  /* 0x00000000000b7919 */ /* 0x000e220000002100 */
[C---:B------:R-:W-:Y:S01]  /*128a0*/  SEL R19, R23.reuse, R19, !P3 ;  /* 0x0000001317137207 */ /* 0x040fe20005800000 */
[----:B------:R-:W-:Y:S01]  /*128b0*/  @!P2 IMAD.MOV R13, RZ, RZ, -R13 ;  /* 0x000000ffff0da224 */ /* 0x000fe200078e0a0d */
[C---:B------:R-:W-:Y:S01]  /*128c0*/  SEL R22, R23.reuse, R22, !P3 ;  /* 0x0000001617167207 */ /* 0x040fe20005800000 */
[----:B------:R-:W-:Y:S01]  /*128d0*/  @!P0 IMAD.MOV R15, RZ, RZ, -R15 ;  /* 0x000000ffff0f8224 */ /* 0x000fe200078e0a0f */
[C---:B------:R-:W-:Y:S01]  /*128e0*/  SEL R0, R23.reuse, R0, !P3 ;  /* 0x0000000017007207 */ /* 0x040fe20005800000 */
[----:B------:R-:W-:Y:S01]  /*128f0*/  @!P4 IMAD.MOV R26, RZ, RZ, -R26 ;  /* 0x000000ffff1ac224 */ /* 0x000fe200078e0a1a */
[C---:B------:R-:W-:Y:S01]  /*12900*/  SEL R3, R23.reuse, R3, !P3 ;  /* 0x0000000317037207 */ /* 0x040fe20005800000 */
[----:B------:R-:W-:Y:S01]  /*12910*/  @!P1 IMAD.MOV R25, RZ, RZ, -R25 ;  /* 0x000000ffff199224 */ /* 0x000fe200078e0a19 */
[C---:B------:R-:W-:Y:S01]  /*12920*/  SEL R4, R23.reuse, R4, !P3 ;  /* 0x0000000417047207 */ /* 0x040fe20005800000 */
[----:B------:R-:W-:Y:S01]  /*12930*/  STL [R1+0x2418], R19 ;  /* 0x0024181301007387 */ /* 0x000fe20000100800 */
[C---:B------:R-:W-:Y:S01]  /*12940*/  SEL R5, R23.reuse, R5, !P3 ;  /* 0x0000000517057207 */ /* 0x040fe20005800000 */
[----:B------:R-:W-:Y:S01]  /*12950*/  @!P6 IMAD.MOV R24, RZ, RZ, -R24 ;  /* 0x000000ffff18e224 */ /* 0x000fe200078e0a18 */
[C---:B------:R-:W-:Y:S01]  /*12960*/  SEL R7, R23.reuse, R7, !P3 ;  /* 0x0000000717077207 */ /* 0x040fe20005800000 */
[----:B------:R-:W-:Y:S01]  /*12970*/  STL [R1+0x241c], R22 ;  /* 0x00241c1601007387 */ /* 0x000fe20000100800 */
[----:B------:R-:W-:-:S02]  /*12980*/  SEL R13, R23, R13, !P3 ;  /* 0x0000000d170d7207 */ /* 0x000fc40005800000 */
[----:B------:R-:W-:Y:S01]  /*12990*/  SEL R15, R23, R15, !P3 ;  /* 0x0000000f170f7207 */ /* 0x000fe20005800000 */
[----:B------:R-:W-:Y:S01]  /*129a0*/  STL [R1+0x2420], R0 ;  /* 0x0024200001007387 */ /* 0x000fe20000100800 */
[----:B0-----:R-:W-:-:S03]  /*129b0*/  LOP3.LUT R11, R11, 0x3f, RZ, 0xc0, !PT ;  /* 0x0000003f0b0b7812 */ /* 0x001fc600078ec0ff */
[----:B------:R-:W-:Y:S01]  /*129c0*/  STL [R1+0x2424], R3 ;  /* 0x0024240301007387 */ /* 0x000fe20000100800 */
[----:B------:R-:W-:Y:S01]  /*129d0*/  SEL R26, R23, R26, !P3 ;  /* 0x0000001a171a7207 */ /* 0x000fe20005800000 */
[----:B------:R-:W-:Y:S02]  /*129e0*/  IMAD R11, R11, c[0x0][0x18c], RZ ;  /* 0x000063000b0b7a24 */ /* 0x000fe400078e02ff */
[----:B------:R3:W-:Y:S01]  /*129f0*/  STL [R1+0x2428], R4 ;  /* 0x0024280401007387 */ /* 0x0007e20000100800 */
[C---:B------:R-:W-:Y:S02]  /*12a00*/  SEL R25, R23.reuse, R25, !P3 ;  /* 0x0000001917197207 */ /* 0x040fe40005800000 */
[----:B------:R-:W-:Y:S01]  /*12a10*/  SEL R23, R23, R24, !P3 ;  /* 0x0000001817177207 */ /* 0x000fe20005800000 */
[----:B------:R-:W-:Y:S01]  /*12a20*/  STL [R1+0x242c], R5 ;  /* 0x00242c0501007387 */ /* 0x000fe20000100800 */
[----:B------:R-:W-:-:S03]  /*12a30*/  LEA.HI.X.SX32 R11, R11, c[0x0][0x16c], 0x1, P5 ;  /* 0x00005b000b0b7a11 */ /* 0x000fc600028f0eff */
[----:B------:R-:W-:Y:S04]  /*12a40*/  STL [R1+0x2430], R7 ;  /* 0x0024300701007387 */ /* 0x000fe80000100800 */
[----:B------:R-:W-:Y:S04]  /*12a50*/  STL [R1+0x2434], R13 ;  /* 0x0024340d01007387 */ /* 0x000fe80000100800 */
[----:B------:R-:W-:Y:S04]  /*12a60*/  STL [R1+0x2438], R15 ;  /* 0x0024380f01007387 */ /* 0x000fe80000100800 */
[----:B------:R-:W-:Y:S04]  /*12a70*/  STL [R1+0x243c], R26 ;  /* 0x00243c1a01007387 */ /* 0x000fe80000100800 */
[----:B------:R-:W-:Y:S04]  /*12a80*/  STL [R1+0x2440], R25 ;  /* 0x0024401901007387 */ /* 0x000fe80000100800 */
[----:B------:R-:W-:Y:S04]  /*12a90*/  STL [R1+0x2444], R23 ;  /* 0x0024441701007387 */ /* 0x000fe80000100800 */
[----:B------:R-:W-:Y:S01]  /*12aa0*/  STL [R1+0x2448], R11 ;  /* 0x0024480b01007387 */ /* 0x000fe20000100800 */
[----:B--2---:R-:W-:-:S02]  /*12ab0*/  IMAD R28, R28, c[0x0][0x184], RZ ;  /* 0x000061001c1c7a24 */ /* 0x004fc400078e02ff */
[----:B---3--:R-:W-:Y:S02]  /*12ac0*/  IMAD R4, R14, c[0x0][0x190], RZ ;  /* 0x000064000e047a24 */ /* 0x008fe400078e02ff */
[----:B----4-:R-:W-:Y:S02]  /*12ad0*/  IMAD R3, R16, c[0x0][0x190], RZ ;  /* 0x0000640010037a24 */ /* 0x010fe400078e02ff */
[----:B-----5:R-:W-:Y:S02]  /*12ae0*/  IMAD R0, R17, c[0x0][0x190], RZ ;  /* 0x0000640011007a24 */ /* 0x020fe400078e02ff */
[----:B------:R-:W-:-:S05]  /*12af0*/  IMAD R24, R18, c[0x0][0x184], RZ ;  /* 0x0000610012187a24 */ /* 0x000fca00078e02ff */
[----:B------:R-:W-:Y:S04]  /*12b00*/  STL [R1+0x244c], R24 ;  /* 0x00244c1801007387 */ /* 0x000fe80000100800 */
[----:B------:R-:W-:Y:S04]  /*12b10*/  STL [R1+0x2450], R28 ;  /* 0x0024501c01007387 */ /* 0x000fe80000100800 */
[----:B------:R0:W-:Y:S04]  /*12b20*/  STL [R1+0x20], R0 ;  /* 0x0000200001007387 */ /* 0x0001e80000100800 */
[----:B------:R1:W-:Y:S01]  /*12b30*/  STL [R1+0x30], R3 ;  /* 0x0000300301007387 */ /* 0x0003e20000100800 */
[----:B0-----:R-:W-:-:S03]  /*12b40*/  IMAD R0, R8, c[0x0][0x190], RZ ;  /* 0x0000640008007a24 */ /* 0x001fc600078e02ff */
[----:B------:R0:W-:Y:S01]  /*12b50*/  STL [R1+0x38], R4 ;  /* 0x0000380401007387 */ /* 0x0001e20000100800 */
[----:B-1----:R-:W-:-:S03]  /*12b60*/  IMAD R3, R6, c[0x0][0x190], RZ ;  /* 0x0000640006037a24 */ /* 0x002fc600078e02ff */
[----:B------:R1:W-:Y:S04]  /*12b70*/  STL [R1+0x58], R0 ;  /* 0x0000580001007387 */ /* 0x0003e80000100800 */
[----:B------:R2:W-:Y:S01]  /*12b80*/  STL [R1+0x60], R3 ;  /* 0x0000600301007387 */ /* 0x0005e20000100800 */
[----:B0-----:R-:W-:Y:S02]  /*12b90*/  IMAD R4, R20, c[0x0][0x190], RZ ;  /* 0x0000640014047a24 */ /* 0x001fe400078e02ff */
[----:B-1----:R-:W-:-:S03]  /*12ba0*/  IMAD R0, R9, c[0x0][0x190], RZ ;  /* 0x0000640009007a24 */ /* 0x002fc600078e02ff */
[----:B------:R0:W-:Y:S01]  /*12bb0*/  STL [R1+0x90], R4 ;  /* 0x0000900401007387 */ /* 0x0001e20000100800 */
[----:B--2---:R-:W-:-:S03]  /*12bc0*/  IMAD R3, R12, c[0x0][0x190], RZ ;  /* 0x000064000c037a24 */ /* 0x004fc600078e02ff */
[----:B------:R1:W-:Y:S04]  /*12bd0*/  STL [R1+0x9c], R0 ;  /* 0x00009c0001007387 */ /* 0x0003e80000100800 */
[----:B------:R2:W-:Y:S01]  /*12be0*/  STL [R1+0xd0], R3 ;  /* 0x0000d00301007387 */ /* 0x0005e20000100800 */
[----:B0-----:R-:W-:Y:S02]  /*12bf0*/  IMAD R4, R21, c[0x0][0x190], RZ ;  /* 0x0000640015047a24 */ /* 0x001fe400078e02ff */
[----:B-1----:R-:W-:-:S03]  /*12c00*/  IMAD R0, R27, c[0x0][0x190], RZ ;  /* 0x000064001b007a24 */ /* 0x002fc600078e02ff */
[----:B------:R-:W-:Y:S01]  /*12c10*/  STL [R1+0xf0], R4 ;  /* 0x0000f00401007387 */ /* 0x000fe20000100800 */
[----:B--2---:R-:W-:-:S03]  /*12c20*/  IMAD R3, R2, c[0x0][0x190], RZ ;  /* 0x0000640002037a24 */ /* 0x004fc600078e02ff */
[----:B------:R0:W-:Y:S04]  /*12c30*/  STL [R1+0xf8], R0 ;  /* 0x0000f80001007387 */ /* 0x0001e80000100800 */
[----:B------:R-:W-:Y:S04]  /*12c40*/  STL [R1+0x108], R3 ;  /* 0x0001080301007387 */ /* 0x000fe80000100800 */
[----:B------:R-:W2:Y:S01]  /*12c50*/  LDL.LU R28, [R1+0x3c8] ;  /* 0x0003c800011c7983 */ /* 0x000ea20000300800 */
[----:B------:R-:W-:Y:S02]  /*12c60*/  IMAD R2, R29, c[0x0][0x190], RZ ;  /* 0x000064001d027a24 */ /* 0x000fe400078e02ff */
[----:B0-----:R-:W-:-:S03]  /*12c70*/  IMAD R0, R10, c[0x0][0x190], RZ ;  /* 0x000064000a007a24 */ /* 0x001fc600078e02ff */
[----:B------:R-:W-:Y:S04]  /*12c80*/  STL [R1+0x110], R2 ;  /* 0x0001100201007387 */ /* 0x000fe80000100800 */
[----:B--2---:R0:W-:Y:S04]  /*12c90*/  STL [R1+0x2484], R28 ;  /* 0x0024841c01007387 */ /* 0x0041e80000100800 */
[----:B------:R-:W-:Y:S04]  /*12ca0*/  STL [R1+0x118], R0 ;  /* 0x0001180001007387 */ /* 0x000fe80000100800 */
[----:B0-----:R-:W2:Y:S04]  /*12cb0*/  LDL.LU R28, [R1+0x3cc] ;  /* 0x0003cc00011c7983 */ /* 0x001ea80000300800 */
[----:B--2---:R0:W-:Y:S04]  /*12cc0*/  STL [R1+0x2488], R28 ;  /* 0x0024881c01007387 */ /* 0x0041e80000100800 */
[----:B0-----:R-:W2:Y:S04]  /*12cd0*/  LDL.LU R28, [R1+0x3d0] ;  /* 0x0003d000011c7983 */ /* 0x001ea80000300800 */
[----:B------:R-:W3:Y:S04]  /*12ce0*/  LDL.LU R24, [R1+0x3c4] ;  /* 0x0003c40001187983 */ /* 0x000ee80000300800 */
[----:B------:R-:W4:Y:S04]  /*12cf0*/  LDL.LU R11, [R1+0x3c0] ;  /* 0x0003c000010b7983 */ /* 0x000f280000300800 */
[----:B------:R-:W5:Y:S04]  /*12d00*/  LDL.LU R23, [R1+0x3bc] ;  /* 0x0003bc0001177983 */ /* 0x000f680000300800 */
[----:B------:R-:W3:Y:S04]  /*12d10*/  LDL.LU R25, [R1+0x3b8] ;  /* 0x0003b80001197983 */ /* 0x000ee80000300800 */
        /* <DEDUP_REMOVED lines=23> */
[----:B------:R-:W3:Y:S01]  /*12e90*/  LDL.LU R10, [R1+0x354] ;  /* 0x00035400010a7983 */ /* 0x000ee20000300800 */
[----:B--2---:R-:W-:-:S05]  /*12ea0*/  IMAD R28, R28, c[0x0][0x190], RZ ;  /* 0x000064001c1c7a24 */ /* 0x004fca00078e02ff */
[----:B------:R0:W-:Y:S04]  /*12eb0*/  STL [R1+0x158], R28 ;  /* 0x0001581c01007387 */ /* 0x0001e80000100800 */
[----:B0-----:R-:W2:Y:S02]  /*12ec0*/  LDL.LU R28, [R1+0x2488] ;  /* 0x00248800011c7983 */ /* 0x001ea40000300800 */
[----:B--2---:R-:W-:-:S05]  /*12ed0*/  IMAD R28, R28, c[0x0][0x190], RZ ;  /* 0x000064001c1c7a24 */ /* 0x004fca00078e02ff */
[----:B------:R0:W-:Y:S04]  /*12ee0*/  STL [R1+0x160], R28 ;  /* 0x0001601c01007387 */ /* 0x0001e80000100800 */
[----:B0-----:R-:W2:Y:S01]  /*12ef0*/  LDL.LU R28, [R1+0x2484] ;  /* 0x00248400011c7983 */ /* 0x001ea20000300800 */
[----:B----4-:R-:W-:Y:S02]  /*12f00*/  IMAD R11, R11, c[0x0][0x190], RZ ;  /* 0x000064000b0b7a24 */ /* 0x010fe400078e02ff */
[----:B---3--:R-:W-:Y:S02]  /*12f10*/  IMAD R15, R15, c[0x0][0x190], RZ ;  /* 0x000064000f0f7a24 */ /* 0x008fe400078e02ff */
[----:B------:R-:W-:Y:S02]  /*12f20*/  IMAD R13, R13, c[0x0][0x190], RZ ;  /* 0x000064000d0d7a24 */ /* 0x000fe400078e02ff */
[----:B------:R-:W-:-:S02]  /*12f30*/  IMAD R3, R3, c[0x0][0x190], RZ ;  /* 0x0000640003037a24 */ /* 0x000fc400078e02ff */
[----:B--2---:R-:W-:-:S05]  /*12f40*/  IMAD R28, R28, c[0x0][0x190], RZ ;  /* 0x000064001c1c7a24 */ /* 0x004fca00078e02ff */
[----:B------:R0:W-:Y:S02]  /*12f50*/  STL [R1+0x194], R28 ;  /* 0x0001941c01007387 */ /* 0x0001e40000100800 */
[----:B0-----:R-:W-:Y:S02]  /*12f60*/  IMAD R28, R24, c[0x0][0x190], RZ ;  /* 0x00006400181c7a24 */ /* 0x001fe400078e02ff */
[----:B-----5:R-:W-:Y:S02]  /*12f70*/  IMAD R24, R23, c[0x0][0x190], RZ ;  /* 0x0000640017187a24 */ /* 0x020fe400078e02ff */
[----:B------:R-:W-:Y:S01]  /*12f80*/  IMAD R23, R25, c[0x0][0x190], RZ ;  /* 0x0000640019177a24 */ /* 0x000fe200078e02ff */
[----:B------:R-:W-:Y:S04]  /*12f90*/  STL [R1+0x198], R28 ;  /* 0x0001981c01007387 */ /* 0x000fe80000100800 */
[----:B------:R0:W-:Y:S04]  /*12fa0*/  STL [R1+0x1b0], R11 ;  /* 0x0001b00b01007387 */ /* 0x0001e80000100800 */
[----:B------:R-:W-:Y:S01]  /*12fb0*/  STL [R1+0x210], R24 ;  /* 0x0002101801007387 */ /* 0x000fe20000100800 */
[----:B0-----:R-:W-:-:S03]  /*12fc0*/  IMAD R11, R26, c[0x0][0x190], RZ ;  /* 0x000064001a0b7a24 */ /* 0x001fc600078e02ff */
[----:B------:R-:W-:Y:S04]  /*12fd0*/  STL [R1+0x214], R23 ;  /* 0x0002141701007387 */ /* 0x000fe80000100800 */
[----:B------:R0:W-:Y:S04]  /*12fe0*/  STL [R1+0x218], R11 ;  /* 0x0002180b01007387 */ /* 0x0001e80000100800 */
[----:B------:R-:W-:Y:S01]  /*12ff0*/  STL [R1+0x274], R15 ;  /* 0x0002740f01007387 */ /* 0x000fe20000100800 */
[----:B0-----:R-:W-:Y:S02]  /*13000*/  IMAD R11, R7, c[0x0][0x190], RZ ;  /* 0x00006400070b7a24 */ /* 0x001fe400078e02ff */
[----:B------:R-:W-:-:S02]  /*13010*/  IMAD R7, R5, c[0x0][0x190], RZ ;  /* 0x0000640005077a24 */ /* 0x000fc400078e02ff */
[----:B------:R-:W-:Y:S01]  /*13020*/  IMAD R5, R4, c[0x0][0x190], RZ ;  /* 0x0000640004057a24 */ /* 0x000fe200078e02ff */
[----:B------:R-:W-:Y:S01]  /*13030*/  STL [R1+0x27c], R13 ;  /* 0x00027c0d01007387 */ /* 0x000fe20000100800 */
[----:B------:R-:W-:-:S03]  /*13040*/  IMAD R4, R0, c[0x0][0x190], RZ ;  /* 0x0000640000047a24 */ /* 0x000fc600078e02ff */
[----:B------:R-:W-:Y:S01]  /*13050*/  STL [R1+0x38c], R11 ;  /* 0x00038c0b01007387 */ /* 0x000fe20000100800 */
[----:B------:R-:W-:-:S03]  /*13060*/  IMAD R0, R22, c[0x0][0x190], RZ ;  /* 0x0000640016007a24 */ /* 0x000fc600078e02ff */
[----:B------:R-:W-:Y:S04]  /*13070*/  STL [R1+0x3a4], R7 ;  /* 0x0003a40701007387 */ /* 0x000fe80000100800 */
[----:B------:R-:W-:Y:S04]  /*13080*/  STL [R1+0x3a0], R5 ;  /* 0x0003a00501007387 */ /* 0x000fe80000100800 */
[----:B------:R0:W-:Y:S04]  /*13090*/  STL [R1+0x39c], R3 ;  /* 0x00039c0301007387 */ /* 0x0001e80000100800 */
[----:B------:R1:W-:Y:S01]  /*130a0*/  STL [R1+0x398], R4 ;  /* 0x0003980401007387 */ /* 0x0003e20000100800 */
[----:B0-----:R-:W-:-:S03]  /*130b0*/  IMAD R3, R19, c[0x0][0x190], RZ ;  /* 0x0000640013037a24 */ /* 0x001fc600078e02ff */
[----:B------:R0:W-:Y:S01]  /*130c0*/  STL [R1+0x394], R0 ;  /* 0x0003940001007387 */ /* 0x0001e20000100800 */
[----:B-1----:R-:W-:-:S03]  /*130d0*/  IMAD R4, R18, c[0x0][0x190], RZ ;  /* 0x0000640012047a24 */ /* 0x002fc600078e02ff */
        /* <DEDUP_REMOVED lines=552> */
[----:B---3--:R-:W-:Y:S02]  /*15360*/  IMAD R24, R24, c[0x0][0x190], RZ ;  /* 0x0000640018187a24 */ /* 0x008fe400078e02ff */
[----:B----4-:R-:W-:Y:S02]  /*15370*/  IMAD R11, R11, c[0x0][0x190], RZ ;  /* 0x000064000b0b7a24 */ /* 0x010fe400078e02ff */
[----:B-----5:R-:W-:Y:S02]  /*15380*/  IMAD R23, R23, c[0x0][0x190], RZ ;  /* 0x0000640017177a24 */ /* 0x020fe400078e02ff */
[----:B------:R-:W-:-:S02]  /*15390*/  IMAD R25, R25, c[0x0][0x190], RZ ;  /* 0x0000640019197a24 */ /* 0x000fc400078e02ff */
[----:B------:R-:W-:Y:S02]  /*153a0*/  IMAD R26, R26, c[0x0][0x190], RZ ;  /* 0x000064001a1a7a24 */ /* 0x000fe400078e02ff */
[----:B------:R-:W-:Y:S02]  /*153b0*/  IMAD R15, R15, c[0x0][0x190], RZ ;  /* 0x000064000f0f7a24 */ /* 0x000fe400078e02ff */
[----:B------:R-:W-:Y:S02]  /*153c0*/  IMAD R13, R13, c[0x0][0x190], RZ ;  /* 0x000064000d0d7a24 */ /* 0x000fe400078e02ff */
[----:B------:R-:W-:Y:S02]  /*153d0*/  IMAD R7, R7, c[0x0][0x190], RZ ;  /* 0x0000640007077a24 */ /* 0x000fe400078e02ff */
[----:B------:R-:W-:Y:S02]  /*153e0*/  IMAD R5, R5, c[0x0][0x190], RZ ;  /* 0x0000640005057a24 */ /* 0x000fe400078e02ff */
        /* <DEDUP_REMOVED lines=19> */
[----:B--2---:R-:W-:-:S05]  /*15520*/  IMAD R28, R28, c[0x0][0x190], RZ ;  /* 0x000064001c1c7a24 */ /* 0x004fca00078e02ff */
        /* <DEDUP_REMOVED lines=57> */
[----:B0-----:R-:W5:Y:S01]  /*158c0*/  LDL.LU R10, [R1+0x23e0] ;  /* 0x0023e000010a7983 */ /* 0x001f620000300800 */
[----:B--2---:R-:W-:-:S02]  /*158d0*/  IMAD R5, R5, c[0x0][0x190], RZ ;  /* 0x0000640005057a24 */ /* 0x004fc400078e02ff */
[----:B---3--:R-:W-:Y:S02]  /*158e0*/  IMAD R4, R4, c[0x0][0x190], RZ ;  /* 0x0000640004047a24 */ /* 0x008fe400078e02ff */
[----:B----4-:R-:W-:Y:S02]  /*158f0*/  IMAD R3, R3, c[0x0][0x190], RZ ;  /* 0x0000640003037a24 */ /* 0x010fe400078e02ff */
[----:B-----5:R-:W-:Y:S02]  /*15900*/  IMAD R0, R0, c[0x0][0x190], RZ ;  /* 0x0000640000007a24 */ /* 0x020fe400078e02ff */
        /* <DEDUP_REMOVED lines=14> */
[----:B------:R-:W-:-:S05]  /*159f0*/  IMAD R10, R10, c[0x0][0x190], RZ ;  /* 0x000064000a0a7a24 */ /* 0x000fca00078e02ff */
[----:B------:R0:W-:Y:S04]  /*15a00*/  STL [R1+0x8], R10 ;  /* 0x0000080a01007387 */ /* 0x0001e80000100800 */
[----:B0-----:R-:W2:Y:S04]  /*15a10*/  LDL.LU R10, [R1+0x23dc] ;  /* 0x0023dc00010a7983 */ /* 0x001ea80000300800 */
[----:B------:R-:W-:Y:S04]  /*15a20*/  STL [R1+0x239c], R2 ;  /* 0x00239c0201007387 */ /* 0x000fe80000100800 */
[----:B------:R-:W-:Y:S04]  /*15a30*/  STL [R1+0x4], R29 ;  /* 0x0000041d01007387 */ /* 0x000fe80000100800 */
[----:B------:R0:W-:Y:S04]  /*15a40*/  STL [R1+0x2398], R27 ;  /* 0x0023981b01007387 */ /* 0x0001e80000100800 */
[----:B0-----:R-:W2:Y:S04]  /*15a50*/  LDL.LU R27, [R1+0x20] ;  /* 0x00002000011b7983 */ /* 0x001ea80000300800 */
[----:B------:R-:W-:Y:S04]  /*15a60*/  STL [R1+0x2394], R21 ;  /* 0x0023941501007387 */ /* 0x000fe80000100800 */
[----:B------:R0:W-:Y:S04]  /*15a70*/  STL [R1+0x2390], R12 ;  /* 0x0023900c01007387 */ /* 0x0001e80000100800 */
[----:B0-----:R-:W3:Y:S04]  /*15a80*/  LDL.LU R12, [R1+0x38] ;  /* 0x00003800010c7983 */ /* 0x001ee80000300800 */
[----:B------:R-:W-:Y:S04]  /*15a90*/  STL [R1+0x238c], R20 ;  /* 0x00238c1401007387 */ /* 0x000fe80000100800 */
[----:B------:R-:W-:Y:S04]  /*15aa0*/  STL [R1+0x2384], R6 ;  /* 0x0023840601007387 */ /* 0x000fe80000100800 */
[----:B------:R-:W-:Y:S04]  /*15ab0*/  STL [R1+0x2388], R8 ;  /* 0x0023880801007387 */ /* 0x000fe80000100800 */
[----:B------:R0:W-:Y:S04]  /*15ac0*/  STL [R1+0x23a0], R14 ;  /* 0x0023a00e01007387 */ /* 0x0001e80000100800 */
[----:B0-----:R-:W4:Y:S04]  /*15ad0*/  LDL.LU R14, [R1+0x110] ;  /* 0x00011000010e7983 */ /* 0x001f280000300800 */
[----:B------:R0:W-:Y:S04]  /*15ae0*/  STL [R1+0x23a4], R16 ;  /* 0x0023a41001007387 */ /* 0x0001e80000100800 */
[----:B0-----:R-:W5:Y:S04]  /*15af0*/  LDL.LU R16, [R1+0x108] ;  /* 0x0001080001107983 */ /* 0x001f680000300800 */
[----:B------:R0:W-:Y:S04]  /*15b00*/  STL [R1+0x23a8], R17 ;  /* 0x0023a81101007387 */ /* 0x0001e80000100800 */
[----:B0-----:R-:W4:Y:S04]  /*15b10*/  LDL.LU R17, [R1+0xf8] ;  /* 0x0000f80001117983 */ /* 0x001f280000300800 */
        /* <DEDUP_REMOVED lines=13> */
[----:B0-----:R-:W4:Y:S01]  /*15bf0*/  LDL.LU R5, [R1+0x30] ;  /* 0x0000300001057983 */ /* 0x001f220000300800 */
[----:B------:R-:W-:-:S02]  /*15c00*/  IMAD R7, R7, c[0x0][0x190], RZ ;  /* 0x0000640007077a24 */ /* 0x000fc400078e02ff */
[----:B------:R-:W-:Y:S02]  /*15c10*/  IMAD.MOV.U32 R2, RZ, RZ, R28 ;  /* 0x000000ffff027224 */ /* 0x000fe400078e001c */
[----:B------:R-:W-:Y:S02]  /*15c20*/  IMAD R13, R13, c[0x0][0x190], RZ ;  /* 0x000064000d0d7a24 */ /* 0x000fe400078e02ff */
[----:B------:R-:W-:Y:S02]  /*15c30*/  IMAD R15, R15, c[0x0][0x190], RZ ;  /* 0x000064000f0f7a24 */ /* 0x000fe400078e02ff */
[----:B------:R-:W-:Y:S01]  /*15c40*/  IMAD R26, R26, c[0x0][0x190], RZ ;  /* 0x000064001a1a7a24 */ /* 0x000fe200078e02ff */
[----:B------:R-:W-:Y:S01]  /*15c50*/  STL [R1+0x23c8], R7 ;  /* 0x0023c80701007387 */ /* 0x000fe20000100800 */
[----:B------:R-:W-:Y:S01]  /*15c60*/  IMAD R25, R25, c[0x0][0x190], RZ ;  /* 0x0000640019197a24 */ /* 0x000fe200078e02ff */
[----:B------:R-:W-:Y:S02]  /*15c70*/  LEA R20, P1, R2, c[0x0][0x160], 0x1 ;  /* 0x0000580002147a11 */ /* 0x000fe400078208ff */
[----:B------:R-:W-:Y:S04]  /*15c80*/  STL [R1+0x23cc], R13 ;  /* 0x0023cc0d01007387 */ /* 0x000fe80000100800 */
[----:B------:R-:W-:Y:S04]  /*15c90*/  STL [R1+0x23d0], R15 ;  /* 0x0023d00f01007387 */ /* 0x000fe80000100800 */
[----:B------:R-:W-:Y:S04]  /*15ca0*/  STL [R1+0x23d4], R26 ;  /* 0x0023d41a01007387 */ /* 0x000fe80000100800 */
[----:B------:R-:W-:Y:S04]  /*15cb0*/  STL [R1+0x23d8], R25 ;  /* 0x0023d81901007387 */ /* 0x000fe80000100800 */
[----:B------:R-:W5:Y:S04]  /*15cc0*/  LDL.LU R8, [R1+0x118] ;  /* 0x0001180001087983 */ /* 0x000f680000300800 */
[----:B------:R-:W-:Y:S01]  /*15cd0*/  STL [R1+0x1730], R20 ;  /* 0x0017301401007387 */ /* 0x000fe20000100800 */
[----:B------:R-:W-:-:S04]  /*15ce0*/  LEA R28, P0, R24, c[0x0][0x160], 0x1 ;  /* 0x00005800181c7a11 */ /* 0x000fc800078008ff */
[----:B------:R-:W-:Y:S02]  /*15cf0*/  LEA.HI.X.SX32 R29, R24, c[0x0][0x164], 0x1, P0 ;  /* 0x00005900181d7a11 */ /* 0x000fe400000f0eff */
[----:B--2---:R-:W-:-:S05]  /*15d00*/  LEA R6, P2, R27, R10, 0x1 ;  /* 0x0000000a1b067211 */ /* 0x004fca00078408ff */
[----:B------:R0:W-:Y:S04]  /*15d10*/  STL [R1+0x1b60], R6 ;  /* 0x001b600601007387 */ /* 0x0001e80000100800 */
[----:B0-----:R-:W2:Y:S01]  /*15d20*/  LDL.LU R6, [R1+0x158] ;  /* 0x0001580001067983 */ /* 0x001ea20000300800 */
[-C--:B---3--:R-:W-:Y:S02]  /*15d30*/  LEA R13, P4, R12, R10.reuse, 0x1 ;  /* 0x0000000a0c0d7211 */ /* 0x088fe400078808ff */
[----:B----4-:R-:W-:-:S05]  /*15d40*/  LEA R7, P3, R5, R10, 0x1 ;  /* 0x0000000a05077211 */ /* 0x010fca00078608ff */
[----:B------:R0:W-:Y:S04]  /*15d50*/  STL [R1+0x1b68], R7 ;  /* 0x001b680701007387 */ /* 0x0001e80000100800 */
[----:B------:R-:W-:Y:S04]  /*15d60*/  STL [R1+0x1b70], R13 ;  /* 0x001b700d01007387 */ /* 0x000fe80000100800 */
[----:B------:R-:W3:Y:S01]  /*15d70*/  LDL.LU R20, [R1+0x160] ;  /* 0x0001600001147983 */ /* 0x000ee20000300800 */
[----:B0-----:R-:W-:-:S05]  /*15d80*/  LEA R7, P5, R4, R10, 0x1 ;  /* 0x0000000a04077211 */ /* 0x001fca00078a08ff */
[----:B------:R0:W-:Y:S04]  /*15d90*/  STL [R1+0x1b78], R7 ;  /* 0x001b780701007387 */ /* 0x0001e80000100800 */
[----:B------:R1:W4:Y:S04]  /*15da0*/  LDL.64 R24, [R1+0x1730] ;  /* 0x0017300001187983 */ /* 0x0003280000100a00 */
[----:B------:R-:W2:Y:S01]  /*15db0*/  LDL.LU R21, [R1+0x194] ;  /* 0x0001940001157983 */ /* 0x000ea20000300800 */
[----:B0-----:R-:W-:-:S05]  /*15dc0*/  LEA R7, P6, R3, R10, 0x1 ;  /* 0x0000000a03077211 */ /* 0x001fca00078c08ff */
[----:B------:R0:W-:Y:S02]  /*15dd0*/  STL [R1+0x1b80], R7 ;  /* 0x001b800701007387 */ /* 0x0001e40000100800 */
[-C--:B0-----:R-:W-:Y:S02]  /*15de0*/  LEA R7, P0, R0, R10.reuse, 0x1 ;  /* 0x0000000a00077211 */ /* 0x081fe400078008ff */
[----:B----4-:R-:W-:Y:S02]  /*15df0*/  LEA.HI.X.SX32 R25, R2, c[0x0][0x164], 0x1, P1 ;  /* 0x0000590002197a11 */ /* 0x010fe400008f0eff */
[----:B------:R-:W4:Y:S04]  /*15e00*/  LDL.LU R2, [R1+0x198] ;  /* 0x0001980001027983 */ /* 0x000f280000300800 */
[----:B------:R-:W-:Y:S04]  /*15e10*/  STL [R1+0x1734], R25 ;  /* 0x0017341901007387 */ /* 0x000fe80000100800 */
[----:B------:R-:W-:Y:S04]  /*15e20*/  STL.64 [R1+0x1738], R28 ;  /* 0x0017381c01007387 */ /* 0x000fe80000100a00 */
[----:B------:R0:W-:Y:S01]  /*15e30*/  STL [R1+0x1b88], R7 ;  /* 0x001b880701007387 */ /* 0x0001e20000100800 */
[----:B------:R-:W-:-:S02]  /*15e40*/  LEA R13, P1, R22, R10, 0x1 ;  /* 0x0000000a160d7211 */ /* 0x000fc400078208ff */
[----:B0-----:R-:W-:Y:S02]  /*15e50*/  LEA.HI.X.SX32 R7, R27, R11, 0x1, P2 ;  /* 0x0000000b1b077211 */ /* 0x001fe400010f0eff */
[----:B------:R-:W4:Y:S04]  /*15e60*/  LDL.LU R27, [R1+0x1b0] ;  /* 0x0001b000011b7983 */ /* 0x000f280000300800 */
[----:B------:R0:W-:Y:S04]  /*15e70*/  STL [R1+0x1b90], R13 ;  /* 0x001b900d01007387 */ /* 0x0001e80000100800 */
[----:B------:R1:W-:Y:S01]  /*15e80*/  STL [R1+0x1b5c], R7 ;  /* 0x001b5c0701007387 */ /* 0x0003e20000100800 */
[----:B0-----:R-:W-:-:S02]  /*15e90*/  LEA R13, P2, R19, R10, 0x1 ;  /* 0x0000000a130d7211 */ /* 0x001fc400078408ff */
[-C--:B-1----:R-:W-:Y:S02]  /*15ea0*/  LEA.HI.X.SX32 R7, R5, R11.reuse, 0x1, P3 ;  /* 0x0000000b05077211 */ /* 0x082fe400018f0eff */
[----:B------:R-:W4:Y:S04]  /*15eb0*/  LDL.LU R5, [R1+0x210] ;  /* 0x0002100001057983 */ /* 0x000f280000300800 */
[----:B------:R-:W-:Y:S04]  /*15ec0*/  STL [R1+0x1b98], R13 ;  /* 0x001b980d01007387 */ /* 0x000fe80000100800 */
[----:B------:R0:W-:Y:S02]  /*15ed0*/  STL [R1+0x1b64], R7 ;  /* 0x001b640701007387 */ /* 0x0001e40000100800 */
[----:B0-----:R-:W-:-:S02]  /*15ee0*/  LEA.HI.X.SX32 R7, R12, R11, 0x1, P4 ;  /* 0x0000000b0c077211 */ /* 0x001fc400020f0eff */
[----:B------:R-:W4:Y:S01]  /*15ef0*/  LDL.LU R12, [R1+0x214] ;  /* 0x00021400010c7983 */ /* 0x000f220000300800 */
[----:B------:R-:W-:-:S05]  /*15f00*/  LEA R13, P3, R18, R10, 0x1 ;  /* 0x0000000a120d7211 */ /* 0x000fca00078608ff */
[----:B------:R-:W-:Y:S04]  /*15f10*/  STL [R1+0x1ba0], R13 ;  /* 0x001ba00d01007387 */ /* 0x000fe80000100800 */
[----:B------:R0:W-:Y:S02]  /*15f20*/  STL [R1+0x1b6c], R7 ;  /* 0x001b6c0701007387 */ /* 0x0001e40000100800 */
[----:B0-----:R-:W-:Y:S02]  /*15f30*/  LEA.HI.X.SX32 R7, R4, R11, 0x1, P5 ;  /* 0x0000000b04077211 */ /* 0x001fe400028f0eff */
[----:B------:R-:W4:Y:S01]  /*15f40*/  LDL.LU R4, [R1+0x218] ;  /* 0x0002180001047983 */ /* 0x000f220000300800 */
[----:B------:R-:W-:-:S05]  /*15f50*/  LEA R13, P4, R17, R10, 0x1 ;  /* 0x0000000a110d7211 */ /* 0x000fca00078808ff */
[----:B------:R-:W-:Y:S04]  /*15f60*/  STL [R1+0x1ba8], R13 ;  /* 0x001ba80d01007387 */ /* 0x000fe80000100800 */
[----:B------:R0:W-:Y:S02]  /*15f70*/  STL [R1+0x1b74], R7 ;  /* 0x001b740701007387 */ /* 0x0001e40000100800 */
[----:B0-----:R-:W-:Y:S02]  /*15f80*/  LEA.HI.X.SX32 R7, R3, R11, 0x1, P6 ;  /* 0x0000000b03077211 */ /* 0x001fe400030f0eff */
[----:B------:R-:W4:Y:S01]  /*15f90*/  LDL.LU R3, [R1+0x274] ;  /* 0x0002740001037983 */ /* 0x000f220000300800 */
[----:B-----5:R-:W-:-:S05]  /*15fa0*/  LEA R13, P5, R16, R10, 0x1 ;  /* 0x0000000a100d7211 */ /* 0x020fca00078a08ff */
[----:B------:R-:W-:Y:S04]  /*15fb0*/  STL [R1+0x1bb0], R13 ;  /* 0x001bb00d01007387 */ /* 0x000fe80000100800 */
[----:B------:R0:W-:Y:S02]  /*15fc0*/  STL [R1+0x1b7c], R7 ;  /* 0x001b7c0701007387 */ /* 0x0001e40000100800 */
[----:B0-----:R-:W-:Y:S02]  /*15fd0*/  LEA.HI.X.SX32 R7, R0, R11, 0x1, P0 ;  /* 0x0000000b00077211 */ /* 0x001fe400000f0eff */
[----:B------:R-:W5:Y:S01]  /*15fe0*/  LDL.LU R0, [R1+0x27c] ;  /* 0x00027c0001007983 */ /* 0x000f620000300800 */
[----:B------:R-:W-:-:S05]  /*15ff0*/  LEA R13, P6, R14, R10, 0x1 ;  /* 0x0000000a0e0d7211 */ /* 0x000fca00078c08ff */
[----:B------:R0:W-:Y:S04]  /*16000*/  STL [R1+0x1bb8], R13 ;  /* 0x001bb80d01007387 */ /* 0x0001e80000100800 */
[----:B------:R1:W-:Y:S01]  /*16010*/  STL [R1+0x1b84], R7 ;  /* 0x001b840701007387 */ /* 0x0003e20000100800 */
[----:B0-----:R-:W-:Y:S02]  /*16020*/  LEA R13, P0, R8, R10, 0x1 ;  /* 0x0000000a080d7211 */ /* 0x001fe400078008ff */
[-C--:B-1----:R-:W-:Y:S02]  /*16030*/  LEA.HI.X.SX32 R7, R22, R11.reuse, 0x1, P1 ;  /* 0x0000000b16077211 */ /* 0x082fe400008f0eff */
[----:B------:R-:W5:Y:S04]  /*16040*/  LDL.LU R22, [R1+0x38c] ;  /* 0x00038c0001167983 */ /* 0x000f680000300800 */
[----:B------:R-:W-:Y:S04]  /*16050*/  STL [R1+0x1bc0], R13 ;  /* 0x001bc00d01007387 */ /* 0x000fe80000100800 */
[----:B------:R0:W-:Y:S02]  /*16060*/  STL [R1+0x1b8c], R7 ;  /* 0x001b8c0701007387 */ /* 0x0001e40000100800 */
[----:B0-----:R-:W-:-:S02]  /*16070*/  LEA.HI.X.SX32 R7, R19, R11, 0x1, P2 ;  /* 0x0000000b13077211 */ /* 0x001fc400010f0eff */
[----:B------:R-:W5:Y:S01]  /*16080*/  LDL.LU R19, [R1+0x3a4] ;  /* 0x0003a40001137983 */ /* 0x000f620000300800 */
[----:B--2---:R-:W-:-:S05]  /*16090*/  LEA R13, P1, R6, R10, 0x1 ;  /* 0x0000000a060d7211 */ /* 0x004fca00078208ff */
[----:B------:R-:W-:Y:S04]  /*160a0*/  STL [R1+0x1bc8], R13 ;  /* 0x001bc80d01007387 */ /* 0x000fe80000100800 */
[----:B------:R0:W-:Y:S02]  /*160b0*/  STL [R1+0x1b94], R7 ;  /* 0x001b940701007387 */ /* 0x0001e40000100800 */
[----:B0-----:R-:W-:Y:S02]  /*160c0*/  LEA.HI.X.SX32 R7, R18, R11, 0x1, P3 ;  /* 0x0000000b12077211 */ /* 0x001fe400018f0eff */
[----:B------:R-:W2:Y:S01]  /*160d0*/  LDL.LU R18, [R1+0x3a0] ;  /* 0x0003a00001127983 */ /* 0x000ea20000300800 */
[----:B---3--:R-:W-:-:S05]  /*160e0*/  LEA R13, P2, R20, R10, 0x1 ;  /* 0x0000000a140d7211 */ /* 0x008fca00078408ff */
[----:B------:R0:W-:Y:S04]  /*160f0*/  STL [R1+0x1bd0], R13 ;  /* 0x001bd00d01007387 */ /* 0x0001e80000100800 */
[----:B------:R1:W-:Y:S01]  /*16100*/  STL [R1+0x1b9c], R7 ;  /* 0x001b9c0701007387 */ /* 0x0003e20000100800 */
[----:B0-----:R-:W-:Y:S02]  /*16110*/  LEA R13, P3, R21, R10, 0x1 ;  /* 0x0000000a150d7211 */ /* 0x001fe400078608ff */
[-C--:B-1----:R-:W-:Y:S02]  /*16120*/  LEA.HI.X.SX32 R7, R17, R11.reuse, 0x1, P4 ;  /* 0x0000000b11077211 */ /* 0x082fe400020f0eff */
[----:B------:R-:W3:Y:S04]  /*16130*/  LDL.LU R17, [R1+0x39c] ;  /* 0x00039c0001117983 */ /* 0x000ee80000300800 */
[----:B------:R-:W-:Y:S04]  /*16140*/  STL [R1+0x1bd8], R13 ;  /* 0x001bd80d01007387 */ /* 0x000fe80000100800 */
[----:B------:R0:W-:Y:S02]  /*16150*/  STL [R1+0x1ba4], R7 ;  /* 0x001ba40701007387 */ /* 0x0001e40000100800 */
[----:B0-----:R-:W-:-:S02]  /*16160*/  LEA.HI.X.SX32 R7, R16, R11, 0x1, P5 ;  /* 0x0000000b10077211 */ /* 0x001fc400028f0eff */
[----:B------:R-:W3:Y:S01]  /*16170*/  LDL.LU R16, [R1+0x398] ;  /* 0x0003980001107983 */ /* 0x000ee20000300800 */
[----:B----4-:R-:W-:-:S05]  /*16180*/  LEA R13, P4, R2, R10, 0x1 ;  /* 0x0000000a020d7211 */ /* 0x010fca00078808ff */
        /* <DEDUP_REMOVED lines=9> */
[----:B------:R-:W-:-:S05]  /*16220*/  LEA R13, P6, R5, R10, 0x1 ;  /* 0x0000000a050d7211 */ /* 0x000fca00078c08ff */
[----:B------:R0:W-:Y:S04]  /*16230*/  STL [R1+0x1bf0], R13 ;  /* 0x001bf00d01007387 */ /* 0x0001e80000100800 */
[----:B------:R1:W-:Y:S01]  /*16240*/  STL [R1+0x1bbc], R7 ;  /* 0x001bbc0701007387 */ /* 0x0003e20000100800 */
[----:B0-----:R-:W-:Y:S02]  /*16250*/  LEA R13, P0, R12, R10, 0x1 ;  /* 0x0000000a0c0d7211 */ /* 0x001fe400078008ff */
        /* <DEDUP_REMOVED lines=59> */
[-C--:B0-----:R-:W-:Y:S02]  /*16610*/  LEA.HI.X.SX32 R7, R18, R11.reuse, 0x1, P6 ;  /* 0x0000000b12077211 */ /* 0x081fe400030f0eff */
[----:B------:R-:W-:Y:S01]  /*16620*/  LEA R13, P5, R20, R10, 0x1 ;  /* 0x0000000a140d7211 */ /* 0x000fe200078a08ff */
        /* <DEDUP_REMOVED lines=81> */
[----:B------:R-:W-:Y:S04]  /*16b40*/  STL [R1+0x1cd8], R13 ;  /* 0x001cd80d01007387 */ /* 0x000fe80000100800 */
[----:B------:R0:W-:Y:S02]  /*16b50*/  STL [R1+0x1ca4], R7 ;  /* 0x001ca40701007387 */ /* 0x0001e40000100800 */
[-C--:B0-----:R-:W-:Y:S02]  /*16b60*/  LEA.HI.X.SX32 R7, R18, R11.reuse, 0x1, P2 ;  /* 0x0000000b12077211 */ /* 0x081fe400010f0eff */
[----:B------:R-:W-:Y:S01]  /*16b70*/  LEA R13, P1, R20, R10, 0x1 ;  /* 0x0000000a140d7211 */ /* 0x000fe200078208ff */
        /* <DEDUP_REMOVED lines=71> */
[----:B------:R-:W-:Y:S04]  /*16ff0*/  STL [R1+0x1d50], R13 ;  /* 0x001d500d01007387 */ /* 0x000fe80000100800 */
[----:B------:R0:W-:Y:S02]  /*17000*/  STL [R1+0x1d1c], R7 ;  /* 0x001d1c0701007387 */ /* 0x0001e40000100800 */
[-C--:B0-----:R-:W-:Y:S02]  /*17010*/  LEA.HI.X.SX32 R7, R22, R11.reuse, 0x1, P3 ;  /* 0x0000000b16077211 */ /* 0x081fe400018f0eff */
[----:B------:R-:W-:Y:S01]  /*17020*/  LEA R13, P2, R8, R10, 0x1 ;  /* 0x0000000a080d7211 */ /* 0x000fe200078408ff */
        /* <DEDUP_REMOVED lines=477> */
[----:B------:R0:W-:Y:S01]  /*18e00*/  STL [R1+0x201c], R7 ;  /* 0x00201c0701007387 */ /* 0x0001e20000100800 */
[-C--:B------:R-:W-:Y:S02]  /*18e10*/  LEA.HI.X.SX32 R5, R5, R11.reuse, 0x1, P2 ;  /* 0x0000000b05057211 */ /* 0x080fe400010f0eff */
[-C--:B0-----:R-:W-:Y:S02]  /*18e20*/  LEA.HI.X.SX32 R7, R27, R11.reuse, 0x1, P1 ;  /* 0x0000000b1b077211 */ /* 0x081fe400008f0eff */
[----:B------:R-:W-:Y:S01]  /*18e30*/  LEA R13, P0, R22, R10, 0x1 ;  /* 0x0000000a160d7211 */ /* 0x000fe200078008ff */
[----:B------:R-:W3:Y:S04]  /*18e40*/  LDL.LU R27, [R1+0x130] ;  /* 0x00013000011b7983 */ /* 0x000ee80000300800 */
[----:B------:R-:W-:Y:S04]  /*18e50*/  STL [R1+0x2058], R13 ;  /* 0x0020580d01007387 */ /* 0x000fe80000100800 */
[----:B------:R0:W-:Y:S04]  /*18e60*/  STL [R1+0x2024], R7 ;  /* 0x0020240701007387 */ /* 0x0001e80000100800 */
[----:B0-----:R-:W3:Y:S01]  /*18e70*/  LDL.LU R7, [R1+0x12c] ;  /* 0x00012c0001077983 */ /* 0x001ee20000300800 */
[----:B------:R-:W-:-:S02]  /*18e80*/  LEA.HI.X.SX32 R4, R4, R11, 0x1, P4 ;  /* 0x0000000b04047211 */ /* 0x000fc400020f0eff */
[----:B------:R-:W-:Y:S02]  /*18e90*/  LEA.HI.X.SX32 R3, R3, R11, 0x1, P5 ;  /* 0x0000000b03037211 */ /* 0x000fe400028f0eff */
[----:B----4-:R-:W-:-:S05]  /*18ea0*/  LEA R13, P1, R19, R10, 0x1 ;  /* 0x0000000a130d7211 */ /* 0x010fca00078208ff */
[----:B------:R-:W-:Y:S04]  /*18eb0*/  STL [R1+0x2060], R13 ;  /* 0x0020600d01007387 */ /* 0x000fe80000100800 */
[----:B------:R0:W-:Y:S02]  /*18ec0*/  STL [R1+0x202c], R5 ;  /* 0x00202c0501007387 */ /* 0x0001e40000100800 */
[----:B0-----:R-:W-:Y:S02]  /*18ed0*/  LEA.HI.X.SX32 R5, R12, R11, 0x1, P3 ;  /* 0x0000000b0c057211 */ /* 0x001fe400018f0eff */
[----:B------:R-:W4:Y:S01]  /*18ee0*/  LDL.LU R12, [R1+0x128] ;  /* 0x00012800010c7983 */ /* 0x000f220000300800 */
[----:B------:R-:W-:-:S05]  /*18ef0*/  LEA R13, P2, R18, R10, 0x1 ;  /* 0x0000000a120d7211 */ /* 0x000fca00078408ff */
[----:B------:R-:W-:Y:S04]  /*18f00*/  STL [R1+0x2068], R13 ;  /* 0x0020680d01007387 */ /* 0x000fe80000100800 */
[----:B------:R0:W-:Y:S04]  /*18f10*/  STL [R1+0x2034], R5 ;  /* 0x0020340501007387 */ /* 0x0001e80000100800 */
[----:B0-----:R-:W4:Y:S01]  /*18f20*/  LDL.LU R5, [R1+0x124] ;  /* 0x0001240001057983 */ /* 0x001f220000300800 */
[----:B------:R-:W-:-:S05]  /*18f30*/  LEA R13, P3, R17, R10, 0x1 ;  /* 0x0000000a110d7211 */ /* 0x000fca00078608ff */
[----:B------:R-:W-:Y:S04]  /*18f40*/  STL [R1+0x2070], R13 ;  /* 0x0020700d01007387 */ /* 0x000fe80000100800 */
[----:B------:R0:W-:Y:S04]  /*18f50*/  STL [R1+0x203c], R4 ;  /* 0x00203c0401007387 */ /* 0x0001e80000100800 */
[----:B0-----:R-:W4:Y:S01]  /*18f60*/  LDL.LU R4, [R1+0x120] ;  /* 0x0001200001047983 */ /* 0x001f220000300800 */
[----:B------:R-:W-:-:S05]  /*18f70*/  LEA R13, P4, R16, R10, 0x1 ;  /* 0x0000000a100d7211 */ /* 0x000fca00078808ff */
[----:B------:R-:W-:Y:S04]  /*18f80*/  STL [R1+0x2078], R13 ;  /* 0x0020780d01007387 */ /* 0x000fe80000100800 */
[----:B------:R0:W-:Y:S01]  /*18f90*/  STL [R1+0x2044], R3 ;  /* 0x0020440301007387 */ /* 0x0001e20000100800 */
[----:B------:R-:W-:-:S03]  /*18fa0*/  LEA.HI.X.SX32 R0, R0, R11, 0x1, P6 ;  /* 0x0000000b00007211 */ /* 0x000fc600030f0eff */
        /* <DEDUP_REMOVED lines=8> */
[----:B------:R0:W-:Y:S04]  /*19030*/  STL [R1+0x2054], R15 ;  /* 0x0020540f01007387 */ /* 0x0001e80000100800 */
[----:B------:R-:W4:Y:S01]  /*19040*/  LDL.LU R22, [R1+0x10c] ;  /* 0x00010c0001167983 */ /* 0x000f220000300800 */
[----:B0-----:R-:W-:Y:S02]  /*19050*/  LEA.HI.X.SX32 R15, R19, R11, 0x1, P1 ;  /* 0x0000000b130f7211 */ /* 0x001fe400008f0eff */
[----:B-----5:R-:W-:-:S05]  /*19060*/  LEA R13, P0, R6, R10, 0x1 ;  /* 0x0000000a060d7211 */ /* 0x020fca00078008ff */
[----:B------:R-:W-:Y:S04]  /*19070*/  STL [R1+0x2090], R13 ;  /* 0x0020900d01007387 */ /* 0x000fe80000100800 */
[----:B------:R0:W-:Y:S04]  /*19080*/  STL [R1+0x205c], R15 ;  /* 0x00205c0f01007387 */ /* 0x0001e80000100800 */
[----:B------:R-:W5:Y:S01]  /*19090*/  LDL.LU R19, [R1+0x104] ;  /* 0x0001040001137983 */ /* 0x000f620000300800 */
[----:B0-----:R-:W-:Y:S02]  /*190a0*/  LEA.HI.X.SX32 R15, R18, R11, 0x1, P2 ;  /* 0x0000000b120f7211 */ /* 0x001fe400010f0eff */
[----:B------:R-:W-:-:S05]  /*190b0*/  LEA R13, P1, R20, R10, 0x1 ;  /* 0x0000000a140d7211 */ /* 0x000fca00078208ff */
        /* <DEDUP_REMOVED lines=9> */
[----:B--2---:R-:W-:-:S05]  /*19150*/  LEA R13, P3, R2, R10, 0x1 ;  /* 0x0000000a020d7211 */ /* 0x004fca00078608ff */
[----:B------:R3:W-:Y:S04]  /*19160*/  STL [R1+0x20a8], R13 ;  /* 0x0020a80d01007387 */ /* 0x0007e80000100800 */
[----:B------:R-:W-:Y:S04]  /*19170*/  STL [R1+0x2074], R15 ;  /* 0x0020740f01007387 */ /* 0x000fe80000100800 */
[----:B------:R-:W2:Y:S01]  /*19180*/  LDL.LU R16, [R1+0xf4] ;  /* 0x0000f40001107983 */ /* 0x000ea20000300800 */
[-C--:B------:R-:W-:Y:S02]  /*19190*/  LEA.HI.X.SX32 R14, R14, R11.reuse, 0x1, P5 ;  /* 0x0000000b0e0e7211 */ /* 0x080fe400028f0eff */
[----:B------:R-:W-:-:S02]  /*191a0*/  LEA.HI.X.SX32 R8, R8, R11, 0x1, P6 ;  /* 0x0000000b08087211 */ /* 0x000fc400030f0eff */
[----:B---3--:R-:W-:-:S05]  /*191b0*/  LEA R13, P4, R27, R10, 0x1 ;  /* 0x0000000a1b0d7211 */ /* 0x008fca00078808ff */
[----:B------:R0:W-:Y:S04]  /*191c0*/  STL [R1+0x20b0], R13 ;  /* 0x0020b00d01007387 */ /* 0x0001e80000100800 */
[----:B------:R1:W-:Y:S01]  /*191d0*/  STL [R1+0x207c], R14 ;  /* 0x00207c0e01007387 */ /* 0x0003e20000100800 */
[----:B0-----:R-:W-:-:S03]  /*191e0*/  LEA R13, P5, R7, R10, 0x1 ;  /* 0x0000000a070d7211 */ /* 0x001fc600078a08ff */
[----:B-1----:R-:W3:Y:S04]  /*191f0*/  LDL.LU R14, [R1+0xec] ;  /* 0x0000ec00010e7983 */ /* 0x002ee80000300800 */
[----:B------:R-:W-:Y:S04]  /*19200*/  STL [R1+0x20b8], R13 ;  /* 0x0020b80d01007387 */ /* 0x000fe80000100800 */
[----:B------:R0:W-:Y:S01]  /*19210*/  STL [R1+0x2084], R8 ;  /* 0x0020840801007387 */ /* 0x0001e20000100800 */
[----:B------:R-:W-:-:S03]  /*19220*/  LEA.HI.X.SX32 R6, R6, R11, 0x1, P0 ;  /* 0x0000000b06067211 */ /* 0x000fc600000f0eff */
[----:B0-----:R-:W3:Y:S01]  /*19230*/  LDL.LU R8, [R1+0xe8] ;  /* 0x0000e80001087983 */ /* 0x001ee20000300800 */
[----:B------:R-:W-:Y:S02]  /*19240*/  LEA.HI.X.SX32 R15, R20, R11, 0x1, P1 ;  /* 0x0000000b140f7211 */ /* 0x000fe400008f0eff */
[----:B----4-:R-:W-:-:S05]  /*19250*/  LEA R13, P6, R12, R10, 0x1 ;  /* 0x0000000a0c0d7211 */ /* 0x010fca00078c08ff */
[----:B------:R-:W-:Y:S04]  /*19260*/  STL [R1+0x20c0], R13 ;  /* 0x0020c00d01007387 */ /* 0x000fe80000100800 */
[----:B------:R0:W-:Y:S04]  /*19270*/  STL [R1+0x208c], R6 ;  /* 0x00208c0601007387 */ /* 0x0001e80000100800 */
[----:B0-----:R-:W4:Y:S01]  /*19280*/  LDL.LU R6, [R1+0xe4] ;  /* 0x0000e40001067983 */ /* 0x001f220000300800 */
[----:B------:R-:W-:-:S05]  /*19290*/  LEA R13, P0, R5, R10, 0x1 ;  /* 0x0000000a050d7211 */ /* 0x000fca00078008ff */
[----:B------:R-:W-:Y:S04]  /*192a0*/  STL [R1+0x20c8], R13 ;  /* 0x0020c80d01007387 */ /* 0x000fe80000100800 */
[----:B------:R-:W4:Y:S04]  /*192b0*/  LDL.LU R20, [R1+0xe0] ;  /* 0x0000e00001147983 */ /* 0x000f280000300800 */
[----:B------:R0:W-:Y:S02]  /*192c0*/  STL [R1+0x2094], R15 ;  /* 0x0020940f01007387 */ /* 0x0001e40000100800 */
[----:B0-----:R-:W-:-:S02]  /*192d0*/  LEA.HI.X.SX32 R15, R21, R11, 0x1, P2 ;  /* 0x0000000b150f7211 */ /* 0x001fc400010f0eff */
[----:B------:R-:W-:-:S05]  /*192e0*/  LEA R13, P1, R4, R10, 0x1 ;  /* 0x0000000a040d7211 */ /* 0x000fca00078208ff */
[----:B------:R0:W-:Y:S04]  /*192f0*/  STL [R1+0x20d0], R13 ;  /* 0x0020d00d01007387 */ /* 0x0001e80000100800 */
[----:B------:R-:W4:Y:S04]  /*19300*/  LDL.LU R21, [R1+0xdc] ;  /* 0x0000dc0001157983 */ /* 0x000f280000300800 */
[----:B------:R1:W-:Y:S01]  /*19310*/  STL [R1+0x209c], R15 ;  /* 0x00209c0f01007387 */ /* 0x0003e20000100800 */
[----:B0-----:R-:W-:Y:S02]  /*19320*/  LEA R13, P2, R3, R10, 0x1 ;  /* 0x0000000a030d7211 */ /* 0x001fe400078408ff */
[----:B-1----:R-:W-:-:S03]  /*19330*/  LEA.HI.X.SX32 R15, R2, R11, 0x1, P3 ;  /* 0x0000000b020f7211 */ /* 0x002fc600018f0eff */
        /* <DEDUP_REMOVED lines=10> */
[----:B------:R5:W-:Y:S01]  /*193e0*/  STL [R1+0x20e8], R13 ;  /* 0x0020e80d01007387 */ /* 0x000be20000100800 */
[----:B------:R-:W-:-:S03]  /*193f0*/  LEA.HI.X.SX32 R7, R12, R11, 0x1, P6 ;  /* 0x0000000b0c077211 */ /* 0x000fc600030f0eff */
[----:B------:R-:W-:Y:S04]  /*19400*/  STL [R1+0x20b4], R15 ;  /* 0x0020b40f01007387 */ /* 0x000fe80000100800 */
[----:B------:R-:W4:Y:S01]  /*19410*/  LDL.LU R12, [R1+0xcc] ;  /* 0x0000cc00010c7983 */ /* 0x000f220000300800 */
[----:B-----5:R-:W-:-:S05]  /*19420*/  LEA R13, P5, R19, R10, 0x1 ;  /* 0x0000000a130d7211 */ /* 0x020fca00078a08ff */
[----:B------:R0:W-:Y:S04]  /*19430*/  STL [R1+0x20f0], R13 ;  /* 0x0020f00d01007387 */ /* 0x0001e80000100800 */
[----:B------:R1:W-:Y:S04]  /*19440*/  STL [R1+0x20bc], R7 ;  /* 0x0020bc0701007387 */ /* 0x0003e80000100800 */
[----:B0-----:R-:W5:Y:S01]  /*19450*/  LDL.LU R13, [R1+0xc8] ;  /* 0x0000c800010d7983 */ /* 0x001f620000300800 */
[----:B-1----:R-:W-:Y:S02]  /*19460*/  LEA.HI.X.SX32 R7, R5, R11, 0x1, P0 ;  /* 0x0000000b05077211 */ /* 0x002fe400000f0eff */
[----:B------:R-:W-:-:S02]  /*19470*/  LEA R15, P6, R18, R10, 0x1 ;  /* 0x0000000a120f7211 */ /* 0x000fc400078c08ff */
[----:B------:R-:W-:-:S03]  /*19480*/  LEA.HI.X.SX32 R4, R4, R11, 0x1, P1 ;  /* 0x0000000b04047211 */ /* 0x000fc600008f0eff */
[----:B------:R-:W-:Y:S04]  /*19490*/  STL [R1+0x20f8], R15 ;  /* 0x0020f80f01007387 */ /* 0x000fe80000100800 */
[----:B------:R0:W-:Y:S04]  /*194a0*/  STL [R1+0x20c4], R7 ;  /* 0x0020c40701007387 */ /* 0x0001e80000100800 */
[----:B0-----:R-:W5:Y:S01]  /*194b0*/  LDL.LU R7, [R1+0xc4] ;  /* 0x0000c40001077983 */ /* 0x001f620000300800 */
[----:B------:R-:W-:-:S05]  /*194c0*/  LEA R5, P0, R17, R10, 0x1 ;  /* 0x0000000a11057211 */ /* 0x000fca00078008ff */
[----:B------:R0:W-:Y:S04]  /*194d0*/  STL [R1+0x2100], R5 ;  /* 0x0021000501007387 */ /* 0x0001e80000100800 */
[----:B------:R1:W-:Y:S04]  /*194e0*/  STL [R1+0x20cc], R4 ;  /* 0x0020cc0401007387 */ /* 0x0003e80000100800 */
[----:B0-----:R-:W5:Y:S01]  /*194f0*/  LDL.LU R5, [R1+0xc0] ;  /* 0x0000c00001057983 */ /* 0x001f620000300800 */
[----:B-1----:R-:W-:Y:S02]  /*19500*/  LEA.HI.X.SX32 R4, R3, R11, 0x1, P2 ;  /* 0x0000000b03047211 */ /* 0x002fe400010f0eff */
[----:B--2---:R-:W-:-:S05]  /*19510*/  LEA R15, P1, R16, R10, 0x1 ;  /* 0x0000000a100f7211 */ /* 0x004fca00078208ff */
[----:B------:R-:W-:Y:S04]  /*19520*/  STL [R1+0x2108], R15 ;  /* 0x0021080f01007387 */ /* 0x000fe80000100800 */
[----:B------:R0:W-:Y:S04]  /*19530*/  STL [R1+0x20d4], R4 ;  /* 0x0020d40401007387 */ /* 0x0001e80000100800 */
[----:B0-----:R-:W2:Y:S01]  /*19540*/  LDL.LU R4, [R1+0xbc] ;  /* 0x0000bc0001047983 */ /* 0x001ea20000300800 */
[----:B------:R-:W-:Y:S02]  /*19550*/  LEA.HI.X.SX32 R0, R0, R11, 0x1, P3 ;  /* 0x0000000b00007211 */ /* 0x000fe400018f0eff */
[----:B---3--:R-:W-:-:S05]  /*19560*/  LEA R3, P2, R14, R10, 0x1 ;  /* 0x0000000a0e037211 */ /* 0x008fca00078408ff */
[----:B------:R0:W-:Y:S04]  /*19570*/  STL [R1+0x2110], R3 ;  /* 0x0021100301007387 */ /* 0x0001e80000100800 */
[----:B------:R-:W-:Y:S01]  /*19580*/  STL [R1+0x20dc], R0 ;  /* 0x0020dc0001007387 */ /* 0x000fe20000100800 */
[----:B------:R-:W-:Y:S02]  /*19590*/  LEA.HI.X.SX32 R15, R22, R11, 0x1, P4 ;  /* 0x0000000b160f7211 */ /* 0x000fe400020f0eff */
[----:B0-----:R-:W-:-:S05]  /*195a0*/  LEA R3, P3, R8, R10, 0x1 ;  /* 0x0000000a08037211 */ /* 0x001fca00078608ff */
[----:B------:R0:W-:Y:S04]  /*195b0*/  STL [R1+0x2118], R3 ;  /* 0x0021180301007387 */ /* 0x0001e80000100800 */
[----:B0-----:R-:W3:Y:S04]  /*195c0*/  LDL.LU R3, [R1+0xb8] ;  /* 0x0000b80001037983 */ /* 0x001ee80000300800 */
[----:B------:R-:W-:Y:S01]  /*195d0*/  STL [R1+0x20e4], R15 ;  /* 0x0020e40f01007387 */ /* 0x000fe20000100800 */
[-C--:B------:R-:W-:Y:S02]  /*195e0*/  LEA.HI.X.SX32 R19, R19, R11.reuse, 0x1, P5 ;  /* 0x0000000b13137211 */ /* 0x080fe400028f0eff */
[----:B------:R-:W-:-:S02]  /*195f0*/  LEA.HI.X.SX32 R18, R18, R11, 0x1, P6 ;  /* 0x0000000b12127211 */ /* 0x000fc400030f0eff */
[----:B------:R-:W-:Y:S02]  /*19600*/  LEA.HI.X.SX32 R17, R17, R11, 0x1, P0 ;  /* 0x0000000b11117211 */ /* 0x000fe400000f0eff */
[----:B----4-:R-:W-:-:S05]  /*19610*/  LEA R0, P4, R6, R10, 0x1 ;  /* 0x0000000a06007211 */ /* 0x010fca00078808ff */
[----:B------:R0:W-:Y:S04]  /*19620*/  STL [R1+0x2120], R0 ;  /* 0x0021200001007387 */ /* 0x0001e80000100800 */
[----:B0-----:R-:W4:Y:S01]  /*19630*/  LDL.LU R0, [R1+0xb4] ;  /* 0x0000b40001007983 */ /* 0x001f220000300800 */
[----:B------:R-:W-:-:S03]  /*19640*/  LEA R15, P5, R20, R10, 0x1 ;  /* 0x0000000a140f7211 */ /* 0x000fc600078a08ff */
[----:B------:R-:W-:Y:S04]  /*19650*/  STL [R1+0x20ec], R19 ;  /* 0x0020ec1301007387 */ /* 0x000fe80000100800 */
[----:B------:R0:W-:Y:S04]  /*19660*/  STL [R1+0x2128], R15 ;  /* 0x0021280f01007387 */ /* 0x0001e80000100800 */
[----:B------:R-:W4:Y:S04]  /*19670*/  LDL.LU R22, [R1+0xb0] ;  /* 0x0000b00001167983 */ /* 0x000f280000300800 */
[----:B------:R-:W-:Y:S01]  /*19680*/  STL [R1+0x20f4], R18 ;  /* 0x0020f41201007387 */ /* 0x000fe20000100800 */
[----:B0-----:R-:W-:-:S05]  /*19690*/  LEA R15, P6, R21, R10, 0x1 ;  /* 0x0000000a150f7211 */ /* 0x001fca00078c08ff */
[----:B------:R0:W-:Y:S04]  /*196a0*/  STL [R1+0x2130], R15 ;  /* 0x0021300f01007387 */ /* 0x0001e80000100800 */
[----:B------:R-:W4:Y:S04]  /*196b0*/  LDL.LU R19, [R1+0xac] ;  /* 0x0000ac0001137983 */ /* 0x000f280000300800 */
[----:B------:R-:W-:Y:S01]  /*196c0*/  STL [R1+0x20fc], R17 ;  /* 0x0020fc1101007387 */ /* 0x000fe20000100800 */
[----:B0-----:R-:W-:-:S05]  /*196d0*/  LEA R15, P0, R2, R10, 0x1 ;  /* 0x0000000a020f7211 */ /* 0x001fca00078008ff */
[----:B------:R0:W-:Y:S04]  /*196e0*/  STL [R1+0x2138], R15 ;  /* 0x0021380f01007387 */ /* 0x0001e80000100800 */
[----:B------:R-:W4:Y:S01]  /*196f0*/  LDL.LU R18, [R1+0xa8] ;  /* 0x0000a80001127983 */ /* 0x000f220000300800 */
[----:B------:R-:W-:-:S05]  /*19700*/  LEA.HI.X.SX32 R16, R16, R11, 0x1, P1 ;  /* 0x0000000b10107211 */ /* 0x000fca00008f0eff */
[----:B------:R1:W-:Y:S01]  /*19710*/  STL [R1+0x2104], R16 ;  /* 0x0021041001007387 */ /* 0x0003e20000100800 */
[----:B0-----:R-:W-:-:S05]  /*19720*/  LEA R15, P1, R27, R10, 0x1 ;  /* 0x0000000a1b0f7211 */ /* 0x001fca00078208ff */
[----:B------:R0:W-:Y:S04]  /*19730*/  STL [R1+0x2140], R15 ;  /* 0x0021400f01007387 */ /* 0x0001e80000100800 */
[----:B------:R-:W4:Y:S01]  /*19740*/  LDL.LU R17, [R1+0xa4] ;  /* 0x0000a40001117983 */ /* 0x000f220000300800 */
[----:B------:R-:W-:-:S05]  /*19750*/  LEA.HI.X.SX32 R14, R14, R11, 0x1, P2 ;  /* 0x0000000b0e0e7211 */ /* 0x000fca00010f0eff */
[----:B------:R0:W-:Y:S04]  /*19760*/  STL [R1+0x210c], R14 ;  /* 0x00210c0e01007387 */ /* 0x0001e80000100800 */
[----:B-1----:R-:W4:Y:S01]  /*19770*/  LDL.LU R16, [R1+0xa0] ;  /* 0x0000a00001107983 */ /* 0x002f220000300800 */
[----:B0-----:R-:W-:Y:S02]  /*19780*/  LEA R15, P2, R12, R10, 0x1 ;  /* 0x0000000a0c0f7211 */ /* 0x001fe400078408ff */
[----:B------:R-:W-:-:S03]  /*19790*/  LEA.HI.X.SX32 R14, R8, R11, 0x1, P3 ;  /* 0x0000000b080e7211 */ /* 0x000fc600018f0eff */
[----:B------:R-:W-:Y:S04]  /*197a0*/  STL [R1+0x2148], R15 ;  /* 0x0021480f01007387 */ /* 0x000fe80000100800 */
[----:B------:R0:W-:Y:S01]  /*197b0*/  STL [R1+0x2114], R14 ;  /* 0x0021140e01007387 */ /* 0x0001e20000100800 */
[----:B------:R-:W-:-:S03]  /*197c0*/  LEA.HI.X.SX32 R6, R6, R11, 0x1, P4 ;  /* 0x0000000b06067211 */ /* 0x000fc600020f0eff */
[----:B0-----:R-:W4:Y:S01]  /*197d0*/  LDL.LU R14, [R1+0x98] ;  /* 0x00009800010e7983 */ /* 0x001f220000300800 */
[----:B-----5:R-:W-:-:S05]  /*197e0*/  LEA R8, P3, R13, R10, 0x1 ;  /* 0x0000000a0d087211 */ /* 0x020fca00078608ff */
[----:B------:R0:W-:Y:S04]  /*197f0*/  STL [R1+0x2150], R8 ;  /* 0x0021500801007387 */ /* 0x0001e80000100800 */
[----:B------:R1:W-:Y:S04]  /*19800*/  STL [R1+0x211c], R6 ;  /* 0x00211c0601007387 */ /* 0x0003e80000100800 */
[----:B0-----:R-:W5:Y:S01]  /*19810*/  LDL.LU R8, [R1+0x94] ;  /* 0x0000940001087983 */ /* 0x001f620000300800 */
[----:B-1----:R-:W-:Y:S02]  /*19820*/  LEA.HI.X.SX32 R6, R20, R11, 0x1, P5 ;  /* 0x0000000b14067211 */ /* 0x002fe400028f0eff */
[----:B------:R-:W-:-:S05]  /*19830*/  LEA R15, P4, R7, R10, 0x1 ;  /* 0x0000000a070f7211 */ /* 0x000fca00078808ff */
[----:B------:R0:W-:Y:S04]  /*19840*/  STL [R1+0x2158], R15 ;  /* 0x0021580f01007387 */ /* 0x0001e80000100800 */
[----:B------:R-:W5:Y:S04]  /*19850*/  LDL.LU R20, [R1+0x8c] ;  /* 0x00008c0001147983 */ /* 0x000f680000300800 */
[----:B------:R1:W-:Y:S01]  /*19860*/  STL [R1+0x2124], R6 ;  /* 0x0021240601007387 */ /* 0x0003e20000100800 */
[----:B0-----:R-:W-:-:S05]  /*19870*/  LEA R15, P5, R5, R10, 0x1 ;  /* 0x0000000a050f7211 */ /* 0x001fca00078a08ff */
[----:B------:R2:W-:Y:S01]  /*19880*/  STL [R1+0x2160], R15 ;  /* 0x0021600f01007387 */ /* 0x0005e20000100800 */
[----:B-1----:R-:W-:-:S03]  /*19890*/  LEA.HI.X.SX32 R6, R21, R11, 0x1, P6 ;  /* 0x0000000b15067211 */ /* 0x002fc600030f0eff */
[----:B------:R-:W5:Y:S04]  /*198a0*/  LDL.LU R21, [R1+0x88] ;  /* 0x0000880001157983 */ /* 0x000f680000300800 */
[----:B------:R0:W-:Y:S01]  /*198b0*/  STL [R1+0x212c], R6 ;  /* 0x00212c0601007387 */ /* 0x0001e20000100800 */
[----:B--2---:R-:W-:Y:S02]  /*198c0*/  LEA R15, P6, R4, R10, 0x1 ;  /* 0x0000000a040f7211 */ /* 0x004fe400078c08ff */
[----:B0-----:R-:W-:-:S03]  /*198d0*/  LEA.HI.X.SX32 R6, R2, R11, 0x1, P0 ;  /* 0x0000000b02067211 */ /* 0x001fc600000f0eff */
[----:B------:R-:W-:Y:S04]  /*198e0*/  STL [R1+0x2168], R15 ;  /* 0x0021680f01007387 */ /* 0x000fe80000100800 */
[----:B------:R-:W2:Y:S04]  /*198f0*/  LDL.LU R2, [R1+0x84] ;  /* 0x0000840001027983 */ /* 0x000ea80000300800 */
[----:B------:R0:W-:Y:S02]  /*19900*/  STL [R1+0x2134], R6 ;  /* 0x0021340601007387 */ /* 0x0001e40000100800 */
[----:B0-----:R-:W-:-:S02]  /*19910*/  LEA.HI.X.SX32 R6, R27, R11, 0x1, P1 ;  /* 0x0000000b1b067211 */ /* 0x001fc400008f0eff */
[----:B------:R-:W2:Y:S01]  /*19920*/  LDL.LU R27, [R1+0x80] ;  /* 0x00008000011b7983 */ /* 0x000ea20000300800 */
[----:B---3--:R-:W-:-:S05]  /*19930*/  LEA R15, P0, R3, R10, 0x1 ;  /* 0x0000000a030f7211 */ /* 0x008fca00078008ff */
[----:B------:R-:W-:Y:S04]  /*19940*/  STL [R1+0x2170], R15 ;  /* 0x0021700f01007387 */ /* 0x000fe80000100800 */
[----:B------:R0:W-:Y:S02]  /*19950*/  STL [R1+0x213c], R6 ;  /* 0x00213c0601007387 */ /* 0x0001e40000100800 */
[-C--:B0-----:R-:W-:Y:S02]  /*19960*/  LEA.HI.X.SX32 R6, R12, R11.reuse, 0x1, P2 ;  /* 0x0000000b0c067211 */ /* 0x081fe400010f0eff */
[----:B------:R-:W3:Y:S01]  /*19970*/  LDL.LU R12, [R1+0x7c] ;  /* 0x00007c00010c7983 */ /* 0x000ee20000300800 */
[-C--:B------:R-:W-:Y:S02]  /*19980*/  LEA.HI.X.SX32 R7, R7, R11.reuse, 0x1, P4 ;  /* 0x0000000b07077211 */ /* 0x080fe400020f0eff */
[----:B------:R-:W-:-:S02]  /*19990*/  LEA.HI.X.SX32 R5, R5, R11, 0x1, P5 ;  /* 0x0000000b05057211 */ /* 0x000fc400028f0eff */
[----:B----4-:R-:W-:-:S05]  /*199a0*/  LEA R15, P1, R0, R10, 0x1 ;  /* 0x0000000a000f7211 */ /* 0x010fca00078208ff */
[----:B------:R-:W-:Y:S04]  /*199b0*/  STL [R1+0x2178], R15 ;  /* 0x0021780f01007387 */ /* 0x000fe80000100800 */
[----:B------:R0:W-:Y:S04]  /*199c0*/  STL [R1+0x2144], R6 ;  /* 0x0021440601007387 */ /* 0x0001e80000100800 */
[----:B0-----:R-:W4:Y:S01]  /*199d0*/  LDL.LU R6, [R1+0x78] ;  /* 0x0000780001067983 */ /* 0x001f220000300800 */
[----:B------:R-:W-:Y:S02]  /*199e0*/  LEA R24, P2, R22, R10, 0x1 ;  /* 0x0000000a16187211 */ /* 0x000fe400078408ff */
[----:B------:R-:W-:-:S03]  /*199f0*/  LEA.HI.X.SX32 R15, R13, R11, 0x1, P3 ;  /* 0x0000000b0d0f7211 */ /* 0x000fc600018f0eff */
[----:B------:R-:W-:Y:S04]  /*19a00*/  STL [R1+0x2180], R24 ;  /* 0x0021801801007387 */ /* 0x000fe80000100800 */
[----:B------:R-:W-:Y:S04]  /*19a10*/  STL [R1+0x214c], R15 ;  /* 0x00214c0f01007387 */ /* 0x000fe80000100800 */
[----:B------:R-:W4:Y:S01]  /*19a20*/  LDL.LU R25, [R1+0x74] ;  /* 0x0000740001197983 */ /* 0x000f220000300800 */
[----:B------:R-:W-:-:S05]  /*19a30*/  LEA R13, P3, R19, R10, 0x1 ;  /* 0x0000000a130d7211 */ /* 0x000fca00078608ff */
[----:B------:R0:W-:Y:S04]  /*19a40*/  STL [R1+0x2188], R13 ;  /* 0x0021880d01007387 */ /* 0x0001e80000100800 */
[----:B------:R1:W-:Y:S01]  /*19a50*/  STL [R1+0x2154], R7 ;  /* 0x0021540701007387 */ /* 0x0003e20000100800 */
[----:B0-----:R-:W-:-:S05]  /*19a60*/  LEA R13, P4, R18, R10, 0x1 ;  /* 0x0000000a120d7211 */ /* 0x001fca00078808ff */
[----:B------:R-:W-:Y:S04]  /*19a70*/  STL [R1+0x2190], R13 ;  /* 0x0021900d01007387 */ /* 0x000fe80000100800 */
[----:B------:R-:W4:Y:S04]  /*19a80*/  LDL.LU R26, [R1+0x70] ;  /* 0x00007000011a7983 */ /* 0x000f280000300800 */
[----:B------:R0:W-:Y:S01]  /*19a90*/  STL [R1+0x215c], R5 ;  /* 0x00215c0501007387 */ /* 0x0001e20000100800 */
[----:B-1----:R-:W-:Y:S02]  /*19aa0*/  LEA R7, P5, R17, R10, 0x1 ;  /* 0x0000000a11077211 */ /* 0x002fe400078a08ff */
[----:B0-----:R-:W-:-:S03]  /*19ab0*/  LEA.HI.X.SX32 R5, R4, R11, 0x1, P6 ;  /* 0x0000000b04057211 */ /* 0x001fc600030f0eff */
[----:B------:R-:W-:Y:S04]  /*19ac0*/  STL [R1+0x2198], R7 ;  /* 0x0021980701007387 */ /* 0x000fe80000100800 */
[----:B------:R-:W-:Y:S04]  /*19ad0*/  STL [R1+0x2164], R5 ;  /* 0x0021640501007387 */ /* 0x000fe80000100800 */
[----:B------:R-:W4:Y:S01]  /*19ae0*/  LDL.LU R15, [R1+0x6c] ;  /* 0x00006c00010f7983 */ /* 0x000f220000300800 */
[----:B------:R-:W-:Y:S02]  /*19af0*/  LEA R4, P6, R16, R10, 0x1 ;  /* 0x0000000a10047211 */ /* 0x000fe400078c08ff */
[----:B------:R-:W-:-:S03]  /*19b00*/  LEA.HI.X.SX32 R3, R3, R11, 0x1, P0 ;  /* 0x0000000b03037211 */ /* 0x000fc600000f0eff */
[----:B------:R0:W-:Y:S04]  /*19b10*/  STL [R1+0x21a0], R4 ;  /* 0x0021a00401007387 */ /* 0x0001e80000100800 */
[----:B------:R1:W-:Y:S01]  /*19b20*/  STL [R1+0x216c], R3 ;  /* 0x00216c0301007387 */ /* 0x0003e20000100800 */
[----:B0-----:R-:W-:-:S05]  /*19b30*/  LEA R4, P0, R14, R10, 0x1 ;  /* 0x0000000a0e047211 */ /* 0x001fca00078008ff */
[----:B------:R0:W-:Y:S04]  /*19b40*/  STL [R1+0x21a8], R4 ;  /* 0x0021a80401007387 */ /* 0x0001e80000100800 */
[----:B------:R-:W4:Y:S01]  /*19b50*/  LDL.LU R13, [R1+0x68] ;  /* 0x00006800010d7983 */ /* 0x000f220000300800 */
[-C--:B-1----:R-:W-:Y:S02]  /*19b60*/  LEA.HI.X.SX32 R3, R0, R11.reuse, 0x1, P1 ;  /* 0x0000000b00037211 */ /* 0x082fe400008f0eff */
[-C--:B0-----:R-:W-:Y:S02]  /*19b70*/  LEA.HI.X.SX32 R4, R22, R11.reuse, 0x1, P2 ;  /* 0x0000000b16047211 */ /* 0x081fe400010f0eff */
[----:B-----5:R-:W-:Y:S01]  /*19b80*/  LEA R0, P1, R8, R10, 0x1 ;  /* 0x0000000a08007211 */ /* 0x020fe200078208ff */
[----:B------:R-:W-:Y:S04]  /*19b90*/  STL [R1+0x2174], R3 ;  /* 0x0021740301007387 */ /* 0x000fe80000100800 */
[----:B------:R0:W-:Y:S04]  /*19ba0*/  STL [R1+0x21b0], R0 ;  /* 0x0021b00001007387 */ /* 0x0001e80000100800 */
[----:B------:R1:W-:Y:S04]  /*19bb0*/  STL [R1+0x217c], R4 ;  /* 0x00217c0401007387 */ /* 0x0003e80000100800 */
[----:B------:R-:W5:Y:S01]  /*19bc0*/  LDL.LU R7, [R1+0x64] ;  /* 0x0000640001077983 */ /* 0x000f620000300800 */
[----:B0-----:R-:W-:-:S02]  /*19bd0*/  LEA.HI.X.SX32 R0, R19, R11, 0x1, P3 ;  /* 0x0000000b13007211 */ /* 0x001fc400018f0eff */
[----:B------:R-:W-:-:S05]  /*19be0*/  LEA R3, P2, R20, R10, 0x1 ;  /* 0x0000000a14037211 */ /* 0x000fca00078408ff */
[----:B------:R0:W-:Y:S04]  /*19bf0*/  STL [R1+0x21b8], R3 ;  /* 0x0021b80301007387 */ /* 0x0001e80000100800 */
[----:B------:R-:W-:Y:S01]  /*19c00*/  STL [R1+0x2184], R0 ;  /* 0x0021840001007387 */ /* 0x000fe20000100800 */
[----:B-1----:R-:W-:-:S05]  /*19c10*/  LEA R4, P3, R21, R10, 0x1 ;  /* 0x0000000a15047211 */ /* 0x002fca00078608ff */
[----:B------:R1:W-:Y:S04]  /*19c20*/  STL [R1+0x21c0], R4 ;  /* 0x0021c00401007387 */ /* 0x0003e80000100800 */
[----:B------:R-:W5:Y:S01]  /*19c30*/  LDL.LU R5, [R1+0x5c] ;  /* 0x00005c0001057983 */ /* 0x000f620000300800 */
[-C--:B0-----:R-:W-:Y:S02]  /*19c40*/  LEA.HI.X.SX32 R3, R18, R11.reuse, 0x1, P4 ;  /* 0x0000000b12037211 */ /* 0x081fe400020f0eff */
[----:B-1----:R-:W-:-:S03]  /*19c50*/  LEA.HI.X.SX32 R4, R17, R11, 0x1, P5 ;  /* 0x0000000b11047211 */ /* 0x002fc600028f0eff */
[----:B------:R-:W-:Y:S01]  /*19c60*/  STL [R1+0x218c], R3 ;  /* 0x00218c0301007387 */ /* 0x000fe20000100800 */
[----:B--2---:R-:W-:-:S05]  /*19c70*/  LEA R0, P4, R2, R10, 0x1 ;  /* 0x0000000a02007211 */ /* 0x004fca00078808ff */
[----:B------:R-:W-:Y:S04]  /*19c80*/  STL [R1+0x21c8], R0 ;  /* 0x0021c80001007387 */ /* 0x000fe80000100800 */
[----:B------:R0:W-:Y:S04]  /*19c90*/  STL [R1+0x2194], R4 ;  /* 0x0021940401007387 */ /* 0x0001e80000100800 */
[----:B0-----:R-:W2:Y:S01]  /*19ca0*/  LDL.LU R4, [R1+0x54] ;  /* 0x0000540001047983 */ /* 0x001ea20000300800 */
[----:B------:R-:W-:Y:S02]  /*19cb0*/  LEA R3, P5, R27, R10, 0x1 ;  /* 0x0000000a1b037211 */ /* 0x000fe400078a08ff */
[----:B------:R-:W-:-:S03]  /*19cc0*/  LEA.HI.X.SX32 R0, R16, R11, 0x1, P6 ;  /* 0x0000000b10007211 */ /* 0x000fc600030f0eff */
[----:B------:R3:W-:Y:S01]  /*19cd0*/  STL [R1+0x21d0], R3 ;  /* 0x0021d00301007387 */ /* 0x0007e20000100800 */
[----:B------:R-:W-:-:S03]  /*19ce0*/  LEA.HI.X.SX32 R14, R14, R11, 0x1, P0 ;  /* 0x0000000b0e0e7211 */ /* 0x000fc600000f0eff */
[----:B------:R-:W-:Y:S01]  /*19cf0*/  STL [R1+0x219c], R0 ;  /* 0x00219c0001007387 */ /* 0x000fe20000100800 */
[----:B---3--:R-:W-:-:S05]  /*19d00*/  LEA R3, P6, R12, R10, 0x1 ;  /* 0x0000000a0c037211 */ /* 0x008fca00078c08ff */
[----:B------:R0:W-:Y:S04]  /*19d10*/  STL [R1+0x21d8], R3 ;  /* 0x0021d80301007387 */ /* 0x0001e80000100800 */
[----:B0-----:R-:W3:Y:S04]  /*19d20*/  LDL.LU R3, [R1+0x50] ;  /* 0x0000500001037983 */ /* 0x001ee80000300800 */
[----:B------:R0:W-:Y:S02]  /*19d30*/  STL [R1+0x21a4], R14 ;  /* 0x0021a40e01007387 */ /* 0x0001e40000100800 */
[----:B0-----:R-:W-:-:S02]  /*19d40*/  LEA.HI.X.SX32 R14, R8, R11, 0x1, P1 ;  /* 0x0000000b080e7211 */ /* 0x001fc400008f0eff */
[----:B----4-:R-:W-:-:S05]  /*19d50*/  LEA R0, P0, R6, R10, 0x1 ;  /* 0x0000000a06007211 */ /* 0x010fca00078008ff */
[----:B------:R0:W-:Y:S04]  /*19d60*/  STL [R1+0x21e0], R0 ;  /* 0x0021e00001007387 */ /* 0x0001e80000100800 */
[----:B0-----:R-:W4:Y:S01]  /*19d70*/  LDL.LU R0, [R1+0x4c] ;  /* 0x00004c0001007983 */ /* 0x001f220000300800 */
[----:B------:R-:W-:-:S03]  /*19d80*/  LEA R8, P1, R25, R10, 0x1 ;  /* 0x0000000a19087211 */ /* 0x000fc600078208ff */
[----:B------:R0:W-:Y:S04]  /*19d90*/  STL [R1+0x21ac], R14 ;  /* 0x0021ac0e01007387 */ /* 0x0001e80000100800 */
[----:B------:R-:W4:Y:S04]  /*19da0*/  LDL.LU R22, [R1+0x48] ;  /* 0x0000480001167983 */ /* 0x000f280000300800 */
[----:B------:R1:W-:Y:S01]  /*19db0*/  STL [R1+0x21e8], R8 ;  /* 0x0021e80801007387 */ /* 0x0003e20000100800 */
[----:B0-----:R-:W-:-:S03]  /*19dc0*/  LEA.HI.X.SX32 R14, R20, R11, 0x1, P2 ;  /* 0x0000000b140e7211 */ /* 0x001fc600010f0eff */
[----:B------:R-:W4:Y:S04]  /*19dd0*/  LDL.LU R19, [R1+0x44] ;  /* 0x0000440001137983 */ /* 0x000f280000300800 */
[----:B------:R0:W-:Y:S04]  /*19de0*/  STL [R1+0x21b4], R14 ;  /* 0x0021b40e01007387 */ /* 0x0001e80000100800 */
[----:B------:R-:W4:Y:S01]  /*19df0*/  LDL.LU R18, [R1+0x40] ;  /* 0x0000400001127983 */ /* 0x000f220000300800 */
[----:B-1----:R-:W-:Y:S02]  /*19e00*/  LEA R8, P2, R26, R10, 0x1 ;  /* 0x0000000a1a087211 */ /* 0x002fe400078408ff */
[----:B0-----:R-:W-:-:S03]  /*19e10*/  LEA.HI.X.SX32 R14, R21, R11, 0x1, P3 ;  /* 0x0000000b150e7211 */ /* 0x001fc600018f0eff */
[----:B------:R0:W-:Y:S04]  /*19e20*/  STL [R1+0x21f0], R8 ;  /* 0x0021f00801007387 */ /* 0x0001e80000100800 */
[----:B------:R-:W4:Y:S04]  /*19e30*/  LDL.LU R17, [R1+0x3c] ;  /* 0x00003c0001117983 */ /* 0x000f280000300800 */
[----:B------:R1:W-:Y:S04]  /*19e40*/  STL [R1+0x21bc], R14 ;  /* 0x0021bc0e01007387 */ /* 0x0003e80000100800 */
[----:B------:R-:W4:Y:S01]  /*19e50*/  LDL.LU R16, [R1+0x34] ;  /* 0x0000340001107983 */ /* 0x000f220000300800 */
[----:B------:R-:W-:-:S02]  /*19e60*/  LEA.HI.X.SX32 R2, R2, R11, 0x1, P4 ;  /* 0x0000000b02027211 */ /* 0x000fc400020f0eff */
[----:B0-----:R-:W-:-:S05]  /*19e70*/  LEA R8, P3, R15, R10, 0x1 ;  /* 0x0000000a0f087211 */ /* 0x001fca00078608ff */
[----:B------:R-:W-:Y:S04]  /*19e80*/  STL [R1+0x21f8], R8 ;  /* 0x0021f80801007387 */ /* 0x000fe80000100800 */
[----:B-1----:R-:W4:Y:S04]  /*19e90*/  LDL.LU R14, [R1+0x2c] ;  /* 0x00002c00010e7983 */ /* 0x002f280000300800 */
[----:B------:R0:W-:Y:S01]  /*19ea0*/  STL [R1+0x21c4], R2 ;  /* 0x0021c40201007387 */ /* 0x0001e20000100800 */
[----:B------:R-:W-:-:S03]  /*19eb0*/  LEA.HI.X.SX32 R20, R27, R11, 0x1, P5 ;  /* 0x0000000b1b147211 */ /* 0x000fc600028f0eff */
[----:B0-----:R-:W4:Y:S01]  /*19ec0*/  LDL.LU R2, [R1+0x28] ;  /* 0x0000280001027983 */ /* 0x001f220000300800 */
[----:B------:R-:W-:-:S05]  /*19ed0*/  LEA R8, P4, R13, R10, 0x1 ;  /* 0x0000000a0d087211 */ /* 0x000fca00078808ff */
[----:B------:R5:W-:Y:S04]  /*19ee0*/  STL [R1+0x2200], R8 ;  /* 0x0022000801007387 */ /* 0x000be80000100800 */
[----:B------:R-:W4:Y:S04]  /*19ef0*/  LDL.LU R27, [R1+0x24] ;  /* 0x00002400011b7983 */ /* 0x000f280000300800 */
[----:B------:R0:W-:Y:S04]  /*19f00*/  STL [R1+0x21cc], R20 ;  /* 0x0021cc1401007387 */ /* 0x0001e80000100800 */
[----:B------:R-:W4:Y:S01]  /*19f10*/  LDL.LU R21, [R1+0x18] ;  /* 0x0000180001157983 */ /* 0x000f220000300800 */
[----:B-----5:R-:W-:-:S02]  /*19f20*/  LEA R8, P5, R7, R10, 0x1 ;  /* 0x0000000a07087211 */ /* 0x020fc400078a08ff */
[----:B0-----:R-:W-:-:S03]  /*19f30*/  LEA.HI.X.SX32 R20, R12, R11, 0x1, P6 ;  /* 0x0000000b0c147211 */ /* 0x001fc600030f0eff */
[----:B------:R-:W-:Y:S04]  /*19f40*/  STL [R1+0x2208], R8 ;  /* 0x0022080801007387 */ /* 0x000fe80000100800 */
[----:B------:R-:W5:Y:S04]  /*19f50*/  LDL.LU R12, [R1+0x14] ;  /* 0x00001400010c7983 */ /* 0x000f680000300800 */
[----:B------:R0:W-:Y:S04]  /*19f60*/  STL [R1+0x21d4], R20 ;  /* 0x0021d41401007387 */ /* 0x0001e80000100800 */
[----:B0-----:R-:W5:Y:S01]  /*19f70*/  LDL.LU R20, [R1+0x10] ;  /* 0x0000100001147983 */ /* 0x001f620000300800 */
[----:B------:R-:W-:-:S02]  /*19f80*/  LEA.HI.X.SX32 R6, R6, R11, 0x1, P0 ;  /* 0x0000000b06067211 */ /* 0x000fc400000f0eff */
[----:B------:R-:W-:-:S05]  /*19f90*/  LEA R8, P6, R5, R10, 0x1 ;  /* 0x0000000a05087211 */ /* 0x000fca00078c08ff */
[----:B------:R0:W-:Y:S04]  /*19fa0*/  STL [R1+0x2210], R8 ;  /* 0x0022100801007387 */ /* 0x0001e80000100800 */
[----:B0-----:R-:W5:Y:S04]  /*19fb0*/  LDL.LU R8, [R1+0xc] ;  /* 0x00000c0001087983 */ /* 0x001f680000300800 */
[----:B------:R0:W-:Y:S04]  /*19fc0*/  STL [R1+0x21dc], R6 ;  /* 0x0021dc0601007387 */ /* 0x0001e80000100800 */
[----:B0-----:R-:W5:Y:S01]  /*19fd0*/  LDL.LU R6, [R1+0x8] ;  /* 0x0000080001067983 */ /* 0x001f620000300800 */
[----:B--2---:R-:W-:-:S05]  /*19fe0*/  LEA R24, P0, R4, R10, 0x1 ;  /* 0x0000000a04187211 */ /* 0x004fca00078008ff */
[----:B------:R0:W-:Y:S04]  /*19ff0*/  STL [R1+0x2218], R24 ;  /* 0x0022181801007387 */ /* 0x0001e80000100800 */
[----:B0-----:R-:W2:Y:S01]  /*1a000*/  LDL.LU R24, [R1+0x4] ;  /* 0x0000040001187983 */ /* 0x001ea20000300800 */
[-C--:B------:R-:W-:Y:S02]  /*1a010*/  LEA.HI.X.SX32 R25, R25, R11.reuse, 0x1, P1 ;  /* 0x0000000b19197211 */ /* 0x080fe400008f0eff */
[----:B------:R-:W-:-:S03]  /*1a020*/  LEA.HI.X.SX32 R26, R26, R11, 0x1, P2 ;  /* 0x0000000b1a1a7211 */ /* 0x000fc600010f0eff */
[----:B------:R3:W-:Y:S01]  /*1a030*/  STL [R1+0x21e4], R25 ;  /* 0x0021e41901007387 */ /* 0x0007e20000100800 */
[-C--:B------:R-:W-:Y:S02]  /*1a040*/  LEA.HI.X.SX32 R15, R15, R11.reuse, 0x1, P3 ;  /* 0x0000000b0f0f7211 */ /* 0x080fe400018f0eff */
[-C--:B------:R-:W-:Y:S02]  /*1a050*/  LEA.HI.X.SX32 R13, R13, R11.reuse, 0x1, P4 ;  /* 0x0000000b0d0d7211 */ /* 0x080fe400020f0eff */
[----:B------:R-:W-:Y:S02]  /*1a060*/  LEA.HI.X.SX32 R7, R7, R11, 0x1, P5 ;  /* 0x0000000b07077211 */ /* 0x000fe400028f0eff */
[----:B---3--:R-:W-:-:S05]  /*1a070*/  LEA R25, P1, R3, R10, 0x1 ;  /* 0x0000000a03197211 */ /* 0x008fca00078208ff */
[----:B------:R0:W-:Y:S04]  /*1a080*/  STL [R1+0x2220], R25 ;  /* 0x0022201901007387 */ /* 0x0001e80000100800 */
[----:B0-----:R-:W3:Y:S04]  /*1a090*/  LDL.LU R25, [R1+0x23d8] ;  /* 0x0023d80001197983 */ /* 0x001ee80000300800 */
[----:B------:R4:W-:Y:S01]  /*1a0a0*/  STL [R1+0x21ec], R26 ;  /* 0x0021ec1a01007387 */ /* 0x0009e20000100800 */
[-C--:B------:R-:W-:Y:S02]  /*1a0b0*/  LEA.HI.X.SX32 R5, R5, R11.reuse, 0x1, P6 ;  /* 0x0000000b05057211 */ /* 0x080fe400030f0eff */
[----:B------:R-:W-:-:S02]  /*1a0c0*/  LEA.HI.X.SX32 R4, R4, R11, 0x1, P0 ;  /* 0x0000000b04047211 */ /* 0x000fc400000f0eff */
[----:B------:R-:W-:Y:S02]  /*1a0d0*/  LEA.HI.X.SX32 R3, R3, R11, 0x1, P1 ;  /* 0x0000000b03037211 */ /* 0x000fe400008f0eff */
[----:B----4-:R-:W-:-:S05]  /*1a0e0*/  LEA R26, P2, R0, R10, 0x1 ;  /* 0x0000000a001a7211 */ /* 0x010fca00078408ff */
[----:B------:R0:W-:Y:S04]  /*1a0f0*/  STL [R1+0x2228], R26 ;  /* 0x0022281a01007387 */ /* 0x0001e80000100800 */
[----:B0-----:R-:W4:Y:S04]  /*1a100*/  LDL.LU R26, [R1+0x23d4] ;  /* 0x0023d400011a7983 */ /* 0x001f280000300800 */
[----:B------:R0:W-:Y:S02]  /*1a110*/  STL [R1+0x21f4], R15 ;  /* 0x0021f40f01007387 */ /* 0x0001e40000100800 */
[----:B0-----:R-:W-:-:S05]  /*1a120*/  LEA R15, P3, R22, R10, 0x1 ;  /* 0x0000000a160f7211 */ /* 0x001fca00078608ff */
[----:B------:R0:W-:Y:S04]  /*1a130*/  STL [R1+0x2230], R15 ;  /* 0x0022300f01007387 */ /* 0x0001e80000100800 */
[----:B0-----:R-:W2:Y:S04]  /*1a140*/  LDL.LU R15, [R1+0x23d0] ;  /* 0x0023d000010f7983 */ /* 0x001ea80000300800 */
        /* <DEDUP_REMOVED lines=11> */
[----:B0-----:R-:W3:Y:S04]  /*1a200*/  LDL.LU R5, [R1+0x23c4] ;  /* 0x0023c40001057983 */ /* 0x001ee80000300800 */
[----:B------:R0:W-:Y:S02]  /*1a210*/  STL [R1+0x2214], R4 ;  /* 0x0022140401007387 */ /* 0x0001e40000100800 */
[----:B0-----:R-:W-:-:S05]  /*1a220*/  LEA R4, P0, R16, R10, 0x1 ;  /* 0x0000000a10047211 */ /* 0x001fca00078008ff */
[----:B------:R0:W-:Y:S01]  /*1a230*/  STL [R1+0x2250], R4 ;  /* 0x0022500401007387 */ /* 0x0001e20000100800 */
[----:B------:R-:W-:-:S03]  /*1a240*/  LEA.HI.X.SX32 R0, R0, R11, 0x1, P2 ;  /* 0x0000000b00007211 */ /* 0x000fc600010f0eff */
        /* <DEDUP_REMOVED lines=22> */
[----:B-----5:R-:W-:-:S05]  /*1a3b0*/  LEA R18, P5, R12, R10, 0x1 ;  /* 0x0000000a0c127211 */ /* 0x020fca00078a08ff */
[----:B------:R0:W-:Y:S01]  /*1a3c0*/  STL [R1+0x2278], R18 ;  /* 0x0022781201007387 */ /* 0x0001e20000100800 */
[----:B------:R-:W-:-:S03]  /*1a3d0*/  LEA.HI.X.SX32 R16, R16, R11, 0x1, P0 ;  /* 0x0000000b10107211 */ /* 0x000fc600000f0eff */
[----:B0-----:R-:W5:Y:S04]  /*1a3e0*/  LDL.LU R18, [R1+0x23ac] ;  /* 0x0023ac0001127983 */ /* 0x001f680000300800 */
        /* <DEDUP_REMOVED lines=12> */
[----:B------:R0:W-:Y:S04]  /*1a4b0*/  STL [R1+0x2290], R14 ;  /* 0x0022900e01007387 */ /* 0x0001e80000100800 */
[----:B0-----:R-:W3:Y:S04]  /*1a4c0*/  LDL.LU R14, [R1+0x23a0] ;  /* 0x0023a000010e7983 */ /* 0x001ee80000300800 */
[----:B------:R2:W-:Y:S02]  /*1a4d0*/  STL [R1+0x225c], R2 ;  /* 0x00225c0201007387 */ /* 0x0005e40000100800 */
[----:B--2---:R-:W-:-:S05]  /*1a4e0*/  LEA R2, P2, R24, R10, 0x1 ;  /* 0x0000000a18027211 */ /* 0x004fca00078408ff */
[----:B------:R0:W-:Y:S04]  /*1a4f0*/  STL [R1+0x2298], R2 ;  /* 0x0022980201007387 */ /* 0x0001e80000100800 */
[----:B0-----:R-:W2:Y:S01]  /*1a500*/  LDL.LU R2, [R1+0x239c] ;  /* 0x00239c0001027983 */ /* 0x001ea20000300800 */
[----:B------:R-:W-:-:S05]  /*1a510*/  LEA.HI.X.SX32 R27, R27, R11, 0x1, P3 ;  /* 0x0000000b1b1b7211 */ /* 0x000fca00018f0eff */
        /* <DEDUP_REMOVED lines=19> */
[-C--:B------:R-:W-:Y:S01]  /*1a650*/  LEA.HI.X.SX32 R8, R8, R11.reuse, 0x1, P0 ;  /* 0x0000000b08087211 */ /* 0x080fe200000f0eff */
[----:B------:R-:W-:Y:S01]  /*1a660*/  IMAD R9, R9, c[0x0][0x190], RZ ;  /* 0x0000640009097a24 */ /* 0x000fe200078e02ff */
[----:B------:R-:W-:-:S03]  /*1a670*/  LEA.HI.X.SX32 R6, R6, R11, 0x1, P1 ;  /* 0x0000000b06067211 */ /* 0x000fc600008f0eff */
[----:B------:R2:W-:Y:S02]  /*1a680*/  STL [R1+0x2284], R8 ;  /* 0x0022840801007387 */ /* 0x0005e40000100800 */
[----:B--2---:R-:W-:-:S05]  /*1a690*/  LEA R8, P0, R20, R10, 0x1 ;  /* 0x0000000a14087211 */ /* 0x004fca00078008ff */
[----:B------:R0:W-:Y:S04]  /*1a6a0*/  STL [R1+0x2338], R8 ;  /* 0x0023380801007387 */ /* 0x0001e80000100800 */
[----:B0-----:R-:W2:Y:S04]  /*1a6b0*/  LDL.LU R8, [R1+0x2388] ;  /* 0x0023880001087983 */ /* 0x001ea80000300800 */
[----:B------:R0:W-:Y:S02]  /*1a6c0*/  STL [R1+0x228c], R6 ;  /* 0x00228c0601007387 */ /* 0x0001e40000100800 */
[----:B0-----:R-:W-:-:S05]  /*1a6d0*/  LEA R6, P1, R9, R10, 0x1 ;  /* 0x0000000a09067211 */ /* 0x001fca00078208ff */
[----:B------:R0:W-:Y:S04]  /*1a6e0*/  STL [R1+0x22c0], R6 ;  /* 0x0022c00601007387 */ /* 0x0001e80000100800 */
[----:B0-----:R-:W2:Y:S01]  /*1a6f0*/  LDL.LU R6, [R1+0x2384] ;  /* 0x0023840001067983 */ /* 0x001ea20000300800 */
[----:B------:R-:W-:-:S05]  /*1a700*/  LEA.HI.X.SX32 R24, R24, R11, 0x1, P2 ;  /* 0x0000000b18187211 */ /* 0x000fca00010f0eff */
[----:B------:R2:W-:Y:S02]  /*1a710*/  STL [R1+0x2294], R24 ;  /* 0x0022941801007387 */ /* 0x0005e40000100800 */
[----:B--2---:R-:W-:-:S05]  /*1a720*/  LEA R24, P2, R6, R10, 0x1 ;  /* 0x0000000a06187211 */ /* 0x004fca00078408ff */
[----:B------:R0:W-:Y:S02]  /*1a730*/  STL [R1+0x22c8], R24 ;  /* 0x0022c81801007387 */ /* 0x0001e40000100800 */
[----:B0-----:R-:W-:Y:S02]  /*1a740*/  LEA.HI.X.SX32 R24, R2, R11, 0x1, P3 ;  /* 0x0000000b02187211 */ /* 0x001fe400018f0eff */
[----:B------:R-:W2:Y:S04]  /*1a750*/  LDL.LU R2, [R1+0x2380] ;  /* 0x0023800001027983 */ /* 0x000ea80000300800 */
[----:B------:R0:W-:Y:S02]  /*1a760*/  STL [R1+0x229c], R24 ;  /* 0x00229c1801007387 */ /* 0x0001e40000100800 */
[----:B0-----:R-:W-:-:S05]  /*1a770*/  LEA R24, P3, R8, R10, 0x1 ;  /* 0x0000000a08187211 */ /* 0x001fca00078608ff */
[----:B------:R0:W-:Y:S02]  /*1a780*/  STL [R1+0x22d0], R24 ;  /* 0x0022d01801007387 */ /* 0x0001e40000100800 */
[----:B0-----:R-:W-:Y:S02]  /*1a790*/  LEA.HI.X.SX32 R24, R27, R11, 0x1, P4 ;  /* 0x0000000b1b187211 */ /* 0x001fe400020f0eff */
[----:B---3--:R-:W-:-:S03]  /*1a7a0*/  LEA R27, P4, R14, R10, 0x1 ;  /* 0x0000000a0e1b7211 */ /* 0x008fc600078808ff */
[----:B------:R0:W-:Y:S04]  /*1a7b0*/  STL [R1+0x22a4], R24 ;  /* 0x0022a41801007387 */ /* 0x0001e80000100800 */
[----:B------:R1:W-:Y:S01]  /*1a7c0*/  STL [R1+0x22d8], R27 ;  /* 0x0022d81b01007387 */ /* 0x0003e20000100800 */
[-C--:B0-----:R-:W-:Y:S02]  /*1a7d0*/  LEA.HI.X.SX32 R24, R21, R11.reuse, 0x1, P5 ;  /* 0x0000000b15187211 */ /* 0x081fe400028f0eff */
[-C--:B------:R-:W-:Y:S02]  /*1a7e0*/  LEA.HI.X.SX32 R21, R12, R11.reuse, 0x1, P6 ;  /* 0x0000000b0c157211 */ /* 0x080fe400030f0eff */
[----:B-1----:R-:W-:Y:S01]  /*1a7f0*/  LEA R27, P5, R16, R10, 0x1 ;  /* 0x0000000a101b7211 */ /* 0x002fe200078a08ff */
[----:B------:R-:W-:Y:S01]  /*1a800*/  STL [R1+0x22ac], R24 ;  /* 0x0022ac1801007387 */ /* 0x000fe20000100800 */
[----:B------:R-:W-:-:S03]  /*1a810*/  LEA.HI.X.SX32 R12, R20, R11, 0x1, P0 ;  /* 0x0000000b140c7211 */ /* 0x000fc600000f0eff */
[----:B------:R-:W-:Y:S04]  /*1a820*/  STL [R1+0x22e0], R27 ;  /* 0x0022e01b01007387 */ /* 0x000fe80000100800 */
[----:B------:R0:W-:Y:S04]  /*1a830*/  STL [R1+0x22b4], R21 ;  /* 0x0022b41501007387 */ /* 0x0001e80000100800 */
[----:B0-----:R-:W3:Y:S01]  /*1a840*/  LDL.64 R20, [R1+0x1730] ;  /* 0x0017300001147983 */ /* 0x001ee20000100a00 */
[----:B------:R-:W-:-:S05]  /*1a850*/  LEA R24, P6, R17, R10, 0x1 ;  /* 0x0000000a11187211 */ /* 0x000fca00078c08ff */
[----:B------:R5:W-:Y:S01]  /*1a860*/  STL [R1+0x22e8], R24 ;  /* 0x0022e81801007387 */ /* 0x000be20000100800 */
[----:B------:R-:W-:-:S03]  /*1a870*/  LEA.HI.X.SX32 R6, R6, R11, 0x1, P2 ;  /* 0x0000000b06067211 */ /* 0x000fc600010f0eff */
[----:B------:R0:W-:Y:S01]  /*1a880*/  STL [R1+0x2334], R12 ;  /* 0x0023340c01007387 */ /* 0x0001e20000100800 */
[-C--:B-----5:R-:W-:Y:S02]  /*1a890*/  LEA R24, P0, R18, R10.reuse, 0x1 ;  /* 0x0000000a12187211 */ /* 0x0a0fe400078008ff */
[----:B0-----:R-:W-:Y:S02]  /*1a8a0*/  LEA.HI.X.SX32 R12, R9, R11, 0x1, P1 ;  /* 0x0000000b090c7211 */ /* 0x001fe400008f0eff */
[-C--:B------:R-:W-:Y:S01]  /*1a8b0*/  LEA R9, P1, R19, R10.reuse, 0x1 ;  /* 0x0000000a13097211 */ /* 0x080fe200078208ff */
[----:B------:R-:W-:Y:S04]  /*1a8c0*/  STL [R1+0x22f0], R24 ;  /* 0x0022f01801007387 */ /* 0x000fe80000100800 */
[----:B------:R0:W-:Y:S04]  /*1a8d0*/  STL [R1+0x22bc], R12 ;  /* 0x0022bc0c01007387 */ /* 0x0001e80000100800 */
[----:B------:R1:W-:Y:S04]  /*1a8e0*/  STL [R1+0x22f8], R9 ;  /* 0x0022f80901007387 */ /* 0x0003e80000100800 */
[----:B------:R5:W-:Y:S01]  /*1a8f0*/  STL [R1+0x22c4], R6 ;  /* 0x0022c40601007387 */ /* 0x000be20000100800 */
[----:B0-----:R-:W-:-:S02]  /*1a900*/  LEA R12, P2, R22, R10, 0x1 ;  /* 0x0000000a160c7211 */ /* 0x001fc400078408ff */
[-C--:B-1----:R-:W-:Y:S02]  /*1a910*/  LEA.HI.X.SX32 R9, R8, R11.reuse, 0x1, P3 ;  /* 0x0000000b08097211 */ /* 0x082fe400018f0eff */
[----:B------:R-:W-:Y:S02]  /*1a920*/  LEA.HI.X.SX32 R8, R14, R11, 0x1, P4 ;  /* 0x0000000b0e087211 */ /* 0x000fe400020f0eff */
[-C--:B-----5:R-:W-:Y:S01]  /*1a930*/  LEA R6, P3, R0, R10.reuse, 0x1 ;  /* 0x0000000a00067211 */ /* 0x0a0fe200078608ff */
[----:B------:R-:W-:Y:S04]  /*1a940*/  STL [R1+0x2300], R12 ;  /* 0x0023000c01007387 */ /* 0x000fe80000100800 */
[----:B------:R0:W-:Y:S04]  /*1a950*/  STL [R1+0x22cc], R9 ;  /* 0x0022cc0901007387 */ /* 0x0001e80000100800 */
[----:B------:R1:W-:Y:S04]  /*1a960*/  STL [R1+0x2308], R6 ;  /* 0x0023080601007387 */ /* 0x0003e80000100800 */
[----:B------:R5:W-:Y:S01]  /*1a970*/  STL [R1+0x22d4], R8 ;  /* 0x0022d40801007387 */ /* 0x000be20000100800 */
[----:B0-----:R-:W-:-:S02]  /*1a980*/  LEA R9, P4, R3, R10, 0x1 ;  /* 0x0000000a03097211 */ /* 0x001fc400078808ff */
[----:B-1----:R-:W-:-:S03]  /*1a990*/  LEA.HI.X.SX32 R6, R16, R11, 0x1, P5 ;  /* 0x0000000b10067211 */ /* 0x002fc600028f0eff */
[----:B------:R0:W-:Y:S01]  /*1a9a0*/  STL [R1+0x2310], R9 ;  /* 0x0023100901007387 */ /* 0x0001e20000100800 */
[----:B-----5:R-:W-:-:S03]  /*1a9b0*/  LEA R8, P5, R4, R10, 0x1 ;  /* 0x0000000a04087211 */ /* 0x020fc600078a08ff */
[----:B------:R1:W-:Y:S04]  /*1a9c0*/  STL [R1+0x22dc], R6 ;  /* 0x0022dc0601007387 */ /* 0x0003e80000100800 */
[----:B------:R5:W-:Y:S01]  /*1a9d0*/  STL [R1+0x2318], R8 ;  /* 0x0023180801007387 */ /* 0x000be20000100800 */
[----:B0-----:R-:W-:Y:S02]  /*1a9e0*/  LEA.HI.X.SX32 R9, R17, R11, 0x1, P6 ;  /* 0x0000000b11097211 */ /* 0x001fe400030f0eff */
[----:B-1----:R-:W-:-:S03]  /*1a9f0*/  LEA R6, P6, R5, R10, 0x1 ;  /* 0x0000000a05067211 */ /* 0x002fc600078c08ff */
[----:B------:R0:W-:Y:S01]  /*1aa00*/  STL [R1+0x22e4], R9 ;  /* 0x0022e40901007387 */ /* 0x0001e20000100800 */
[----:B-----5:R-:W-:-:S03]  /*1aa10*/  LEA.HI.X.SX32 R8, R18, R11, 0x1, P0 ;  /* 0x0000000b12087211 */ /* 0x020fc600000f0eff */
[----:B------:R1:W-:Y:S04]  /*1aa20*/  STL [R1+0x231c], R6 ;  /* 0x00231c0601007387 */ /* 0x0003e80000100800 */
[----:B------:R5:W-:Y:S01]  /*1aa30*/  STL [R1+0x22ec], R8 ;  /* 0x0022ec0801007387 */ /* 0x000be20000100800 */
[----:B0-----:R-:W-:Y:S02]  /*1aa40*/  LEA R9, P0, R7, R10, 0x1 ;  /* 0x0000000a07097211 */ /* 0x001fe400078008ff */
[----:B-1----:R-:W-:-:S03]  /*1aa50*/  LEA.HI.X.SX32 R6, R19, R11, 0x1, P1 ;  /* 0x0000000b13067211 */ /* 0x002fc600008f0eff */
[----:B------:R0:W-:Y:S01]  /*1aa60*/  STL [R1+0x2320], R9 ;  /* 0x0023200901007387 */ /* 0x0001e20000100800 */
[----:B-----5:R-:W-:-:S03]  /*1aa70*/  LEA R8, P1, R13, R10, 0x1 ;  /* 0x0000000a0d087211 */ /* 0x020fc600078208ff */
[----:B------:R1:W-:Y:S04]  /*1aa80*/  STL [R1+0x22f4], R6 ;  /* 0x0022f40601007387 */ /* 0x0003e80000100800 */
[----:B------:R5:W-:Y:S01]  /*1aa90*/  STL [R1+0x2324], R8 ;  /* 0x0023240801007387 */ /* 0x000be20000100800 */
[----:B0-----:R-:W-:Y:S02]  /*1aaa0*/  LEA.HI.X.SX32 R9, R22, R11, 0x1, P2 ;  /* 0x0000000b16097211 */ /* 0x001fe400010f0eff */
[----:B-1----:R-:W-:-:S03]  /*1aab0*/  LEA R6, P2, R15, R10, 0x1 ;  /* 0x0000000a0f067211 */ /* 0x002fc600078408ff */
[----:B------:R-:W-:Y:S01]  /*1aac0*/  STL [R1+0x22fc], R9 ;  /* 0x0022fc0901007387 */ /* 0x000fe20000100800 */
[----:B-----5:R-:W-:Y:S02]  /*1aad0*/  LEA.HI.X.SX32 R8, R0, R11, 0x1, P3 ;  /* 0x0000000b00087211 */ /* 0x020fe400018f0eff */
[----:B----4-:R-:W-:Y:S01]  /*1aae0*/  LEA R0, P3, R26, R10, 0x1 ;  /* 0x0000000a1a007211 */ /* 0x010fe200078608ff */
[----:B------:R0:W-:Y:S01]  /*1aaf0*/  STL [R1+0x2328], R6 ;  /* 0x0023280601007387 */ /* 0x0001e20000100800 */
[----:B------:R-:W-:-:S03]  /*1ab00*/  IMAD R23, R23, c[0x0][0x190], RZ ;  /* 0x0000640017177a24 */ /* 0x000fc600078e02ff */
[----:B------:R-:W-:Y:S04]  /*1ab10*/  STL [R1+0x2304], R8 ;  /* 0x0023040801007387 */ /* 0x000fe80000100800 */
[----:B------:R1:W-:Y:S01]  /*1ab20*/  STL [R1+0x232c], R0 ;  /* 0x00232c0001007387 */ /* 0x0003e20000100800 */
[----:B0-----:R-:W-:Y:S02]  /*1ab30*/  LEA.HI.X.SX32 R6, R3, R11, 0x1, P4 ;  /* 0x0000000b03067211 */ /* 0x001fe400020f0eff */
[----:B------:R-:W-:-:S03]  /*1ab40*/  LEA R3, P4, R25, R10, 0x1 ;  /* 0x0000000a19037211 */ /* 0x000fc600078808ff */
[----:B------:R-:W-:Y:S01]  /*1ab50*/  STL [R1+0x230c], R6 ;  /* 0x00230c0601007387 */ /* 0x000fe20000100800 */
[----:B-1----:R-:W-:-:S03]  /*1ab60*/  LEA.HI.X.SX32 R0, R4, R11, 0x1, P5 ;  /* 0x0000000b04007211 */ /* 0x002fc600028f0eff */
[----:B------:R0:W-:Y:S01]  /*1ab70*/  STL [R1+0x2330], R3 ;  /* 0x0023300301007387 */ /* 0x0001e20000100800 */
[----:B------:R-:W-:-:S03]  /*1ab80*/  LEA R4, P5, R23, R10, 0x1 ;  /* 0x0000000a17047211 */ /* 0x000fc600078a08ff */
[----:B------:R1:W-:Y:S01]  /*1ab90*/  STL [R1+0x2314], R0 ;  /* 0x0023140001007387 */ /* 0x0003e20000100800 */
[----:B0-----:R-:W-:-:S03]  /*1aba0*/  LEA.HI.X.SX32 R3, R5, R11, 0x1, P6 ;  /* 0x0000000b05037211 */ /* 0x001fc600030f0eff */
[----:B------:R0:W-:Y:S01]  /*1abb0*/  STL [R1+0x1b58], R4 ;  /* 0x001b580401007387 */ /* 0x0001e20000100800 */
[----:B-1----:R-:W-:-:S03]  /*1abc0*/  LEA.HI.X.SX32 R0, R7, R11, 0x1, P0 ;  /* 0x0000000b07007211 */ /* 0x002fc600000f0eff */
[----:B------:R1:W-:Y:S01]  /*1abd0*/  STL [R1+0x1b40], R3 ;  /* 0x001b400301007387 */ /* 0x0003e20000100800 */
[----:B------:R-:W-:-:S03]  /*1abe0*/  IMAD.MOV.U32 R24, RZ, RZ, c[0x0][0x188] ;  /* 0x00006200ff187624 */ /* 0x000fc600078e00ff */
[----:B------:R4:W-:Y:S01]  /*1abf0*/  STL [R1+0x1b44], R0 ;  /* 0x001b440001007387 */ /* 0x0009e20000100800 */
[-C--:B0-----:R-:W-:Y:S02]  /*1ac00*/  LEA.HI.X.SX32 R4, R13, R11.reuse, 0x1, P1 ;  /* 0x0000000b0d047211 */ /* 0x081fe400008f0eff */
[-C--:B-1----:R-:W-:Y:S01]  /*1ac10*/  LEA.HI.X.SX32 R3, R15, R11.reuse, 0x1, P2 ;  /* 0x0000000b0f037211 */ /* 0x082fe200010f0eff */
[----:B------:R-:W-:Y:S01]  /*1ac20*/  IMAD R27, R24, 0x3f, RZ ;  /* 0x0000003f181b7824 */ /* 0x000fe200078e02ff */
[-C--:B----4-:R-:W-:Y:S01]  /*1ac30*/  LEA.HI.X.SX32 R0, R26, R11.reuse, 0x1, P3 ;  /* 0x0000000b1a007211 */ /* 0x090fe200018f0eff */
[----:B------:R-:W-:Y:S04]  /*1ac40*/  STL [R1+0x1b48], R4 ;  /* 0x001b480401007387 */ /* 0x000fe80000100800 */
[----:B------:R0:W-:Y:S04]  /*1ac50*/  STL [R1+0x1b4c], R3 ;  /* 0x001b4c0301007387 */ /* 0x0001e80000100800 */
[----:B------:R1:W-:Y:S01]  /*1ac60*/  STL [R1+0x1b50], R0 ;  /* 0x001b500001007387 */ /* 0x0003e20000100800 */
[----:B------:R-:W-:Y:S01]  /*1ac70*/  IMAD.WIDE R6, R27, 0x2, R28 ;  /* 0x000000021b067825 */ /* 0x000fe200078e021c */
[----:B0-----:R-:W-:-:S02]  /*1ac80*/  LEA.HI.X.SX32 R3, R25, R11, 0x1, P4 ;  /* 0x0000000b19037211 */ /* 0x001fc400020f0eff */
[----:B-1----:R-:W-:-:S03]  /*1ac90*/  LEA.HI.X.SX32 R0, R23, R11, 0x1, P5 ;  /* 0x0000000b17007211 */ /* 0x002fc600028f0eff */
[----:B------:R-:W-:Y:S04]  /*1aca0*/  STL [R1+0x1b54], R3 ;  /* 0x001b540301007387 */ /* 0x000fe80000100800 */
[----:B------:R0:W-:Y:S01]  /*1acb0*/  STL [R1+0x174c], R0 ;  /* 0x00174c0001007387 */ /* 0x0001e20000100800 */
[C---:B------:R-:W-:Y:S02]  /*1acc0*/  IMAD R8, R24.reuse, 0x3d, RZ ;  /* 0x0000003d18087824 */ /* 0x040fe400078e02ff */
[----:B0-----:R-:W-:Y:S02]  /*1acd0*/  IMAD R0, R24, 0x3c, RZ ;  /* 0x0000003c18007824 */ /* 0x001fe400078e02ff */
[----:B---3--:R-:W-:-:S04]  /*1ace0*/  IMAD.WIDE R4, R27, 0x2, R20 ;  /* 0x000000021b047825 */ /* 0x008fc800078e0214 */
[----:B------:R-:W-:Y:S01]  /*1acf0*/  IMAD R27, R24, 0x3e, RZ ;  /* 0x0000003e181b7824 */ /* 0x000fe200078e02ff */
[----:B------:R-:W-:Y:S04]  /*1ad00*/  STL [R1+0x1754], R4 ;  /* 0x0017540401007387 */ /* 0x000fe80000100800 */
[----:B------:R0:W-:Y:S04]  /*1ad10*/  STL [R1+0x1750], R5 ;  /* 0x0017500501007387 */ /* 0x0001e80000100800 */
[----:B------:R-:W-:Y:S01]  /*1ad20*/  STL [R1+0x175c], R6 ;  /* 0x00175c0601007387 */ /* 0x000fe20000100800 */
[----:B0-----:R-:W-:-:S03]  /*1ad30*/  IMAD.WIDE R4, R27, 0x2, R20 ;  /* 0x000000021b047825 */ /* 0x001fc600078e0214 */
[----:B------:R0:W-:Y:S04]  /*1ad40*/  STL [R1+0x1758], R7 ;  /* 0x0017580701007387 */ /* 0x0001e80000100800 */
[----:B------:R-:W-:Y:S04]  /*1ad50*/  STL [R1+0x1764], R4 ;  /* 0x0017640401007387 */ /* 0x000fe80000100800 */
[----:B------:R1:W-:Y:S01]  /*1ad60*/  STL [R1+0x1760], R5 ;  /* 0x0017600501007387 */ /* 0x0003e20000100800 */
[----:B0-----:R-:W-:-:S05]  /*1ad70*/  IMAD.WIDE R6, R27, 0x2, R28 ;  /* 0x000000021b067825 */ /* 0x001fca00078e021c */
[----:B------:R-:W-:Y:S01]  /*1ad80*/  STL [R1+0x176c], R6 ;  /* 0x00176c0601007387 */ /* 0x000fe20000100800 */
[----:B-1----:R-:W-:-:S03]  /*1ad90*/  IMAD.WIDE R4, R8, 0x2, R20 ;  /* 0x0000000208047825 */ /* 0x002fc600078e0214 */
[----:B------:R0:W-:Y:S01]  /*1ada0*/  STL [R1+0x1768], R7 ;  /* 0x0017680701007387 */ /* 0x0001e20000100800 */
[----:B------:R-:W-:-:S03]  /*1adb0*/  IMAD.WIDE R8, R8, 0x2, R28 ;  /* 0x0000000208087825 */ /* 0x000fc600078e021c */
[----:B------:R-:W-:Y:S04]  /*1adc0*/  STL [R1+0x1774], R4 ;  /* 0x0017740401007387 */ /* 0x000fe80000100800 */
[----:B------:R1:W-:Y:S04]  /*1add0*/  STL [R1+0x1770], R5 ;  /* 0x0017700501007387 */ /* 0x0003e80000100800 */
[----:B------:R3:W-:Y:S01]  /*1ade0*/  STL [R1+0x177c], R8 ;  /* 0x00177c0801007387 */ /* 0x0007e20000100800 */
[----:B0-----:R-:W-:-:S04]  /*1adf0*/  IMAD.WIDE R6, R0, 0x2, R28 ;  /* 0x0000000200067825 */ /* 0x001fc800078e021c */
[----:B-1----:R-:W-:Y:S01]  /*1ae00*/  IMAD.WIDE R4, R0, 0x2, R20 ;  /* 0x0000000200047825 */ /* 0x002fe200078e0214 */
[----:B------:R-:W-:Y:S03]  /*1ae10*/  STL [R1+0x1778], R9 ;  /* 0x0017780901007387 */ /* 0x000fe60000100800 */
[C---:B---3--:R-:W-:Y:S01]  /*1ae20*/  IMAD R8, R24.reuse, 0x3b, RZ ;  /* 0x0000003b18087824 */ /* 0x048fe200078e02ff */
[----:B------:R-:W-:Y:S04]  /*1ae30*/  STL [R1+0x1784], R4 ;  /* 0x0017840401007387 */ /* 0x000fe80000100800 */
[----:B------:R0:W-:Y:S01]  /*1ae40*/  STL [R1+0x1780], R5 ;  /* 0x0017800501007387 */ /* 0x0001e20000100800 */
[----:B------:R-:W-:-:S03]  /*1ae50*/  IMAD R0, R24, 0x3a, RZ ;  /* 0x0000003a18007824 */ /* 0x000fc600078e02ff */
[----:B------:R-:W-:Y:S01]  /*1ae60*/  STL [R1+0x178c], R6 ;  /* 0x00178c0601007387 */ /* 0x000fe20000100800 */
[----:B0-----:R-:W-:-:S03]  /*1ae70*/  IMAD.WIDE R4, R8, 0x2, R20 ;  /* 0x0000000208047825 */ /* 0x001fc600078e0214 */
        /* <DEDUP_REMOVED lines=179> */
[----:B------:R-:W-:-:S03]  /*1b9b0*/  IMAD.SHL.U32 R0, R24, 0x20, RZ ;  /* 0x0000002018007824 */ /* 0x000fc600078e00ff */
        /* <DEDUP_REMOVED lines=215> */
[----:B------:R1:W-:Y:S01]  /*1c730*/  STL [R1+0x1b10], R5 ;  /* 0x001b100501007387 */ /* 0x0003e20000100800 */
[----:B0-----:R-:W-:-:S03]  /*1c740*/  IMAD.WIDE R6, R0, 0x2, R28 ;  /* 0x0000000200067825 */ /* 0x001fc600078e021c */
[----:B------:R-:W-:Y:S01]  /*1c750*/  STL [R1+0x1b1c], R8 ;  /* 0x001b1c0801007387 */ /* 0x000fe20000100800 */
[----:B-1----:R-:W-:-:S03]  /*1c760*/  IMAD.WIDE R4, R0, 0x2, R20 ;  /* 0x0000000200047825 */ /* 0x002fc600078e0214 */
[----:B------:R0:W-:Y:S04]  /*1c770*/  STL [R1+0x1b18], R9 ;  /* 0x001b180901007387 */ /* 0x0001e80000100800 */
[----:B------:R-:W-:Y:S04]  /*1c780*/  STL [R1+0x1b24], R4 ;  /* 0x001b240401007387 */ /* 0x000fe80000100800 */
[----:B------:R1:W-:Y:S01]  /*1c790*/  STL [R1+0x1b20], R5 ;  /* 0x001b200501007387 */ /* 0x0003e20000100800 */
[----:B0-----:R-:W-:-:S04]  /*1c7a0*/  IMAD.WIDE R8, R24, 0x2, R20 ;  /* 0x0000000218087825 */ /* 0x001fc800078e0214 */
[C---:B-1----:R-:W-:Y:S02]  /*1c7b0*/  IMAD.WIDE R4, R24.reuse, 0x2, R28 ;  /* 0x0000000218047825 */ /* 0x042fe400078e021c */
[----:B------:R-:W3:Y:S04]  /*1c7c0*/  LDL.LU.64 R28, [R1+0x2378] ;  /* 0x00237800011c7983 */ /* 0x000ee80000300a00 */
[----:B------:R-:W-:Y:S04]  /*1c7d0*/  STL [R1+0x1b2c], R6 ;  /* 0x001b2c0601007387 */ /* 0x000fe80000100800 */
[----:B------:R-:W-:Y:S04]  /*1c7e0*/  STL [R1+0x1b28], R7 ;  /* 0x001b280701007387 */ /* 0x000fe80000100800 */
[----:B------:R-:W-:Y:S04]  /*1c7f0*/  STL [R1+0x1b34], R8 ;  /* 0x001b340801007387 */ /* 0x000fe80000100800 */
[----:B------:R-:W-:Y:S04]  /*1c800*/  STL [R1+0x1b30], R9 ;  /* 0x001b300901007387 */ /* 0x000fe80000100800 */
[----:B------:R0:W-:Y:S04]  /*1c810*/  STL [R1+0x1b3c], R4 ;  /* 0x001b3c0401007387 */ /* 0x0001e80000100800 */
[----:B------:R1:W-:Y:S04]  /*1c820*/  STL [R1+0x1b38], R5 ;  /* 0x001b380501007387 */ /* 0x0003e80000100800 */
[----:B------:R-:W-:Y:S04]  /*1c830*/  STL [R1+0x1748], RZ ;  /* 0x001748ff01007387 */ /* 0x000fe80000100800 */
        /* <DEDUP_REMOVED lines=925> */
[----:B------:R-:W-:Y:S01]  /*20210*/  STL [R1+0x1264], RZ ;  /* 0x001264ff01007387 */ /* 0x000fe20000100800 */
[----:B------:R-:W-:-:S03]  /*20220*/  IMAD.SHL.U32 R3, R24, 0x40, RZ ;  /* 0x0000004018037824 */ /* 0x000fc600078e00ff */
[----:B------:R-:W-:Y:S04]  /*20230*/  STL [R1+0x1268], RZ ;  /* 0x001268ff01007387 */ /* 0x000fe80000100800 */
[----:B------:R-:W-:Y:S04]  /*20240*/  STL [R1+0x126c], RZ ;  /* 0x00126cff01007387 */ /* 0x000fe80000100800 */
[----:B------:R-:W-:Y:S04]  /*20250*/  STL [R1+0x1250], RZ ;  /* 0x001250ff01007387 */ /* 0x000fe80000100800 */
[----:B------:R-:W-:Y:S04]  /*20260*/  STL [R1+0x1254], RZ ;  /* 0x001254ff01007387 */ /* 0x000fe80000100800 */
[----:B------:R-:W0:Y:S02]  /*20270*/  LDL.LU R24, [R1+0x994] ;  /* 0x0009940001187983 */ /* 0x000e240000300800 */
[----:B0-----:R-:W-:-:S05]  /*20280*/  SHF.R.S32.HI R4, RZ, 0x6, R24 ;  /* 0x00000006ff047819 */ /* 0x001fca0000011418 */
        /* <DEDUP_REMOVED lines=75> */
[----:B------:R-:W4:Y:S04]  /*20740*/  LDL R24, [R1+0x1740] ;  /* 0x0017400001187983 */ /* 0x000f280000100800 */
[----:B------:R-:W5:Y:S04]  /*20750*/  S2R R27, SR_TID.X ;  /* 0x00000000001b7919 */ /* 0x000f680000002100 */
[----:B------:R-:W-:Y:S04]  /*20760*/  STL [R1+0xee0], RZ ;  /* 0x000ee0ff01007387 */ /* 0x000fe80000100800 */
[----:B------:R-:W-:Y:S04]  /*20770*/  STL [R1+0xee4], RZ ;  /* 0x000ee4ff01007387 */ /* 0x000fe80000100800 */
[----:B------:R-:W-:Y:S04]  /*20780*/  STL [R1+0xee8], RZ ;  /* 0x000ee8ff01007387 */ /* 0x000fe80000100800 */
[----:B------:R-:W-:Y:S04]  /*20790*/  STL [R1+0xeec], RZ ;  /* 0x000eecff01007387 */ /* 0x000fe80000100800 */
[----:B------:R-:W-:Y:S01]  /*207a0*/  STL [R1+0xed0], RZ ;  /* 0x000ed0ff01007387 */ /* 0x000fe20000100800 */
[----:B-----5:R-:W-:-:S03]  /*207b0*/  LOP3.LUT R27, R27, 0x7f, RZ, 0xc0, !PT ;  /* 0x0000007f1b1b7812 */ /* 0x020fc600078ec0ff */
[----:B------:R-:W-:Y:S01]  /*207c0*/  STL [R1+0xed4], RZ ;  /* 0x000ed4ff01007387 */ /* 0x000fe20000100800 */
[----:B------:R-:W-:-:S03]  /*207d0*/  SHF.R.S32.HI R0, RZ, 0x1f, R3 ;  /* 0x0000001fff007819 */ /* 0x000fc60000011403 */
[----:B------:R-:W-:Y:S01]  /*207e0*/  STL [R1+0xed8], RZ ;  /* 0x000ed8ff01007387 */ /* 0x000fe20000100800 */
[----:B------:R-:W-:-:S03]  /*207f0*/  IMAD.SHL.U32 R6, R27, 0x2, RZ ;  /* 0x000000021b067824 */ /* 0x000fc600078e00ff */
[----:B------:R-:W-:Y:S04]  /*20800*/  STL [R1+0xedc], RZ ;  /* 0x000edcff01007387 */ /* 0x000fe80000100800 */
[----:B------:R-:W-:Y:S01]  /*20810*/  STL [R1+0xec0], RZ ;  /* 0x000ec0ff01007387 */ /* 0x000fe20000100800 */
[----:B------:R-:W-:-:S03]  /*20820*/  SHF.L.U64.HI R0, R3, 0x1, R0 ;  /* 0x0000000103007819 */ /* 0x000fc60000010200 */
[----:B------:R-:W-:Y:S01]  /*20830*/  STL [R1+0xec4], RZ ;  /* 0x000ec4ff01007387 */ /* 0x000fe20000100800 */
[----:B------:R-:W-:-:S03]  /*20840*/  LOP3.LUT R3, R6, 0x20, RZ, 0x3c, !PT ;  /* 0x0000002006037812 */ /* 0x000fc600078e3cff */
[----:B------:R-:W-:Y:S01]  /*20850*/  STL [R1+0xec8], RZ ;  /* 0x000ec8ff01007387 */ /* 0x000fe20000100800 */
[----:B------:R-:W-:-:S03]  /*20860*/  LOP3.LUT R3, R6, 0x50, RZ, 0x3c, !PT ;  /* 0x0000005006037812 */ /* 0x000fc600078e3cff */
[----:B------:R-:W-:Y:S01]  /*20870*/  STL [R1+0xecc], RZ ;  /* 0x000eccff01007387 */ /* 0x000fe20000100800 */
[----:B--2---:R-:W-:-:S03]  /*20880*/  LOP3.LUT R3, R2, 0x20, RZ, 0x3c, !PT ;  /* 0x0000002002037812 */ /* 0x004fc600078e3cff */
[----:B------:R-:W-:Y:S04]  /*20890*/  STL [R1+0xeb0], RZ ;  /* 0x000eb0ff01007387 */ /* 0x000fe80000100800 */
[----:B------:R-:W-:Y:S04]  /*208a0*/  STL [R1+0xeb4], RZ ;  /* 0x000eb4ff01007387 */ /* 0x000fe80000100800 */
[----:B------:R-:W-:Y:S01]  /*208b0*/  STL [R1+0xeb8], RZ ;  /* 0x000eb8ff01007387 */ /* 0x000fe20000100800 */
[----:B-1----:R-:W-:-:S03]  /*208c0*/  LOP3.LUT R5, R6, 0x30, RZ, 0x3c, !PT ;  /* 0x0000003006057812 */ /* 0x002fc600078e3cff */
[----:B------:R-:W-:Y:S01]  /*208d0*/  STL [R1+0xebc], RZ ;  /* 0x000ebcff01007387 */ /* 0x000fe20000100800 */
[----:B------:R-:W-:-:S03]  /*208e0*/  LOP3.LUT R5, R6, 0x60, RZ, 0x3c, !PT ;  /* 0x0000006006057812 */ /* 0x000fc600078e3cff */
[----:B------:R-:W-:Y:S01]  /*208f0*/  STL [R1+0xe90], RZ ;  /* 0x000e90ff01007387 */ /* 0x000fe20000100800 */
[----:B------:R-:W-:-:S03]  /*20900*/  LOP3.LUT R5, R2, 0x40, RZ, 0x3c, !PT ;  /* 0x0000004002057812 */ /* 0x000fc600078e3cff */
[----:B------:R-:W-:Y:S04]  /*20910*/  STL [R1+0xe94], RZ ;  /* 0x000e94ff01007387 */ /* 0x000fe80000100800 */
[----:B------:R-:W-:Y:S04]  /*20920*/  STL [R1+0xe98], RZ ;  /* 0x000e98ff01007387 */ /* 0x000fe80000100800 */
[----:B------:R-:W-:Y:S04]  /*20930*/  STL [R1+0xe9c], RZ ;  /* 0x000e9cff01007387 */ /* 0x000fe80000100800 */
[----:B------:R3:W-:Y:S01]  /*20940*/  STL [R1+0x2344], R3 ;  /* 0x0023440301007387 */ /* 0x0007e20000100800 */
[----:B0-----:R-:W-:-:S02]  /*20950*/  LOP3.LUT R4, R6, 0x10, RZ, 0x3c, !PT ;  /* 0x0000001006047812 */ /* 0x001fc400078e3cff */
[C---:B------:R-:W-:Y:S01]  /*20960*/  LOP3.LUT R4, R6.reuse, 0x40, RZ, 0x3c, !PT ;  /* 0x0000004006047812 */ /* 0x040fe200078e3cff */
[----:B------:R0:W-:Y:S01]  /*20970*/  STL [R1+0x2340], R5 ;  /* 0x0023400501007387 */ /* 0x0001e20000100800 */
[----:B------:R-:W-:Y:S02]  /*20980*/  LOP3.LUT R4, R6, 0x70, RZ, 0x3c, !PT ;  /* 0x0000007006047812 */ /* 0x000fe400078e3cff */
[C---:B---3--:R-:W-:Y:S02]  /*20990*/  LOP3.LUT R3, R29.reuse, 0x20, RZ, 0x3c, !PT ;  /* 0x000000201d037812 */ /* 0x048fe400078e3cff */
[----:B------:R-:W-:Y:S02]  /*209a0*/  LOP3.LUT R4, R2, 0x60, RZ, 0x3c, !PT ;  /* 0x0000006002047812 */ /* 0x000fe400078e3cff */
[C---:B0-----:R-:W-:Y:S01]  /*209b0*/  LOP3.LUT R5, R29.reuse, 0x40, RZ, 0x3c, !PT ;  /* 0x000000401d057812 */ /* 0x041fe200078e3cff */
[----:B------:R4:W-:Y:S01]  /*209c0*/  STL [R1+0x2354], R3 ;  /* 0x0023540301007387 */ /* 0x0009e20000100800 */
[----:B------:R-:W-:-:S03]  /*209d0*/  LOP3.LUT R4, R29, 0x60, RZ, 0x3c, !PT ;  /* 0x000000601d047812 */ /* 0x000fc600078e3cff */
[----:B------:R0:W-:Y:S01]  /*209e0*/  STL [R1+0x2350], R5 ;  /* 0x0023500501007387 */ /* 0x0001e20000100800 */
[----:B------:R-:W-:Y:S02]  /*209f0*/  ULDC UR4, c[0x0][0x18c] ;  /* 0x0000630000047ab9 */ /* 0x000fe40000000800 */
[----:B------:R-:W-:-:S04]  /*20a00*/  USHF.L.U32 UR4, UR4, 0x6, URZ ;  /* 0x0000000604047899 */ /* 0x000fc8000800063f */
[----:B------:R-:W-:Y:S02]  /*20a10*/  USHF.R.S32.HI UR5, URZ, 0x1f, UR4 ;  /* 0x0000001f3f057899 */ /* 0x000fe40008011404 */
[----:B------:R-:W-:Y:S02]  /*20a20*/  USHF.L.U32 UR8, UR4, 0x1, URZ ;  /* 0x0000000104087899 */ /* 0x000fe4000800063f */
[----:B------:R-:W-:Y:S01]  /*20a30*/  USHF.L.U64.HI UR5, UR4, 0x1, UR5 ;  /* 0x0000000104057899 */ /* 0x000fe20008010205 */
[----:B----4-:R-:W-:-:S05]  /*20a40*/  LOP3.LUT R3, R24, 0x40, RZ, 0x3c, !PT ;  /* 0x0000004018037812 */ /* 0x010fca00078e3cff */
[----:B------:R0:W-:Y:S04]  /*20a50*/  STL [R1+0x172c], R3 ;  /* 0x00172c0301007387 */ /* 0x0001e80000100800 */
[----:B------:R0:W-:Y:S02]  /*20a60*/  STL [R1+0x234c], R4 ;  /* 0x00234c0401007387 */ /* 0x0001e40000100800 */
.L_x_3:
[----:B------:R1:W-:Y:S04]  /*20a70*/  STL [R1+0x7200], R10 ;  /* 0x0072000a01007387 */ /* 0x0003e80000100800 */
[----:B0-----:R-:W2:Y:S04]  /*20a80*/  LDL.64 R4, [R1+0x1738] ;  /* 0x0017380001047983 */ /* 0x001ea80000100a00 */
[----:B-1----:R-:W3:Y:S04]  /*20a90*/  LDL R10, [R1+0x1748] ;  /* 0x00174800010a7983 */ /* 0x002ee80000100800 */
[----:B-----5:R-:W-:Y:S04]  /*20aa0*/  STL [R1+0x71cc], R7 ;  /* 0x0071cc0701007387 */ /* 0x020fe80000100800 */
[----:B------:R-:W-:Y:S04]  /*20ab0*/  STL [R1+0x71d4], R7 ;  /* 0x0071d40701007387 */ /* 0x000fe80000100800 */
[----:B------:R-:W-:Y:S04]  /*20ac0*/  STL [R1+0x71dc], R7 ;  /* 0x0071dc0701007387 */ /* 0x000fe80000100800 */
[----:B------:R-:W-:Y:S04]  /*20ad0*/  STL [R1+0x71e4], R7 ;  /* 0x0071e40701007387 */ /* 0x000fe80000100800 */
[----:B------:R-:W-:Y:S04]  /*20ae0*/  STL [R1+0x71ec], R7 ;  /* 0x0071ec0701007387 */ /* 0x000fe80000100800 */
[----:B------:R-:W-:Y:S04]  /*20af0*/  STL [R1+0x71f4], R7 ;  /* 0x0071f40701007387 */ /* 0x000fe80000100800 */
[----:B------:R0:W-:Y:S04]  /*20b00*/  STL [R1+0x71fc], R7 ;  /* 0x0071fc0701007387 */ /* 0x0001e80000100800 */
[----:B------:R-:W-:Y:S04]  /*20b10*/  STL [R1+0x71c8], R8 ;  /* 0x0071c80801007387 */ /* 0x000fe80000100800 */
        /* <DEDUP_REMOVED lines=256> */
[----:B------:R-:W-:Y:S01]  /*21b20*/  STL [R1+0x6e1c], R29 ;  /* 0x006e1c1d01007387 */ /* 0x000fe20000100800 */
[----:B------:R-:W-:-:S03]  /*21b30*/  IMAD.MOV.U32 R3, RZ, RZ, -0x40 ;  /* 0xffffffc0ff037424 */ /* 0x000fc600078e00ff */
[----:B------:R-:W-:Y:S04]  /*21b40*/  STL [R1+0x6e24], R29 ;  /* 0x006e241d01007387 */ /* 0x000fe80000100800 */
[----:B------:R-:W-:Y:S04]  /*21b50*/  STL [R1+0x6e2c], R29 ;  /* 0x006e2c1d01007387 */ /* 0x000fe80000100800 */
[----:B------:R-:W-:Y:S04]  /*21b60*/  STL [R1+0x6e34], R29 ;  /* 0x006e341d01007387 */ /* 0x000fe80000100800 */
[----:B------:R-:W-:Y:S01]  /*21b70*/  STL [R1+0x6e3c], R29 ;  /* 0x006e3c1d01007387 */ /* 0x000fe20000100800 */
[----:B---3--:R-:W-:-:S03]  /*21b80*/  IMAD R3, R10, R3, c[0x0][0x180] ;  /* 0x000060000a037624 */ /* 0x008fc600078e0203 */
[----:B------:R-:W-:Y:S04]  /*21b90*/  STL [R1+0x6e44], R29 ;  /* 0x006e441d01007387 */ /* 0x000fe80000100800 */
[----:B------:R-:W-:Y:S04]  /*21ba0*/  STL [R1+0x6e4c], R29 ;  /* 0x006e4c1d01007387 */ /* 0x000fe80000100800 */
[----:B------:R-:W-:Y:S04]  /*21bb0*/  STL [R1+0x6e54], R29 ;  /* 0x006e541d01007387 */ /* 0x000fe80000100800 */
[----:B------:R-:W-:Y:S04]  /*21bc0*/  STL [R1+0x6e5c], R29 ;  /* 0x006e5c1d01007387 */ /* 0x000fe80000100800 */
[----:B------:R-:W-:Y:S01]  /*21bd0*/  STL [R1+0x6e64], R29 ;  /* 0x006e641d01007387 */ /* 0x000fe20000100800 */
[----:B------:R-:W-:-:S03]  /*21be0*/  ISETP.GT.AND P0, PT, R3, RZ, PT ;  /* 0x000000ff0300720c */ /* 0x000fc60003f04270 */
[----:B------:R-:W-:Y:S04]  /*21bf0*/  STL [R1+0x6e6c], R29 ;  /* 0x006e6c1d01007387 */ /* 0x000fe80000100800 */
[----:B------:R-:W-:Y:S04]  /*21c00*/  STL [R1+0x6e74], R29 ;  /* 0x006e741d01007387 */ /* 0x000fe80000100800 */
[----:B------:R-:W-:Y:S04]  /*21c10*/  STL [R1+0x6e7c], R29 ;  /* 0x006e7c1d01007387 */ /* 0x000fe80000100800 */
[----:B------:R-:W-:Y:S04]  /*21c20*/  STL [R1+0x6e84], R29 ;  /* 0x006e841d01007387 */ /* 0x000fe80000100800 */
[----:B------:R-:W-:Y:S04]  /*21c30*/  STL [R1+0x6e8c], R29 ;  /* 0x006e8c1d01007387 */ /* 0x000fe80000100800 */
[----:B------:R-:W-:Y:S04]  /*21c40*/  STL [R1+0x6e94], R29 ;  /* 0x006e941d01007387 */ /* 0x000fe80000100800 */
[----:B------:R-:W-:Y:S01]  /*21c50*/  STL [R1+0x6e9c], R29 ;  /* 0x006e9c1d01007387 */ /* 0x000fe20000100800 */
[----:B------:R-:W-:-:S03]  /*21c60*/  PRMT R9, RZ, 0x7610, R9 ;  /* 0x00007610ff097816 */ /* 0x000fc60000000009 */
[----:B------:R-:W-:Y:S04]  /*21c70*/  STL [R1+0x6ea4], R29 ;  /* 0x006ea41d01007387 */ /* 0x000fe80000100800 */
[----:B------:R-:W-:Y:S04]  /*21c80*/  STL [R1+0x6eb0], R29 ;  /* 0x006eb01d01007387 */ /* 0x000fe80000100800 */
[----:B------:R-:W-:Y:S04]  /*21c90*/  STL [R1+0x25e0], R0 ;  /* 0x0025e00001007387 */ /* 0x000fe80000100800 */
[----:B------:R-:W-:Y:S04]  /*21ca0*/  STL [R1+0x2378], R28 ;  /* 0x0023781c01007387 */ /* 0x000fe80000100800 */
[----:B------:R-:W3:Y:S04]  /*21cb0*/  LDL.LU R10, [R1+0x7200] ;  /* 0x00720000010a7983 */ /* 0x000ee80000300800 */
[----:B--2---:R1:W2:Y:S04]  /*21cc0*/  @P0 LDG.E.U16 R9, [R4.64] ;  /* 0x0000000604090981 */ /* 0x0042a8000c1e1500 */
[----:B-1----:R-:W4:Y:S01]  /*21cd0*/  LDL.64 R4, [R1+0x1730] ;  /* 0x0017300001047983 */ /* 0x002f220000100a00 */
[----:B---3--:R-:W-:-:S06]  /*21ce0*/  PRMT R10, RZ, 0x7610, R10 ;  /* 0x00007610ff0a7816 */ /* 0x008fcc000000000a */
[----:B----4-:R1:W3:Y:S04]  /*21cf0*/  @P0 LDG.E.U16 R10, [R4.64] ;  /* 0x00000006040a0981 */ /* 0x0102e8000c1e1500 */
[----:B-1----:R-:W4:Y:S04]  /*21d00*/  LDL R4, [R1+0x1b38] ;  /* 0x001b380001047983 */ /* 0x002f280000100800 */
[----:B------:R-:W4:Y:S01]  /*21d10*/  LDL R5, [R1+0x1b3c] ;  /* 0x001b3c0001057983 */ /* 0x000f220000100800 */
[----:B------:R-:W-:Y:S02]  /*21d20*/  ISETP.GT.AND P1, PT, R3, 0x1, PT ;  /* 0x000000010300780c */ /* 0x000fe40003f24270 */
[----:B0-----:R-:W-:-:S11]  /*21d30*/  PRMT R7, RZ, 0x7610, R7 ;  /* 0x00007610ff077816 */ /* 0x001fd60000000007 */
[----:B----4-:R-:W-:-:S04]  /*21d40*/  @P1 LOP3.LUT R5, R5, R4, RZ, 0x3c, !PT ;  /* 0x0000000405051212 */ /* 0x010fc800078e3cff */
[----:B------:R-:W-:-:S04]  /*21d50*/  @P1 LOP3.LUT R4, R5, R4, RZ, 0x3c, !PT ;  /* 0x0000000405041212 */ /* 0x000fc800078e3cff */
[----:B------:R-:W-:-:S05]  /*21d60*/  @P1 LOP3.LUT R5, R5, R4, RZ, 0x3c, !PT ;  /* 0x0000000405051212 */ /* 0x000fca00078e3cff */
[----:B------:R-:W4:Y:S04]  /*21d70*/  @P1 LDG.E.U16 R7, [R4.64] ;  /* 0x0000000604071981 */ /* 0x000f28000c1e1500 */
[----:B----4-:R0:W-:Y:S04]  /*21d80*/  STL [R1+0xb68], R7 ;  /* 0x000b680701007387 */ /* 0x0101e80000100800 */
[----:B0-----:R-:W4:Y:S04]  /*21d90*/  LDL.LU R7, [R1+0x71fc] ;  /* 0x0071fc0001077983 */ /* 0x001f280000300800 */
[----:B------:R-:W2:Y:S04]  /*21da0*/  LDL R4, [R1+0x1b30] ;  /* 0x001b300001047983 */ /* 0x000ea80000100800 */
[----:B------:R-:W2:Y:S01]  /*21db0*/  LDL R5, [R1+0x1b34] ;  /* 0x001b340001057983 */ /* 0x000ea20000100800 */
[----:B------:R-:W-:-:S02]  /*21dc0*/  PRMT R8, RZ, 0x7610, R8 ;  /* 0x00007610ff087816 */ /* 0x000fc40000000008 */
[----:B--2---:R-:W-:-:S04]  /*21dd0*/  @P1 LOP3.LUT R5, R5, R4, RZ, 0x3c, !PT ;  /* 0x0000000405051212 */ /* 0x004fc800078e3cff */
[----:B------:R-:W-:-:S04]  /*21de0*/  @P1 LOP3.LUT R4, R5, R4, RZ, 0x3c, !PT ;  /* 0x0000000405041212 */ /* 0x000fc800078e3cff */
[----:B------:R-:W-:-:S05]  /*21df0*/  @P1 LOP3.LUT R5, R5, R4, RZ, 0x3c, !PT ;  /* 0x0000000405051212 */ /* 0x000fca00078e3cff */
[----:B------:R-:W2:Y:S01]  /*21e00*/  @P1 LDG.E.U16 R8, [R4.64] ;  /* 0x0000000604081981 */ /* 0x000ea2000c1e1500 */
[----:B------:R-:W-:-:S03]  /*21e10*/  ISETP.GT.AND P2, PT, R3, 0x2, PT ;  /* 0x000000020300780c */ /* 0x000fc60003f44270 */
[----:B--2---:R0:W-:Y:S04]  /*21e20*/  STL [R1+0xb64], R8 ;  /* 0x000b640801007387 */ /* 0x0041e80000100800 */
[----:B0-----:R-:W2:Y:S04]  /*21e30*/  LDL.LU R8, [R1+0x71f8] ;  /* 0x0071f80001087983 */ /* 0x001ea80000300800 */
[----:B------:R-:W2:Y:S04]  /*21e40*/  LDL R4, [R1+0x1b28] ;  /* 0x001b280001047983 */ /* 0x000ea80000100800 */
[----:B------:R-:W2:Y:S01]  /*21e50*/  LDL R5, [R1+0x1b2c] ;  /* 0x001b2c0001057983 */ /* 0x000ea20000100800 */
[----:B----4-:R-:W-:-:S02]  /*21e60*/  PRMT R7, RZ, 0x7610, R7 ;  /* 0x00007610ff077816 */ /* 0x010fc40000000007 */
[----:B--2---:R-:W-:-:S04]  /*21e70*/  @P2 LOP3.LUT R5, R5, R4, RZ, 0x3c, !PT ;  /* 0x0000000405052212 */ /* 0x004fc800078e3cff */
[----:B------:R-:W-:-:S04]  /*21e80*/  @P2 LOP3.LUT R4, R5, R4, RZ, 0x3c, !PT ;  /* 0x0000000405042212 */ /* 0x000fc800078e3cff */
[----:B------:R-:W-:-:S05]  /*21e90*/  @P2 LOP3.LUT R5, R5, R4, RZ, 0x3c, !PT ;  /* 0x0000000405052212 */ /* 0x000fca00078e3cff */
[----:B------:R-:W2:Y:S04]  /*21ea0*/  @P2 LDG.E.U16 R7, [R4.64] ;  /* 0x0000000604072981 */ /* 0x000ea8000c1e1500 */
[----:B--2---:R0:W-:Y:S04]  /*21eb0*/  STL [R1+0xb60], R7 ;  /* 0x000b600701007387 */ /* 0x0041e80000100800 */
[----:B0-----:R-:W2:Y:S04]  /*21ec0*/  LDL.LU R7, [R1+0x71f4] ;  /* 0x0071f40001077983 */ /* 0x001ea80000300800 */
[----:B------:R-:W4:Y:S04]  /*21ed0*/  LDL R4, [R1+0x1b20] ;  /* 0x001b200001047983 */ /* 0x000f280000100800 */
[----:B------:R-:W4:Y:S01]  /*21ee0*/  LDL R5, [R1+0x1b24] ;  /* 0x001b240001057983 */ /* 0x000f220000100800 */
[----:B------:R-:W-:-:S02]  /*21ef0*/  PRMT R8, RZ, 0x7610, R8 ;  /* 0x00007610ff087816 */ /* 0x000fc40000000008 */
[----:B----4-:R-:W-:-:S04]  /*21f00*/  @P2 LOP3.LUT R5, R5, R4, RZ, 0x3c, !PT ;  /* 0x0000000405052212 */ /* 0x010fc800078e3cff */
[----:B------:R-:W-:-:S04]  /*21f10*/  @P2 LOP3.LUT R4, R5, R4, RZ, 0x3c, !PT ;  /* 0x0000000405042212 */ /* 0x000fc800078e3cff */
[----:B------:R-:W-:-:S05]  /*21f20*/  @P2 LOP3.LUT R5, R5, R4, RZ, 0x3c, !PT ;  /* 0x0000000405052212 */ /* 0x000fca00078e3cff */
[----:B------:R-:W4:Y:S01]  /*21f30*/  @P2 LDG.E.U16 R8, [R4.64] ;  /* 0x0000000604082981 */ /* 0x000f22000c1e1500 */
[----:B------:R-:W-:-:S03]  /*21f40*/  ISETP.GT.AND P0, PT, R3, 0x3, PT ;  /* 0x000000030300780c */ /* 0x000fc60003f04270 */
[----:B----4-:R0:W-:Y:S04]  /*21f50*/  STL [R1+0xb5c], R8 ;  /* 0x000b5c0801007387 */ /* 0x0101e80000100800 */
[----:B0-----:R-:W4:Y:S04]  /*21f60*/  LDL.LU R8, [R1+0x71f0] ;  /* 0x0071f00001087983 */ /* 0x001f280000300800 */
[----:B------:R-:W3:Y:S04]  /*21f70*/  LDL R4, [R1+0x1b18] ;  /* 0x001b180001047983 */ /* 0x000ee80000100800 */
[----:B------:R-:W3:Y:S01]  /*21f80*/  LDL R5, [R1+0x1b1c] ;  /* 0x001b1c0001057983 */ /* 0x000ee20000100800 */
[----:B--2---:R-:W-:-:S02]  /*21f90*/  PRMT R7, RZ, 0x7610, R7 ;  /* 0x00007610ff077816 */ /* 0x004fc40000000007 */
[----:B---3--:R-:W-:-:S04]  /*21fa0*/  @P0 LOP3.LUT R5, R5, R4, RZ, 0x3c, !PT ;  /* 0x0000000405050212 */ /* 0x008fc800078e3cff */
[----:B------:R-:W-:-:S04]  /*21fb0*/  @P0 LOP3.LUT R4, R5, R4, RZ, 0x3c, !PT ;  /* 0x0000000405040212 */ /* 0x000fc800078e3cff */
[----:B------:R-:W-:-:S05]  /*21fc0*/  @P0 LOP3.LUT R5, R5, R4, RZ, 0x3c, !PT ;  /* 0x0000000405050212 */ /* 0x000fca00078e3cff */
[----:B------:R-:W2:Y:S04]  /*21fd0*/  @P0 LDG.E.U16 R7, [R4.64] ;  /* 0x0000000604070981 */ /* 0x000ea8000c1e1500 */
[----:B--2---:R0:W-:Y:S04]  /*21fe0*/  STL [R1+0xb58], R7 ;  /* 0x000b580701007387 */ /* 0x0041e80000100800 */
[----:B0-----:R-:W2:Y:S04]  /*21ff0*/  LDL.LU R7, [R1+0x71ec] ;  /* 0x0071ec0001077983 */ /* 0x001ea80000300800 */
[----:B------:R-:W3:Y:S04]  /*22000*/  LDL R4, [R1+0x1b10] ;  /* 0x001b100001047983 */ /* 0x000ee80000100800 */
[----:B------:R-:W3:Y:S01]  /*22010*/  LDL R5, [R1+0x1b14] ;  /* 0x001b140001057983 */ /* 0x000ee20000100800 */
[----:B----4-:R-:W-:-:S02]  /*22020*/  PRMT R8, RZ, 0x7610, R8 ;  /* 0x00007610ff087816 */ /* 0x010fc40000000008 */
[----:B---3--:R-:W-:-:S04]  /*22030*/  @P0 LOP3.LUT R5, R5, R4, RZ, 0x3c, !PT ;  /* 0x0000000405050212 */ /* 0x008fc800078e3cff */
[----:B------:R-:W-:-:S04]  /*22040*/  @P0 LOP3.LUT R4, R5, R4, RZ, 0x3c, !PT ;  /* 0x0000000405040212 */ /* 0x000fc800078e3cff */
[----:B------:R-:W-:-:S05]  /*22050*/  @P0 LOP3.LUT R5, R5, R4, RZ, 0x3c, !PT ;  /* 0x0000000405050212 */ /* 0x000fca00078e3cff */
[----:B------:R-:W3:Y:S01]  /*22060*/  @P0 LDG.E.U16 R8, [R4.64] ;  /* 0x0000000604080981 */ /* 0x000ee2000c1e1500 */
[----:B------:R-:W-:-:S03]  /*22070*/  ISETP.GT.AND P1, PT, R3, 0x4, PT ;  /* 0x000000040300780c */ /* 0x000fc60003f24270 */
[----:B---3--:R0:W-:Y:S04]  /*22080*/  STL [R1+0xb54], R8 ;  /* 0x000b540801007387 */ /* 0x0081e80000100800 */
[----:B0-----:R-:W3:Y:S04]  /*22090*/  LDL.LU R8, [R1+0x71e8] ;  /* 0x0071e80001087983 */ /* 0x001ee80000300800 */
[----:B------:R-:W4:Y:S04]  /*220a0*/  LDL R4, [R1+0x1b08] ;  /* 0x001b080001047983 */ /* 0x000f280000100800 */
[----:B------:R-:W4:Y:S01]  /*220b0*/  LDL R5, [R1+0x1b0c] ;  /* 0x001b0c0001057983 */ /* 0x000f220000100800 */
[----:B--2---:R-:W-:-:S02]  /*220c0*/  PRMT R7, RZ, 0x7610, R7 ;  /* 0x00007610ff077816 */ /* 0x004fc40000000007 */
[----:B----4-:R-:W-:-:S04]  /*220d0*/  @P1 LOP3.LUT R5, R5, R4, RZ, 0x3c, !PT ;  /* 0x0000000405051212 */ /* 0x010fc800078e3cff */
[----:B------:R-:W-:-:S04]  /*220e0*/  @P1 LOP3.LUT R4, R5, R4, RZ, 0x3c, !PT ;  /* 0x0000000405041212 */ /* 0x000fc800078e3cff */
[----:B------:R-:W-:-:S05]  /*220f0*/  @P1 LOP3.LUT R5, R5, R4, RZ, 0x3c, !PT ;  /* 0x0000000405051212 */ /* 0x000fca00078e3cff */
[----:B------:R-:W2:Y:S04]  /*22100*/  @P1 LDG.E.U16 R7, [R4.64] ;  /* 0x0000000604071981 */ /* 0x000ea8000c1e1500 */
[----:B--2---:R0:W-:Y:S04]  /*22110*/  STL [R1+0xb50], R7 ;  /* 0x000b500701007387 */ /* 0x0041e80000100800 */
[----:B0-----:R-:W2:Y:S04]  /*22120*/  LDL.LU R7, [R1+0x71e4] ;  /* 0x0071e40001077983 */ /* 0x001ea80000300800 */
[----:B------:R-:W4:Y:S04]  /*22130*/  LDL R4, [R1+0x1b00] ;  /* 0x001b000001047983 */ /* 0x000f280000100800 */
[----:B------:R-:W4:Y:S01]  /*22140*/  LDL R5, [R1+0x1b04] ;  /* 0x001b040001057983 */ /* 0x000f220000100800 */
[----:B---3--:R-:W-:-:S02]  /*22150*/  PRMT R8, RZ, 0x7610, R8 ;  /* 0x00007610ff087816 */ /* 0x008fc40000000008 */
[----:B----4-:R-:W-:-:S04]  /*22160*/  @P1 LOP3.LUT R5, R5, R4, RZ, 0x3c, !PT ;  /* 0x0000000405051212 */ /* 0x010fc800078e3cff */
        /* <DEDUP_REMOVED lines=69> */
[----:B------:R0:W2:Y:S04]  /*225c0*/  @P2 LDG.E.U16 R7, [R4.64] ;  /* 0x0000000604072981 */ /* 0x0000a8000c1e1500 */
[----:B0-----:R-:W4:Y:S04]  /*225d0*/  LDL R4, [R1+0x1ac0] ;  /* 0x001ac00001047983 */ /* 0x001f280000100800 */
[----:B------:R-:W4:Y:S01]  /*225e0*/  LDL R5, [R1+0x1ac4] ;  /* 0x001ac40001057983 */ /* 0x000f220000100800 */
[----:B---3--:R-:W-:Y:S02]  /*225f0*/  PRMT R8, RZ, 0x7610, R8 ;  /* 0x00007610ff087816 */ /* 0x008fe40000000008 */
[----:B----4-:R-:W-:-:S04]  /*22600*/  @P2 LOP3.LUT R5, R5, R4, RZ, 0x3c, !PT ;  /* 0x0000000405052212 */ /* 0x010fc800078e3cff */
[----:B------:R-:W-:-:S04]  /*22610*/  @P2 LOP3.LUT R4, R5, R4, RZ, 0x3c, !PT ;  /* 0x0000000405042212 */ /* 0x000fc800078e3cff */
[----:B------:R-:W-:-:S05]  /*22620*/  @P2 LOP3.LUT R5, R5, R4, RZ, 0x3c, !PT ;  /* 0x0000000405052212 */ /* 0x000fca00078e3cff */
[----:B------:R0:W3:Y:S04]  /*22630*/  @P2 LDG.E.U16 R8, [R4.64] ;  /* 0x0000000604082981 */ /* 0x0000e8000c1e1500 */
[----:B0-----:R-:W4:Y:S04]  /*22640*/  LDL R4, [R1+0x1ab8] ;  /* 0x001ab80001047983 */ /* 0x001f280000100800 */
[----:B------:R-:W4:Y:S01]  /*22650*/  LDL R5, [R1+0x1abc] ;  /* 0x001abc0001057983 */ /* 0x000f220000100800 */
[----:B------:R-:W-:Y:S02]  /*22660*/  ISETP.GT.AND P0, PT, R3, 0x9, PT ;  /* 0x000000090300780c */ /* 0x000fe40003f04270 */
[----:B------:R-:W-:-:S11]  /*22670*/  PRMT R6, RZ, 0x7610, R6 ;  /* 0x00007610ff067816 */ /* 0x000fd60000000006 */
        /* <DEDUP_REMOVED lines=139> */
[----:B------:R-:W-:Y:S02]  /*22f30*/  PRMT R26, RZ, 0x7610, R26 ;  /* 0x00007610ff1a7816 */ /* 0x000fe4000000001a */
[----:B----4-:R-:W-:-:S04]  /*22f40*/  @P1 LOP3.LUT R5, R5, R4, RZ, 0x3c, !PT ;  /* 0x0000000405051212 */ /* 0x010fc800078e3cff */
[----:B------:R-:W-:-:S04]  /*22f50*/  @P1 LOP3.LUT R4, R5, R4, RZ, 0x3c, !PT ;  /* 0x0000000405041212 */ /* 0x000fc800078e3cff */
[----:B------:R-:W-:-:S05]  /*22f60*/  @P1 LOP3.LUT R5, R5, R4, RZ, 0x3c, !PT ;  /* 0x0000000405051212 */ /* 0x000fca00078e3cff */
[----:B------:R-:W4:Y:S01]  /*22f70*/  @P1 LDG.E.U16 R26, [R4.64] ;  /* 0x00000006041a1981 */ /* 0x000f22000c1e1500 */
[----:B------:R-:W-:-:S03]  /*22f80*/  ISETP.GT.AND P2, PT, R3, 0x11, PT ;  /* 0x000000110300780c */ /* 0x000fc60003f44270 */
[----:B----4-:R0:W-:Y:S04]  /*22f90*/  STL [R1+0xaf0], R26 ;  /* 0x000af01a01007387 */ /* 0x0101e80000100800 */
[----:B0-----:R-:W4:Y:S04]  /*22fa0*/  LDL.LU R26, [R1+0x718c] ;  /* 0x00718c00011a7983 */ /* 0x001f280000300800 */
[----:B------:R-:W2:Y:S04]  /*22fb0*/  LDL R4, [R1+0x1a38] ;  /* 0x001a380001047983 */ /* 0x000ea80000100800 */
[----:B------:R-:W2:Y:S01]  /*22fc0*/  LDL R5, [R1+0x1a3c] ;  /* 0x001a3c0001057983 */ /* 0x000ea20000100800 */
[----:B---3--:R-:W-:-:S02]  /*22fd0*/  PRMT R27, RZ, 0x7610, R27 ;  /* 0x00007610ff1b7816 */ /* 0x008fc4000000001b */
[----:B--2---:R-:W-:-:S04]  /*22fe0*/  @P2 LOP3.LUT R5, R5, R4, RZ, 0x3c, !PT ;  /* 0x0000000405052212 */ /* 0x004fc800078e3cff */
        /* <DEDUP_REMOVED lines=125> */
[----:B------:R0:W4:Y:S04]  /*237c0*/  @P2 LDG.E.U16 R2, [R4.64] ;  /* 0x0000000604022981 */ /* 0x000128000c1e1500 */
[----:B0-----:R-:W2:Y:S04]  /*237d0*/  LDL R4, [R1+0x19c8] ;  /* 0x0019c80001047983 */ /* 0x001ea80000100800 */
[----:B------:R-:W2:Y:S01]  /*237e0*/  LDL R5, [R1+0x19cc] ;  /* 0x0019cc0001057983 */ /* 0x000ea20000100800 */
[----:B------:R-:W-:Y:S02]  /*237f0*/  ISETP.GT.AND P0, PT, R3, 0x18, PT ;  /* 0x000000180300780c */ /* 0x000fe40003f04270 */
[----:B---3--:R-:W-:-:S11]  /*23800*/  PRMT R26, RZ, 0x7610, R26 ;  /* 0x00007610ff1a7816 */ /* 0x008fd6000000001a */
[----:B--2---:R-:W-:-:S04]  /*23810*/  @P0 LOP3.LUT R5, R5, R4, RZ, 0x3c, !PT ;  /* 0x0000000405050212 */ /* 0x004fc800078e3cff */
[----:B------:R-:W-:-:S04]  /*23820*/  @P0 LOP3.LUT R4, R5, R4, RZ, 0x3c, !PT ;  /* 0x0000000405040212 */ /* 0x000fc800078e3cff */
[----:B------:R-:W-:-:S05]  /*23830*/  @P0 LOP3.LUT R5, R5, R4, RZ, 0x3c, !PT ;  /* 0x0000000405050212 */ /* 0x000fca00078e3cff */
[----:B------:R-:W2:Y:S04]  /*23840*/  @P0 LDG.E.U16 R26, [R4.64] ;  /* 0x00000006041a0981 */ /* 0x000ea8000c1e1500 */
[----:B----4-:R-:W-:Y:S04]  /*23850*/  STL [R1+0x6f30], R2 ;  /* 0x006f300201007387 */ /* 0x010fe80000100800 */
[----:B--2---:R0:W-:Y:S04]  /*23860*/  STL [R1+0xab8], R26 ;  /* 0x000ab81a01007387 */ /* 0x0041e80000100800 */
[----:B0-----:R-:W2:Y:S04]  /*23870*/  LDL.LU R26, [R1+0x7154] ;  /* 0x00715400011a7983 */ /* 0x001ea80000300800 */
[----:B------:R-:W3:Y:S04]  /*23880*/  LDL R4, [R1+0x19c0] ;  /* 0x0019c00001047983 */ /* 0x000ee80000100800 */
[----:B------:R-:W3:Y:S01]  /*23890*/  LDL R5, [R1+0x19c4] ;  /* 0x0019c40001057983 */ /* 0x000ee20000100800 */
[----:B------:R-:W-:-:S02]  /*238a0*/  PRMT R27, RZ, 0x7610, R27 ;  /* 0x00007610ff1b7816 */ /* 0x000fc4000000001b */
        /* <DEDUP_REMOVED lines=161> */
[----:B---3--:R-:W-:-:S02]  /*242c0*/  PRMT R27, RZ, 0x7610, R27 ;  /* 0x00007610ff1b7816 */ /* 0x008fc4000000001b */
[----:B----4-:R-:W-:-:S04]  /*242d0*/  @P0 LOP3.LUT R5, R5, R4, RZ, 0x3c, !PT ;  /* 0x0000000405050212 */ /* 0x010fc800078e3cff */
[----:B------:R-:W-:-:S04]  /*242e0*/  @P0 LOP3.LUT R4, R5, R4, RZ, 0x3c, !PT ;  /* 0x0000000405040212 */ /* 0x000fc800078e3cff */
[----:B------:R-:W-:-:S05]  /*242f0*/  @P0 LOP3.LUT R5, R5, R4, RZ, 0x3c, !PT ;  /* 0x0000000405050212 */ /* 0x000fca00078e3cff */
[----:B------:R-:W3:Y:S04]  /*24300*/  @P0 LDG.E.U16 R27, [R4.64] ;  /* 0x00000006041b0981 */ /* 0x000ee8000c1e1500 */
        /* <DEDUP_REMOVED lines=458> */
[----:B---3--:R-:W-:Y:S02]  /*25fb0*/  PRMT R27, RZ, 0x7610, R27 ;  /* 0x00007610ff1b7816 */ /* 0x008fe4000000001b */
[----:B--2---:R-:W-:-:S04]  /*25fc0*/  @P0 LOP3.LUT R5, R5, R4, RZ, 0x3c, !PT ;  /* 0x0000000405050212 */ /* 0x004fc800078e3cff */
[----:B------:R-:W-:-:S04]  /*25fd0*/  @P0 LOP3.LUT R4, R5, R4, RZ, 0x3c, !PT ;  /* 0x0000000405040212 */ /* 0x000fc800078e3cff */
[----:B------:R-:W-:-:S05]  /*25fe0*/  @P0 LOP3.LUT R5, R5, R4, RZ, 0x3c, !PT ;  /* 0x0000000405050212 */ /* 0x000fca00078e3cff */
[----:B------:R-:W2:Y:S04]  /*25ff0*/  @P0 LDG.E.U16 R27, [R4.64] ;  /* 0x00000006041b0981 */ /* 0x000ea8000c1e1500 */
[----:B----4-:R0:W-:Y:S04]  /*26000*/  STL [R1+0xf4], R0 ;  /* 0x0000f40001007387 */ /* 0x0101e80000100800 */
[----:B0-----:R-:W3:Y:S04]  /*26010*/  LDL R0, [R1+0x1794] ;  /* 0x0017940001007983 */ /* 0x001ee80000100800 */
[----:B--2---:R0:W-:Y:S04]  /*26020*/  STL [R1+0xf0], R27 ;  /* 0x0000f01b01007387 */ /* 0x0041e80000100800 */
[----:B0-----:R-:W2:Y:S04]  /*26030*/  LDL.LU R27, [R1+0x704c] ;  /* 0x00704c00011b7983 */ /* 0x001ea80000300800 */
[----:B------:R-:W4:Y:S04]  /*26040*/  LDL R4, [R1+0x17a8] ;  /* 0x0017a80001047983 */ /* 0x000f280000100800 */
[----:B------:R-:W4:Y:S01]  /*26050*/  LDL R5, [R1+0x17ac] ;  /* 0x0017ac0001057983 */ /* 0x000f220000100800 */
[----:B------:R-:W-:-:S02]  /*26060*/  ISETP.GT.AND P1, PT, R3, 0x3a, PT ;  /* 0x0000003a0300780c */ /* 0x000fc40003f24270 */
[----:B--2---:R-:W-:-:S11]  /*26070*/  PRMT R27, RZ, 0x7610, R27 ;  /* 0x00007610ff1b7816 */ /* 0x004fd6000000001b */
        /* <DEDUP_REMOVED lines=8> */
[----:B--2---:R-:W-:-:S02]  /*26100*/  PRMT R27, RZ, 0x7610, R27 ;  /* 0x00007610ff1b7816 */ /* 0x004fc4000000001b */
[----:B----4-:R-:W-:-:S04]  /*26110*/  @P1 LOP3.LUT R5, R5, R4, RZ, 0x3c, !PT ;  /* 0x0000000405051212 */ /* 0x010fc800078e3cff */
[----:B------:R-:W-:-:S04]  /*26120*/  @P1 LOP3.LUT R4, R5, R4, RZ, 0x3c, !PT ;  /* 0x0000000405041212 */ /* 0x000fc800078e3cff */
[----:B------:R-:W-:-:S05]  /*26130*/  @P1 LOP3.LUT R5, R5, R4, RZ, 0x3c, !PT ;  /* 0x0000000405051212 */ /* 0x000fca00078e3cff */
[----:B------:R-:W2:Y:S01]  /*26140*/  @P1 LDG.E.U16 R27, [R4.64] ;  /* 0x00000006041b1981 */ /* 0x000ea2000c1e1500 */
[----:B------:R-:W-:-:S03]  /*26150*/  ISETP.GT.AND P0, PT, R3, 0x3b, PT ;  /* 0x0000003b0300780c */ /* 0x000fc60003f04270 */
        /* <DEDUP_REMOVED lines=11> */
[----:B------:R-:W4:Y:S01]  /*26210*/  LDL R5, [R1+0x1790] ;  /* 0x0017900001057983 */ /* 0x000f220000100800 */
[----:B---3--:R-:W-:-:S03]  /*26220*/  @P0 IMAD.MOV.U32 R4, RZ, RZ, R0 ;  /* 0x000000ffff040224 */ /* 0x008fc600078e0000 */
[----:B------:R-:W3:Y:S01]  /*26230*/  LDL R0, [R1+0x176c] ;  /* 0x00176c0001007983 */ /* 0x000ee20000100800 */
[----:B--2---:R-:W-:-:S06]  /*26240*/  PRMT R27, RZ, 0x7610, R27 ;  /* 0x00007610ff1b7816 */ /* 0x004fcc000000001b */
[----:B----4-:R-:W2:Y:S01]  /*26250*/  @P0 LDG.E.U16 R27, [R4.64] ;  /* 0x00000006041b0981 */ /* 0x010ea2000c1e1500 */
        /* <DEDUP_REMOVED lines=38> */
[----:B------:R-:W-:Y:S02]  /*264c0*/  ISETP.GT.AND P1, PT, R3, 0x3e, PT ;  /* 0x0000003e0300780c */ /* 0x000fe40003f24270 */
[----:B------:R-:W-:Y:S01]  /*264d0*/  PRMT R2, RZ, 0x7610, R2 ;  /* 0x00007610ff027816 */ /* 0x000fe20000000002 */
[----:B--2---:R0:W-:Y:S04]  /*264e0*/  STL [R1+0xd0], R27 ;  /* 0x0000d01b01007387 */ /* 0x0041e80000100800 */
[----:B0-----:R-:W2:Y:S04]  /*264f0*/  LDL.LU R27, [R1+0x702c] ;  /* 0x00702c00011b7983 */ /* 0x001ea80000300800 */
[----:B------:R-:W4:Y:S02]  /*26500*/  LDL R5, [R1+0x1768] ;  /* 0x0017680001057983 */ /* 0x000f240000100800 */
[----:B---3--:R-:W-:-:S05]  /*26510*/  @P1 IMAD.MOV.U32 R4, RZ, RZ, R0 ;  /* 0x000000ffff041224 */ /* 0x008fca00078e0000 */
[----:B----4-:R0:W3:Y:S04]  /*26520*/  @P1 LDG.E.U16 R2, [R4.64] ;  /* 0x0000000604021981 */ /* 0x0100e8000c1e1500 */
[----:B0-----:R-:W4:Y:S04]  /*26530*/  LDL R4, [R1+0x1760] ;  /* 0x0017600001047983 */ /* 0x001f280000100800 */
[----:B------:R-:W4:Y:S01]  /*26540*/  LDL R5, [R1+0x1764] ;  /* 0x0017640001057983 */ /* 0x000f220000100800 */
[----:B--2---:R-:W-:Y:S02]  /*26550*/  PRMT R27, RZ, 0x7610, R27 ;  /* 0x00007610ff1b7816 */ /* 0x004fe4000000001b */
[----:B----4-:R-:W-:-:S04]  /*26560*/  @P1 LOP3.LUT R5, R5, R4, RZ, 0x3c, !PT ;  /* 0x0000000405051212 */ /* 0x010fc800078e3cff */
[----:B------:R-:W-:-:S04]  /*26570*/  @P1 LOP3.LUT R4, R5, R4, RZ, 0x3c, !PT ;  /* 0x0000000405041212 */ /* 0x000fc800078e3cff */
[----:B------:R-:W-:-:S05]  /*26580*/  @P1 LOP3.LUT R5, R5, R4, RZ, 0x3c, !PT ;  /* 0x0000000405051212 */ /* 0x000fca00078e3cff */
[----:B------:R-:W2:Y:S04]  /*26590*/  @P1 LDG.E.U16 R27, [R4.64] ;  /* 0x00000006041b1981 */ /* 0x000ea8000c1e1500 */
[----:B---3--:R-:W-:Y:S01]  /*265a0*/  STL [R1+0x6f40], R2 ;  /* 0x006f400201007387 */ /* 0x008fe20000100800 */
[----:B------:R-:W-:-:S03]  /*265b0*/  ISETP.GT.AND P0, PT, R3, 0x3f, PT ;  /* 0x0000003f0300780c */ /* 0x000fc60003f04270 */
[----:B--2---:R0:W-:Y:S04]  /*265c0*/  STL [R1+0xc8], R27 ;  /* 0x0000c81b01007387 */ /* 0x0041e80000100800 */
[----:B0-----:R-:W2:Y:S04]  /*265d0*/  LDL.LU R27, [R1+0x7028] ;  /* 0x00702800011b7983 */ /* 0x001ea80000300800 */
[----:B------:R-:W3:Y:S04]  /*265e0*/  LDL R4, [R1+0x1758] ;  /* 0x0017580001047983 */ /* 0x000ee80000100800 */
[----:B------:R-:W3:Y:S04]  /*265f0*/  LDL R5, [R1+0x175c] ;  /* 0x00175c0001057983 */ /* 0x000ee80000100800 */
[----:B------:R-:W0:Y:S01]  /*26600*/  S2R R0, SR_TID.X ;  /* 0x0000000000007919 */ /* 0x000e220000002100 */
[----:B--2---:R-:W-:-:S02]  /*26610*/  PRMT R27, RZ, 0x7610, R27 ;  /* 0x00007610ff1b7816 */ /* 0x004fc4000000001b */
[----:B---3--:R-:W-:-:S04]  /*26620*/  @P0 LOP3.LUT R5, R5, R4, RZ, 0x3c, !PT ;  /* 0x0000000405050212 */ /* 0x008fc800078e3cff */
[----:B------:R-:W-:-:S04]  /*26630*/  @P0 LOP3.LUT R4, R5, R4, RZ, 0x3c, !PT ;  /* 0x0000000405040212 */ /* 0x000fc800078e3cff */
[----:B------:R-:W-:-:S05]  /*26640*/  @P0 LOP3.LUT R5, R5, R4, RZ, 0x3c, !PT ;  /* 0x0000000405050212 */ /* 0x000fca00078e3cff */
[----:B------:R-:W2:Y:S01]  /*26650*/  @P0 LDG.E.U16 R27, [R4.64] ;  /* 0x00000006041b0981 */ /* 0x000ea2000c1e1500 */
[----:B0-----:R-:W-:-:S05]  /*26660*/  LOP3.LUT R0, R0, 0x3f, RZ, 0xc0, !PT ;  /* 0x0000003f00007812 */ /* 0x001fca00078ec0ff */
        /* <DEDUP_REMOVED lines=35> */
[----:B--2---:R0:W-:Y:S04]  /*268a0*/  STL [R1+0xc4], R27 ;  /* 0x0000c41b01007387 */ /* 0x0041e80000100800 */
[----:B0-----:R-:W2:Y:S04]  /*268b0*/  LDL.LU R27, [R1+0x7024] ;  /* 0x00702400011b7983 */ /* 0x001ea80000300800 */
[----:B------:R-:W3:Y:S04]  /*268c0*/  LDL R4, [R1+0x1750] ;  /* 0x0017500001047983 */ /* 0x000ee80000100800 */
[----:B------:R-:W3:Y:S01]  /*268d0*/  LDL R5, [R1+0x1754] ;  /* 0x0017540001057983 */ /* 0x000ee20000100800 */
[----:B--2---:R-:W-:-:S02]  /*268e0*/  PRMT R27, RZ, 0x7610, R27 ;  /* 0x00007610ff1b7816 */ /* 0x004fc4000000001b */
[----:B---3--:R-:W-:-:S04]  /*268f0*/  @P0 LOP3.LUT R5, R5, R4, RZ, 0x3c, !PT ;  /* 0x0000000405050212 */ /* 0x008fc800078e3cff */
[----:B------:R-:W-:-:S04]  /*26900*/  @P0 LOP3.LUT R4, R5, R4, RZ, 0x3c, !PT ;  /* 0x0000000405040212 */ /* 0x000fc800078e3cff */
[----:B------:R-:W-:-:S05]  /*26910*/  @P0 LOP3.LUT R5, R5, R4, RZ, 0x3c, !PT ;  /* 0x0000000405050212 */ /* 0x000fca00078e3cff */
[----:B------:R-:W2:Y:S01]  /*26920*/  @P0 LDG.E.U16 R27, [R4.64] ;  /* 0x00000006041b0981 */ /* 0x000ea2000c1e1500 */
[----:B------:R-:W-:-:S03]  /*26930*/  ISETP.GE.AND P1, PT, R0, R3, PT ;  /* 0x000000030000720c */ /* 0x000fc60003f26270 */
[----:B------:R-:W-:Y:S06]  /*26940*/  BAR.SYNC.DEFER_BLOCKING 0x0 ;  /* 0x0000000000007b1d */ /* 0x000fec0000010000 */
[----:B--2---:R0:W-:Y:S04]  /*26950*/  STL [R1+0xc0], R27 ;  /* 0x0000c01b01007387 */ /* 0x0041e80000100800 */
[----:B0-----:R-:W2:Y:S04]  /*26960*/  LDL.LU R27, [R1+0x7020] ;  /* 0x00702000011b7983 */ /* 0x001ea80000300800 */
[----:B------:R-:W3:Y:S04]  /*26970*/  LDL R4, [R1+0x2334] ;  /* 0x0023340001047983 */ /* 0x000ee80000100800 */
[----:B------:R-:W3:Y:S01]  /*26980*/  LDL R5, [R1+0x2338] ;  /* 0x0023380001057983 */ /* 0x000ee20000100800 */
[----:B--2---:R-:W-:-:S02]  /*26990*/  PRMT R27, RZ, 0x7610, R27 ;  /* 0x00007610ff1b7816 */ /* 0x004fc4000000001b */
[----:B---3--:R-:W-:-:S04]  /*269a0*/  @!P1 LOP3.LUT R5, R5, R4, RZ, 0x3c, !PT ;  /* 0x0000000405059212 */ /* 0x008fc800078e3cff */
[----:B------:R-:W-:-:S04]  /*269b0*/  @!P1 LOP3.LUT R4, R5, R4, RZ, 0x3c, !PT ;  /* 0x0000000405049212 */ /* 0x000fc800078e3cff */
[----:B------:R-:W-:-:S05]  /*269c0*/  @!P1 LOP3.LUT R5, R5, R4, RZ, 0x3c, !PT ;  /* 0x0000000405059212 */ /* 0x000fca00078e3cff */
[----:B------:R-:W2:Y:S04]  /*269d0*/  @!P1 LDG.E.U16 R27, [R4.64] ;  /* 0x00000006041b9981 */ /* 0x000ea8000c1e1500 */
        /* <DEDUP_REMOVED lines=247> */
[----:B------:R-:W-:-:S02]  /*27950*/  PRMT R26, RZ, 0x7610, R26 ;  /* 0x00007610ff1a7816 */ /* 0x000fc4000000001a */
[----:B---3--:R-:W-:-:S04]  /*27960*/  @!P1 LOP3.LUT R5, R5, R4, RZ, 0x3c, !PT ;  /* 0x0000000405059212 */ /* 0x008fc800078e3cff */
[----:B------:R-:W-:-:S04]  /*27970*/  @!P1 LOP3.LUT R4, R5, R4, RZ, 0x3c, !PT ;  /* 0x0000000405049212 */ /* 0x000fc800078e3cff */
[----:B------:R-:W-:-:S05]  /*27980*/  @!P1 LOP3.LUT R5, R5, R4, RZ, 0x3c, !PT ;  /* 0x0000000405059212 */ /* 0x000fca00078e3cff */
[----:B------:R-:W3:Y:S04]  /*27990*/  @!P1 LDG.E.U16 R26, [R4.64] ;  /* 0x00000006041a9981 */ /* 0x000ee8000c1e1500 */
[----:B---3--:R0:W-:Y:S04]  /*279a0*/  STL [R1+0x4c], R26 ;  /* 0x00004c1a01007387 */ /* 0x0081e80000100800 */
[----:B0-----:R-:W3:Y:S04]  /*279b0*/  LDL.LU R26, [R1+0x6fac] ;  /* 0x006fac00011a7983 */ /* 0x001ee80000300800 */
[----:B------:R-:W4:Y:S04]  /*279c0*/  LDL R4, [R1+0x1fb4] ;  /* 0x001fb40001047983 */ /* 0x000f280000100800 */
[----:B------:R-:W4:Y:S01]  /*279d0*/  LDL R5, [R1+0x1fb8] ;  /* 0x001fb80001057983 */ /* 0x000f220000100800 */
[----:B------:R-:W-:-:S02]  /*279e0*/  PRMT R25, RZ, 0x7610, R25 ;  /* 0x00007610ff197816 */ /* 0x000fc40000000019 */
[----:B----4-:R-:W-:-:S04]  /*279f0*/  @!P1 LOP3.LUT R5, R5, R4, RZ, 0x3c, !PT ;  /* 0x0000000405059212 */ /* 0x010fc800078e3cff */
[----:B------:R-:W-:-:S04]  /*27a00*/  @!P1 LOP3.LUT R4, R5, R4, RZ, 0x3c, !PT ;  /* 0x0000000405049212 */ /* 0x000fc800078e3cff */
[----:B------:R-:W-:-:S05]  /*27a10*/  @!P1 LOP3.LUT R5, R5, R4, RZ, 0x3c, !PT ;  /* 0x0000000405059212 */ /* 0x000fca00078e3cff */
[----:B------:R-:W4:Y:S04]  /*27a20*/  @!P1 LDG.E.U16 R25, [R4.64] ;  /* 0x0000000604199981 */ /* 0x000f28000c1e1500 */
[----:B----4-:R0:W-:Y:S04]  /*27a30*/  STL [R1+0x48], R25 ;  /* 0x0000481901007387 */ /* 0x0101e80000100800 */
[----:B0-----:R-:W4:Y:S04]  /*27a40*/  LDL.LU R25, [R1+0x6fa8] ;  /* 0x006fa80001197983 */ /* 0x001f280000300800 */
[----:B------:R-:W2:Y:S04]  /*27a50*/  LDL R4, [R1+0x1f94] ;  /* 0x001f940001047983 */ /* 0x000ea80000100800 */
[----:B------:R-:W2:Y:S01]  /*27a60*/  LDL R5, [R1+0x1f98] ;  /* 0x001f980001057983 */ /* 0x000ea20000100800 */
[----:B------:R-:W-:-:S02]  /*27a70*/  PRMT R24, RZ, 0x7610, R24 ;  /* 0x00007610ff187816 */ /* 0x000fc40000000018 */
[----:B--2---:R-:W-:-:S04]  /*27a80*/  @!P1 LOP3.LUT R5, R5, R4, RZ, 0x3c, !PT ;  /* 0x0000000405059212 */ /* 0x004fc800078e3cff */
[----:B------:R-:W-:-:S04]  /*27a90*/  @!P1 LOP3.LUT R4, R5, R4, RZ, 0x3c, !PT ;  /* 0x0000000405049212 */ /* 0x000fc800078e3cff */
[----:B------:R-:W-:-:S05]  /*27aa0*/  @!P1 LOP3.LUT R5, R5, R4, RZ, 0x3c, !PT ;  /* 0x0000000405059212 */ /* 0x000fca00078e3cff */
[----:B------:R-:W2:Y:S04]  /*27ab0*/  @!P1 LDG.E.U16 R24, [R4.64] ;  /* 0x0000000604189981 */ /* 0x000ea8000c1e1500 */
[----:B--2---:R0:W-:Y:S04]  /*27ac0*/  STL [R1+0x44], R24 ;  /* 0x0000441801007387 */ /* 0x0041e80000100800 */
[----:B0-----:R-:W2:Y:S04]  /*27ad0*/  LDL.LU R24, [R1+0x6fa4] ;  /* 0x006fa40001187983 */ /* 0x001ea80000300800 */
        /* <DEDUP_REMOVED lines=26> */
[----:B0-----:R-:W2:Y:S01]  /*27c80*/  LDL.LU R21, [R1+0x6f98] ;  /* 0x006f980001157983 */ /* 0x001ea20000300800 */
[----:B------:R-:W2:Y:S02]  /*27c90*/  LDL R4, [R1+0x1f14] ;  /* 0x001f140001047983 */ /* 0x000ea40000100800 */
        /* <DEDUP_REMOVED lines=14> */
[----:B------:R0:W2:Y:S04]  /*27d80*/  @!P1 LDG.E.U16 R2, [R4.64] ;  /* 0x0000000604029981 */ /* 0x0000a8000c1e1500 */
[----:B0-----:R-:W2:Y:S04]  /*27d90*/  LDL R4, [R1+0x1ed4] ;  /* 0x001ed40001047983 */ /* 0x001ea80000100800 */
[----:B------:R-:W2:Y:S01]  /*27da0*/  LDL R5, [R1+0x1ed8] ;  /* 0x001ed80001057983 */ /* 0x000ea20000100800 */
[----:B------:R-:W-:Y:S02]  /*27db0*/  PRMT R19, RZ, 0x7610, R19 ;  /* 0x00007610ff137816 */ /* 0x000fe40000000013 */
[----:B--2---:R-:W-:-:S04]  /*27dc0*/  @!P1 LOP3.LUT R5, R5, R4, RZ, 0x3c, !PT ;  /* 0x0000000405059212 */ /* 0x004fc800078e3cff */
[----:B------:R-:W-:-:S04]  /*27dd0*/  @!P1 LOP3.LUT R4, R5, R4, RZ, 0x3c, !PT ;  /* 0x0000000405049212 */ /* 0x000fc800078e3cff */
[----:B------:R-:W-:-:S05]  /*27de0*/  @!P1 LOP3.LUT R5, R5, R4, RZ, 0x3c, !PT ;  /* 0x0000000405059212 */ /* 0x000fca00078e3cff */
[----:B------:R-:W2:Y:S04]  /*27df0*/  @!P1 LDG.E.U16 R19, [R4.64] ;  /* 0x0000000604139981 */ /* 0x000ea8000c1e1500 */
[----:B------:R0:W-:Y:S04]  /*27e00*/  STL [R1+0x30], R2 ;  /* 0x0000300201007387 */ /* 0x0001e80000100800 */
[----:B0-----:R-:W3:Y:S04]  /*27e10*/  LDL R2, [R1+0x1e38] ;  /* 0x001e380001027983 */ /* 0x001ee80000100800 */
        /* <DEDUP_REMOVED lines=35> */
[----:B------:R-:W2:Y:S01]  /*28050*/  @!P1 LDG.E.U16 R15, [R4.64] ;  /* 0x00000006040f9981 */ /* 0x000ea2000c1e1500 */
[----:B------:R-:W-:-:S03]  /*28060*/  PRMT R14, RZ, 0x7610, R14 ;  /* 0x00007610ff0e7816 */ /* 0x000fc6000000000e */
[----:B--2---:R0:W-:Y:S04]  /*28070*/  STL [R1+0x1c], R15 ;  /* 0x00001c0f01007387 */ /* 0x0041e80000100800 */
[----:B0-----:R-:W2:Y:S01]  /*28080*/  LDL.LU R15, [R1+0x6f80] ;  /* 0x006f8000010f7983 */ /* 0x001ea20000300800 */
[----:B------:R-:W2:Y:S02]  /*28090*/  LDL R5, [R1+0x1e34] ;  /* 0x001e340001057983 */ /* 0x000ea40000100800 */
[----:B---3--:R-:W-:Y:S02]  /*280a0*/  @!P1 IMAD.MOV.U32 R4, RZ, RZ, R2 ;  /* 0x000000ffff049224 */ /* 0x008fe400078e0002 */
[----:B------:R-:W3:Y:S04]  /*280b0*/  LDL R2, [R1+0x1d98] ;  /* 0x001d980001027983 */ /* 0x000ee80000100800 */
[----:B--2---:R-:W2:Y:S04]  /*280c0*/  @!P1 LDG.E.U16 R14, [R4.64] ;  /* 0x00000006040e9981 */ /* 0x004ea8000c1e1500 */
        /* <DEDUP_REMOVED lines=36> */
[----:B0-----:R-:W4:Y:S01]  /*28310*/  LDL R5, [R1+0x1d94] ;  /* 0x001d940001057983 */ /* 0x001f220000100800 */
[----:B------:R-:W-:Y:S01]  /*28320*/  PRMT R29, RZ, 0x7610, R29 ;  /* 0x00007610ff1d7816 */ /* 0x000fe2000000001d */
[----:B---3--:R-:W-:Y:S02]  /*28330*/  @!P1 IMAD.MOV.U32 R4, RZ, RZ, R2 ;  /* 0x000000ffff049224 */ /* 0x008fe400078e0002 */
[----:B--2---:R0:W-:Y:S01]  /*28340*/  STL [R1+0x6eb8], R0 ;  /* 0x006eb80001007387 */ /* 0x0041e20000100800 */
[----:B------:R-:W-:Y:S01]  /*28350*/  PRMT R28, RZ, 0x7610, R28 ;  /* 0x00007610ff1c7816 */ /* 0x000fe2000000001c */
[----:B------:R-:W2:Y:S02]  /*28360*/  LDL R2, [R1+0x1d18] ;  /* 0x001d180001027983 */ /* 0x000ea40000100800 */
[----:B----4-:R1:W3:Y:S04]  /*28370*/  @!P1 LDG.E.U16 R29, [R4.64] ;  /* 0x00000006041d9981 */ /* 0x0102e8000c1e1500 */
[----:B0-----:R-:W4:Y:S04]  /*28380*/  LDL R0, [R1+0x1d58] ;  /* 0x001d580001007983 */ /* 0x001f280000100800 */
[----:B-1----:R-:W2:Y:S04]  /*28390*/  LDL R4, [R1+0x1d74] ;  /* 0x001d740001047983 */ /* 0x002ea80000100800 */
[----:B------:R-:W2:Y:S02]  /*283a0*/  LDL R5, [R1+0x1d78] ;  /* 0x001d780001057983 */ /* 0x000ea40000100800 */
[----:B--2---:R-:W-:-:S04]  /*283b0*/  @!P1 LOP3.LUT R5, R5, R4, RZ, 0x3c, !PT ;  /* 0x0000000405059212 */ /* 0x004fc800078e3cff */
[----:B------:R-:W-:-:S04]  /*283c0*/  @!P1 LOP3.LUT R4, R5, R4, RZ, 0x3c, !PT ;  /* 0x0000000405049212 */ /* 0x000fc800078e3cff */
[----:B------:R-:W-:-:S05]  /*283d0*/  @!P1 LOP3.LUT R5, R5, R4, RZ, 0x3c, !PT ;  /* 0x0000000405059212 */ /* 0x000fca00078e3cff */
[----:B------:R0:W2:Y:S04]  /*283e0*/  @!P1 LDG.E.U16 R28, [R4.64] ;  /* 0x00000006041c9981 */ /* 0x0000a8000c1e1500 */
[----:B---3--:R1:W-:Y:S04]  /*283f0*/  STL [R1+0x6ebc], R29 ;  /* 0x006ebc1d01007387 */ /* 0x0083e80000100800 */
[----:B0-----:R-:W3:Y:S04]  /*28400*/  LDL R5, [R1+0x1d54] ;  /* 0x001d540001057983 */ /* 0x001ee80000100800 */
[----:B-1----:R-:W3:Y:S01]  /*28410*/  LDL R29, [R1+0x1d38] ;  /* 0x001d3800011d7983 */ /* 0x002ee20000100800 */
[----:B------:R-:W-:Y:S01]  /*28420*/  PRMT R27, RZ, 0x7610, R27 ;  /* 0x00007610ff1b7816 */ /* 0x000fe2000000001b */
[----:B----4-:R-:W-:-:S02]  /*28430*/  @!P1 IMAD.MOV.U32 R4, RZ, RZ, R0 ;  /* 0x000000ffff049224 */ /* 0x010fc400078e0000 */
[----:B--2---:R0:W-:Y:S01]  /*28440*/  STL [R1+0x6ec0], R28 ;  /* 0x006ec01c01007387 */ /* 0x0041e20000100800 */
[----:B------:R-:W-:Y:S01]  /*28450*/  PRMT R26, RZ, 0x7610, R26 ;  /* 0x00007610ff1a7816 */ /* 0x000fe2000000001a */
[----:B------:R-:W2:Y:S02]  /*28460*/  LDL R0, [R1+0x1cf8] ;  /* 0x001cf80001007983 */ /* 0x000ea40000100800 */
[----:B0-----:R-:W4:Y:S04]  /*28470*/  LDL R28, [R1+0x1d34] ;  /* 0x001d3400011c7983 */ /* 0x001f280000100800 */
[----:B---3--:R0:W3:Y:S02]  /*28480*/  @!P1 LDG.E.U16 R27, [R4.64] ;  /* 0x00000006041b9981 */ /* 0x0080e4000c1e1500 */
[----:B0-----:R-:W-:-:S02]  /*28490*/  @!P1 IMAD.MOV.U32 R4, RZ, RZ, R29 ;  /* 0x000000ffff049224 */ /* 0x001fc400078e001d */
[----:B----4-:R-:W-:Y:S01]  /*284a0*/  @!P1 IMAD.MOV.U32 R5, RZ, RZ, R28 ;  /* 0x000000ffff059224 */ /* 0x010fe200078e001c */
[----:B---3--:R0:W-:Y:S01]  /*284b0*/  STL [R1+0x6ec4], R27 ;  /* 0x006ec41b01007387 */ /* 0x0081e20000100800 */
[----:B------:R-:W-:Y:S01]  /*284c0*/  PRMT R25, RZ, 0x7610, R25 ;  /* 0x00007610ff197816 */ /* 0x000fe20000000019 */
[----:B------:R-:W3:Y:S02]  /*284d0*/  LDL R29, [R1+0x1cd8] ;  /* 0x001cd800011d7983 */ /* 0x000ee40000100800 */
[----:B------:R-:W4:Y:S01]  /*284e0*/  LDL R28, [R1+0x1cb4] ;  /* 0x001cb400011c7983 */ /* 0x000f220000100800 */
[----:B------:R1:W2:Y:S04]  /*284f0*/  @!P1 LDG.E.U16 R26, [R4.64] ;  /* 0x00000006041a9981 */ /* 0x0002a8000c1e1500 */
[----:B0-----:R-:W3:Y:S04]  /*28500*/  LDL R27, [R1+0x1cb8] ;  /* 0x001cb800011b7983 */ /* 0x001ee80000100800 */
[----:B-1----:R-:W3:Y:S01]  /*28510*/  LDL R5, [R1+0x1d14] ;  /* 0x001d140001057983 */ /* 0x002ee20000100800 */
[----:B------:R-:W-:-:S03]  /*28520*/  @!P1 IMAD.MOV.U32 R4, RZ, RZ, R2 ;  /* 0x000000ffff049224 */ /* 0x000fc600078e0002 */
[----:B--2---:R0:W-:Y:S01]  /*28530*/  STL [R1+0x6ec8], R26 ;  /* 0x006ec81a01007387 */ /* 0x0041e20000100800 */
[----:B------:R-:W-:Y:S01]  /*28540*/  PRMT R24, RZ, 0x7610, R24 ;  /* 0x00007610ff187816 */ /* 0x000fe20000000018 */
[----:B------:R-:W2:Y:S02]  /*28550*/  LDL R2, [R1+0x1c98] ;  /* 0x001c980001027983 */ /* 0x000ea40000100800 */
[----:B---3--:R1:W3:Y:S04]  /*28560*/  @!P1 LDG.E.U16 R25, [R4.64] ;  /* 0x0000000604199981 */ /* 0x0082e8000c1e1500 */
[----:B0-----:R-:W2:Y:S04]  /*28570*/  LDL R26, [R1+0x1c94] ;  /* 0x001c9400011a7983 */ /* 0x001ea80000100800 */
[----:B-1----:R-:W2:Y:S01]  /*28580*/  LDL R5, [R1+0x1cf4] ;  /* 0x001cf40001057983 */ /* 0x002ea20000100800 */
[----:B------:R-:W-:-:S03]  /*28590*/  @!P1 IMAD.MOV.U32 R4, RZ, RZ, R0 ;  /* 0x000000ffff049224 */ /* 0x000fc600078e0000 */
[----:B---3--:R0:W-:Y:S01]  /*285a0*/  STL [R1+0x6ecc], R25 ;  /* 0x006ecc1901007387 */ /* 0x0081e20000100800 */
[----:B------:R-:W-:Y:S01]  /*285b0*/  PRMT R23, RZ, 0x7610, R23 ;  /* 0x00007610ff177816 */ /* 0x000fe20000000017 */
[----:B------:R-:W3:Y:S02]  /*285c0*/  LDL R0, [R1+0x1c78] ;  /* 0x001c780001007983 */ /* 0x000ee40000100800 */
[----:B--2---:R1:W2:Y:S04]  /*285d0*/  @!P1 LDG.E.U16 R24, [R4.64] ;  /* 0x0000000604189981 */ /* 0x0042a8000c1e1500 */
[----:B0-----:R-:W2:Y:S04]  /*285e0*/  LDL R25, [R1+0x1c74] ;  /* 0x001c740001197983 */ /* 0x001ea80000100800 */
[----:B-1----:R-:W2:Y:S01]  /*285f0*/  LDL R5, [R1+0x1cd4] ;  /* 0x001cd40001057983 */ /* 0x002ea20000100800 */
[----:B------:R-:W-:Y:S01]  /*28600*/  @!P1 IMAD.MOV.U32 R4, RZ, RZ, R29 ;  /* 0x000000ffff049224 */ /* 0x000fe200078e001d */
[----:B------:R-:W-:-:S02]  /*28610*/  PRMT R22, RZ, 0x7610, R22 ;  /* 0x00007610ff167816 */ /* 0x000fc40000000016 */
[----:B------:R-:W-:Y:S02]  /*28620*/  PRMT R21, RZ, 0x7610, R21 ;  /* 0x00007610ff157816 */ /* 0x000fe40000000015 */
[----:B--2---:R0:W2:Y:S02]  /*28630*/  @!P1 LDG.E.U16 R23, [R4.64] ;  /* 0x0000000604179981 */ /* 0x0040a4000c1e1500 */
[----:B0-----:R-:W-:Y:S02]  /*28640*/  @!P1 IMAD.MOV.U32 R4, RZ, RZ, R27 ;  /* 0x000000ffff049224 */ /* 0x001fe400078e001b */
[----:B----4-:R-:W-:-:S05]  /*28650*/  @!P1 IMAD.MOV.U32 R5, RZ, RZ, R28 ;  /* 0x000000ffff059224 */ /* 0x010fca00078e001c */
[----:B------:R0:W4:Y:S04]  /*28660*/  @!P1 LDG.E.U16 R22, [R4.64] ;  /* 0x0000000604169981 */ /* 0x000128000c1e1500 */
[----:B------:R1:W-:Y:S01]  /*28670*/  STL [R1+0x6ed0], R24 ;  /* 0x006ed01801007387 */ /* 0x0003e20000100800 */
[----:B0-----:R-:W-:Y:S02]  /*28680*/  @!P1 IMAD.MOV.U32 R4, RZ, RZ, R2 ;  /* 0x000000ffff049224 */ /* 0x001fe400078e0002 */
[----:B------:R-:W-:-:S05]  /*28690*/  @!P1 IMAD.MOV.U32 R5, RZ, RZ, R26 ;  /* 0x000000ffff059224 */ /* 0x000fca00078e001a */
[----:B------:R3:W4:Y:S01]  /*286a0*/  @!P1 LDG.E.U16 R21, [R4.64] ;  /* 0x0000000604159981 */ /* 0x000722000c1e1500 */
[----:B------:R-:W-:Y:S01]  /*286b0*/  PRMT R20, RZ, 0x7610, R20 ;  /* 0x00007610ff147816 */ /* 0x000fe20000000014 */
[----:B---3--:R-:W-:Y:S02]  /*286c0*/  @!P1 IMAD.MOV.U32 R4, RZ, RZ, R0 ;  /* 0x000000ffff049224 */ /* 0x008fe400078e0000 */
[----:B------:R-:W-:-:S05]  /*286d0*/  @!P1 IMAD.MOV.U32 R5, RZ, RZ, R25 ;  /* 0x000000ffff059224 */ /* 0x000fca00078e0019 */
[----:B------:R-:W3:Y:S04]  /*286e0*/  @!P1 LDG.E.U16 R20, [R4.64] ;  /* 0x0000000604149981 */ /* 0x000ee8000c1e1500 */
[----:B--2---:R0:W-:Y:S01]  /*286f0*/  STL [R1+0x6ed4], R23 ;  /* 0x006ed41701007387 */ /* 0x0041e20000100800 */
[----:B------:R-:W2:Y:S02]  /*28700*/  LDL R28, [R1+0x1c54] ;  /* 0x001c5400011c7983 */ /* 0x000ea40000100800 */
[----:B------:R-:W2:Y:S01]  /*28710*/  LDL R27, [R1+0x1c58] ;  /* 0x001c5800011b7983 */ /* 0x000ea20000100800 */
[----:B------:R-:W-:Y:S01]  /*28720*/  PRMT R19, RZ, 0x7610, R19 ;  /* 0x00007610ff137816 */ /* 0x000fe20000000013 */
[----:B----4-:R4:W-:Y:S01]  /*28730*/  STL [R1+0x6ed8], R22 ;  /* 0x006ed81601007387 */ /* 0x0109e20000100800 */
[----:B------:R-:W2:Y:S02]  /*28740*/  LDL R26, [R1+0x1c34] ;  /* 0x001c3400011a7983 */ /* 0x000ea40000100800 */
[----:B------:R-:W2:Y:S01]  /*28750*/  LDL R2, [R1+0x1c38] ;  /* 0x001c380001027983 */ /* 0x000ea20000100800 */
[----:B------:R3:W-:Y:S01]  /*28760*/  STL [R1+0x6edc], R21 ;  /* 0x006edc1501007387 */ /* 0x0007e20000100800 */
[----:B------:R-:W2:Y:S02]  /*28770*/  LDL R25, [R1+0x1c14] ;  /* 0x001c140001197983 */ /* 0x000ea40000100800 */
[----:B-1----:R-:W2:Y:S02]  /*28780*/  LDL R24, [R1+0x1c18] ;  /* 0x001c180001187983 */ /* 0x002ea40000100800 */
[----:B0-----:R-:W2:Y:S01]  /*28790*/  LDL R23, [R1+0x1bf4] ;  /* 0x001bf40001177983 */ /* 0x001ea20000100800 */
[----:B------:R-:W2:Y:S04]  /*287a0*/  LDL R0, [R1+0x1bf8] ;  /* 0x001bf80001007983 */ /* 0x000ea80000100800 */
[----:B---3--:R0:W-:Y:S01]  /*287b0*/  STL [R1+0x6ee0], R20 ;  /* 0x006ee01401007387 */ /* 0x0081e20000100800 */
[----:B----4-:R-:W3:Y:S02]  /*287c0*/  LDL R22, [R1+0x1bd4] ;  /* 0x001bd40001167983 */ /* 0x010ee40000100800 */
[----:B------:R-:W4:Y:S02]  /*287d0*/  LDL R21, [R1+0x1bd8] ;  /* 0x001bd80001157983 */ /* 0x000f240000100800 */
[----:B--2---:R-:W-:-:S02]  /*287e0*/  @!P1 IMAD.MOV.U32 R5, RZ, RZ, R28 ;  /* 0x000000ffff059224 */ /* 0x004fc400078e001c */
[----:B------:R-:W-:-:S05]  /*287f0*/  @!P1 IMAD.MOV.U32 R4, RZ, RZ, R27 ;  /* 0x000000ffff049224 */ /* 0x000fca00078e001b */
[----:B------:R1:W2:Y:S01]  /*28800*/  @!P1 LDG.E.U16 R19, [R4.64] ;  /* 0x0000000604139981 */ /* 0x0002a2000c1e1500 */
[----:B------:R-:W-:Y:S02]  /*28810*/  PRMT R18, RZ, 0x7610, R18 ;  /* 0x00007610ff127816 */ /* 0x000fe40000000012 */
[----:B------:R-:W-:Y:S01]  /*28820*/  PRMT R17, RZ, 0x7610, R17 ;  /* 0x00007610ff117816 */ /* 0x000fe20000000011 */
[----:B-1----:R-:W-:Y:S02]  /*28830*/  @!P1 IMAD.MOV.U32 R5, RZ, RZ, R26 ;  /* 0x000000ffff059224 */ /* 0x002fe400078e001a */
[----:B------:R-:W-:-:S05]  /*28840*/  @!P1 IMAD.MOV.U32 R4, RZ, RZ, R2 ;  /* 0x000000ffff049224 */ /* 0x000fca00078e0002 */
[----:B------:R1:W2:Y:S01]  /*28850*/  @!P1 LDG.E.U16 R18, [R4.64] ;  /* 0x0000000604129981 */ /* 0x0002a2000c1e1500 */
[----:B------:R-:W-:Y:S01]  /*28860*/  PRMT R16, RZ, 0x7610, R16 ;  /* 0x00007610ff107816 */ /* 0x000fe20000000010 */
[----:B-1----:R-:W-:Y:S02]  /*28870*/  @!P1 IMAD.MOV.U32 R5, RZ, RZ, R25 ;  /* 0x000000ffff059224 */ /* 0x002fe400078e0019 */
[----:B------:R-:W-:-:S05]  /*28880*/  @!P1 IMAD.MOV.U32 R4, RZ, RZ, R24 ;  /* 0x000000ffff049224 */ /* 0x000fca00078e0018 */
[----:B------:R1:W2:Y:S01]  /*28890*/  @!P1 LDG.E.U16 R17, [R4.64] ;  /* 0x0000000604119981 */ /* 0x0002a2000c1e1500 */
[----:B------:R-:W-:Y:S01]  /*288a0*/  PRMT R15, RZ, 0x7610, R15 ;  /* 0x00007610ff0f7816 */ /* 0x000fe2000000000f */
[----:B-1----:R-:W-:Y:S02]  /*288b0*/  @!P1 IMAD.MOV.U32 R4, RZ, RZ, R0 ;  /* 0x000000ffff049224 */ /* 0x002fe400078e0000 */
[----:B------:R-:W-:-:S05]  /*288c0*/  @!P1 IMAD.MOV.U32 R5, RZ, RZ, R23 ;  /* 0x000000ffff059224 */ /* 0x000fca00078e0017 */
[----:B------:R4:W2:Y:S02]  /*288d0*/  @!P1 LDG.E.U16 R16, [R4.64] ;  /* 0x0000000604109981 */ /* 0x0008a4000c1e1500 */
[----:B----4-:R-:W-:Y:S02]  /*288e0*/  @!P1 IMAD.MOV.U32 R4, RZ, RZ, R21 ;  /* 0x000000ffff049224 */ /* 0x010fe400078e0015 */
[----:B---3--:R-:W-:-:S05]  /*288f0*/  @!P1 IMAD.MOV.U32 R5, RZ, RZ, R22 ;  /* 0x000000ffff059224 */ /* 0x008fca00078e0016 */
[----:B------:R-:W3:Y:S04]  /*28900*/  @!P1 LDG.E.U16 R15, [R4.64] ;  /* 0x00000006040f9981 */ /* 0x000ee8000c1e1500 */
[----:B--2---:R-:W-:Y:S01]  /*28910*/  STL [R1+0x6ee4], R19 ;  /* 0x006ee41301007387 */ /* 0x004fe20000100800 */
[----:B0-----:R-:W2:Y:S02]  /*28920*/  LDL R20, [R1+0x1bb4] ;  /* 0x001bb40001147983 */ /* 0x001ea40000100800 */
[----:B------:R-:W4:Y:S01]  /*28930*/  LDL R2, [R1+0x1bb8] ;  /* 0x001bb80001027983 */ /* 0x000f220000100800 */
[----:B------:R-:W-:Y:S01]  /*28940*/  PRMT R14, RZ, 0x7610, R14 ;  /* 0x00007610ff0e7816 */ /* 0x000fe2000000000e */
[----:B------:R-:W-:Y:S04]  /*28950*/  STL [R1+0x6ee8], R18 ;  /* 0x006ee81201007387 */ /* 0x000fe80000100800 */
[----:B------:R0:W-:Y:S01]  /*28960*/  STL [R1+0x6eec], R17 ;  /* 0x006eec1101007387 */ /* 0x0001e20000100800 */
[----:B------:R-:W4:Y:S03]  /*28970*/  LDL R0, [R1+0x1b98] ;  /* 0x001b980001007983 */ /* 0x000f260000100800 */
[----:B0-----:R-:W4:Y:S04]  /*28980*/  LDL R17, [R1+0x1b94] ;  /* 0x001b940001117983 */ /* 0x001f280000100800 */
[----:B------:R0:W-:Y:S01]  /*28990*/  STL [R1+0x6ef0], R16 ;  /* 0x006ef01001007387 */ /* 0x0001e20000100800 */
[----:B------:R-:W4:Y:S03]  /*289a0*/  LDL R19, [R1+0x1b78] ;  /* 0x001b780001137983 */ /* 0x000f260000100800 */
[----:B---3--:R1:W-:Y:S01]  /*289b0*/  STL [R1+0x6ef4], R15 ;  /* 0x006ef40f01007387 */ /* 0x0083e20000100800 */
[----:B------:R-:W3:Y:S02]  /*289c0*/  LDL R18, [R1+0x174c] ;  /* 0x00174c0001127983 */ /* 0x000ee40000100800 */
[----:B--2---:R-:W-:-:S02]  /*289d0*/  @!P1 IMAD.MOV.U32 R5, RZ, RZ, R20 ;  /* 0x000000ffff059224 */ /* 0x004fc400078e0014 */
[----:B----4-:R-:W-:Y:S01]  /*289e0*/  @!P1 IMAD.MOV.U32 R4, RZ, RZ, R2 ;  /* 0x000000ffff049224 */ /* 0x010fe200078e0002 */
[----:B------:R-:W2:Y:S04]  /*289f0*/  LDL R20, [R1+0x1b74] ;  /* 0x001b740001147983 */ /* 0x000ea80000100800 */
[----:B------:R-:W4:Y:S04]  /*28a00*/  LDL R2, [R1+0x1b58] ;  /* 0x001b580001027983 */ /* 0x000f280000100800 */
[----:B------:R0:W2:Y:S01]  /*28a10*/  @!P1 LDG.E.U16 R14, [R4.64] ;  /* 0x00000006040e9981 */ /* 0x0000a2000c1e1500 */
[----:B------:R-:W-:-:S02]  /*28a20*/  PRMT R13, RZ, 0x7610, R13 ;  /* 0x00007610ff0d7816 */ /* 0x000fc4000000000d */
[----:B------:R-:W-:Y:S01]  /*28a30*/  PRMT R12, RZ, 0x7610, R12 ;  /* 0x00007610ff0c7816 */ /* 0x000fe2000000000c */
[----:B0-----:R-:W-:Y:S02]  /*28a40*/  @!P1 IMAD.MOV.U32 R4, RZ, RZ, R0 ;  /* 0x000000ffff049224 */ /* 0x001fe400078e0000 */
[----:B------:R-:W-:-:S05]  /*28a50*/  @!P1 IMAD.MOV.U32 R5, RZ, RZ, R17 ;  /* 0x000000ffff059224 */ /* 0x000fca00078e0011 */
[----:B------:R0:W3:Y:S02]  /*28a60*/  @!P1 LDG.E.U16 R13, [R4.64] ;  /* 0x00000006040d9981 */ /* 0x0000e4000c1e1500 */
[----:B0-----:R-:W-:Y:S02]  /*28a70*/  @!P1 IMAD.MOV.U32 R4, RZ, RZ, R19 ;  /* 0x000000ffff049224 */ /* 0x001fe400078e0013 */
[----:B--2---:R0:W-:Y:S01]  /*28a80*/  STL [R1+0x6ef8], R14 ;  /* 0x006ef80e01007387 */ /* 0x0041e20000100800 */
[----:B------:R-:W2:Y:S02]  /*28a90*/  LDL R17, [R1+0x1b48] ;  /* 0x001b480001117983 */ /* 0x000ea40000100800 */
[----:B------:R-:W2:Y:S02]  /*28aa0*/  LDL R16, [R1+0x2324] ;  /* 0x0023240001107983 */ /* 0x000ea40000100800 */
[----:B------:R-:W-:Y:S01]  /*28ab0*/  @!P1 IMAD.MOV.U32 R5, RZ, RZ, R20 ;  /* 0x000000ffff059224 */ /* 0x000fe200078e0014 */
[----:B-1----:R-:W2:Y:S04]  /*28ac0*/  LDL R15, [R1+0x230c] ;  /* 0x00230c00010f7983 */ /* 0x002ea80000100800 */
[----:B------:R4:W2:Y:S04]  /*28ad0*/  @!P1 LDG.E.U16 R12, [R4.64] ;  /* 0x00000006040c9981 */ /* 0x0008a8000c1e1500 */
[----:B0-----:R-:W2:Y:S04]  /*28ae0*/  LDL R14, [R1+0x2310] ;  /* 0x00231000010e7983 */ /* 0x001ea80000100800 */
[----:B------:R-:W0:Y:S01]  /*28af0*/  S2R R22, SR_TID.X ;  /* 0x0000000000167919 */ /* 0x000e220000002100 */
[----:B------:R-:W-:Y:S01]  /*28b00*/  PRMT R11, RZ, 0x7610, R11 ;  /* 0x00007610ff0b7816 */ /* 0x000fe2000000000b */
[----:B----4-:R-:W-:-:S02]  /*28b10*/  @!P1 IMAD.MOV.U32 R4, RZ, RZ, R2 ;  /* 0x000000ffff049224 */ /* 0x010fc400078e0002 */
[----:B---3--:R-:W-:-:S05]  /*28b20*/  @!P1 IMAD.MOV.U32 R5, RZ, RZ, R18 ;  /* 0x000000ffff059224 */ /* 0x008fca00078e0012 */
[----:B------:R2:W3:Y:S01]  /*28b30*/  @!P1 LDG.E.U16 R11, [R4.64] ;  /* 0x00000006040b9981 */ /* 0x0004e2000c1e1500 */
[----:B0-----:R-:W-:-:S05]  /*28b40*/  LOP3.LUT R29, R22, 0x7f, RZ, 0xc0, !PT ;  /* 0x0000007f161d7812 */ /* 0x001fca00078ec0ff */
[----:B------:R-:W-:-:S05]  /*28b50*/  IMAD.SHL.U32 R0, R29, 0x2, RZ ;  /* 0x000000021d007824 */ /* 0x000fca00078e00ff */
[----:B------:R-:W-:Y:S01]  /*28b60*/  STS.U16 [R0+0x10000], R9 ;  /* 0x0100000900007388 */ /* 0x000fe20000000400 */
[----:B------:R0:W-:Y:S03]  /*28b70*/  STS.U16 [R0+0x10100], R10 ;  /* 0x0101000a00007388 */ /* 0x0001e60000000400 */
[----:B------:R-:W-:Y:S01]  /*28b80*/  STL [R1+0x6f68], R22 ;  /* 0x006f681601007387 */ /* 0x000fe20000100800 */
[----:B0-----:R-:W-:Y:S02]  /*28b90*/  PRMT R10, RZ, 0x7610, R10 ;  /* 0x00007610ff0a7816 */ /* 0x001fe4000000000a */
[----:B------:R-:W-:Y:S01]  /*28ba0*/  PRMT R9, RZ, 0x7610, R9 ;  /* 0x00007610ff097816 */ /* 0x000fe20000000009 */
[----:B------:R-:W-:Y:S01]  /*28bb0*/  STL [R1+0x6efc], R13 ;  /* 0x006efc0d01007387 */ /* 0x000fe20000100800 */
[----:B------:R-:W-:Y:S02]  /*28bc0*/  STL [R1+0x6f54], R29 ;  /* 0x006f541d01007387 */ /* 0x000fe40000100800 */
[----:B--2---:R-:W-:-:S02]  /*28bd0*/  @!P1 IMAD.MOV.U32 R5, RZ, RZ, R17 ;  /* 0x000000ffff059224 */ /* 0x004fc400078e0011 */
[----:B------:R-:W-:-:S05]  /*28be0*/  @!P1 IMAD.MOV.U32 R4, RZ, RZ, R16 ;  /* 0x000000ffff049224 */ /* 0x000fca00078e0010 */
[----:B------:R0:W2:Y:S04]  /*28bf0*/  @!P1 LDG.E.U16 R10, [R4.64] ;  /* 0x00000006040a9981 */ /* 0x0000a8000c1e1500 */
[----:B------:R1:W-:Y:S01]  /*28c00*/  STL [R1+0x6f00], R12 ;  /* 0x006f000c01007387 */ /* 0x0003e20000100800 */
[----:B------:R-:W4:Y:S02]  /*28c10*/  LDL R2, [R1+0x22f0] ;  /* 0x0022f00001027983 */ /* 0x000f240000100800 */
[----:B0-----:R-:W-:Y:S02]  /*28c20*/  @!P1 IMAD.MOV.U32 R4, RZ, RZ, R14 ;  /* 0x000000ffff049224 */ /* 0x001fe400078e000e */
[----:B------:R-:W-:Y:S01]  /*28c30*/  @!P1 IMAD.MOV.U32 R5, RZ, RZ, R15 ;  /* 0x000000ffff059224 */ /* 0x000fe200078e000f */
[----:B-1----:R-:W4:Y:S04]  /*28c40*/  LDL R12, [R1+0x22ec] ;  /* 0x0022ec00010c7983 */ /* 0x002f280000100800 */
[----:B------:R4:W4:Y:S04]  /*28c50*/  @!P1 LDG.E.U16 R9, [R4.64] ;  /* 0x0000000604099981 */ /* 0x000928000c1e1500 */
[----:B---3--:R0:W-:Y:S01]  /*28c60*/  STL [R1+0x6f04], R11 ;  /* 0x006f040b01007387 */ /* 0x0081e20000100800 */
[----:B------:R-:W3:Y:S03]  /*28c70*/  LDL.LU R27, [R1+0xaf0] ;  /* 0x000af000011b7983 */ /* 0x000ee60000300800 */
[----:B--2---:R1:W-:Y:S01]  /*28c80*/  STL [R1+0x6f08], R10 ;  /* 0x006f080a01007387 */ /* 0x0043e20000100800 */
[----:B------:R-:W2:Y:S02]  /*28c90*/  LDL R14, [R1+0x22cc] ;  /* 0x0022cc00010e7983 */ /* 0x000ea40000100800 */
[----:B------:R-:W2:Y:S02]  /*28ca0*/  LDL R13, [R1+0x22d0] ;  /* 0x0022d000010d7983 */ /* 0x000ea40000100800 */
[----:B------:R-:W2:Y:S01]  /*28cb0*/  LDL.LU R28, [R1+0xab8] ;  /* 0x000ab800011c7983 */ /* 0x000ea20000300800 */
[----:B------:R-:W2:Y:S01]  /*28cc0*/  LDL.LU R16, [R1+0xabc] ;  /* 0x000abc0001107983 */ /* 0x000ea20000300800 */
[----:B------:R-:W2:Y:S02]  /*28cd0*/  LDL.LU R17, [R1+0xa7c] ;  /* 0x000a7c0001117983 */ /* 0x000ea40000300800 */
[----:B------:R-:W2:Y:S02]  /*28ce0*/  LDL.LU R18, [R1+0xa78] ;  /* 0x000a780001127983 */ /* 0x000ea40000300800 */
[----:B------:R-:W2:Y:S02]  /*28cf0*/  LDL.LU R19, [R1+0xa3c] ;  /* 0x000a3c0001137983 */ /* 0x000ea40000300800 */
[----:B----4-:R-:W-:Y:S01]  /*28d00*/  @!P1 IMAD.MOV.U32 R5, RZ, RZ, R12 ;  /* 0x000000ffff059224 */ /* 0x010fe200078e000c */
[----:B------:R4:W-:Y:S01]  /*28d10*/  STL [R1+0x6f0c], R9 ;  /* 0x006f0c0901007387 */ /* 0x0009e20000100800 */
[----:B------:R-:W2:Y:S02]  /*28d20*/  LDL R12, [R1+0x22ac] ;  /* 0x0022ac00010c7983 */ /* 0x000ea40000100800 */
[----:B0-----:R-:W2:Y:S02]  /*28d30*/  LDL R11, [R1+0x22b0] ;  /* 0x0022b000010b7983 */ /* 0x001ea40000100800 */
[----:B-1----:R-:W2:Y:S01]  /*28d40*/  LDL R10, [R1+0x228c] ;  /* 0x00228c00010a7983 */ /* 0x002ea20000100800 */
[----:B----4-:R-:W4:Y:S04]  /*28d50*/  LDL R9, [R1+0x2290] ;  /* 0x0022900001097983 */ /* 0x010f280000100800 */
[----:B------:R-:W-:Y:S01]  /*28d60*/  STS.U16 [R0+0x11000], R7 ;  /* 0x0110000700007388 */ /* 0x000fe20000000400 */
[----:B------:R0:W-:Y:S02]  /*28d70*/  STS.U16 [R0+0x11100], R8 ;  /* 0x0111000800007388 */ /* 0x0001e40000000400 */
[----:B------:R-:W-:Y:S01]  /*28d80*/  @!P1 IMAD.MOV.U32 R4, RZ, RZ, R2 ;  /* 0x000000ffff049224 */ /* 0x000fe200078e0002 */
[----:B------:R-:W-:Y:S01]  /*28d90*/  PRMT R3, RZ, 0x7610, R3 ;  /* 0x00007610ff037816 */ /* 0x000fe20000000003 */
[----:B------:R-:W4:Y:S01]  /*28da0*/  LDL.LU R20, [R1+0xa38] ;  /* 0x000a380001147983 */ /* 0x000f220000300800 */
[----:B0-----:R-:W-:-:S02]  /*28db0*/  PRMT R8, RZ, 0x7610, R8 ;  /* 0x00007610ff087816 */ /* 0x001fc40000000008 */
[----:B------:R-:W-:Y:S01]  /*28dc0*/  PRMT R7, RZ, 0x7610, R7 ;  /* 0x00007610ff077816 */ /* 0x000fe20000000007 */
[----:B------:R0:W-:Y:S04]  /*28dd0*/  STS.U16 [R0+0x12000], R6 ;  /* 0x0120000600007388 */ /* 0x0001e80000000400 */
[----:B------:R-:W4:Y:S04]  /*28de0*/  LDL.LU R21, [R1+0x9cc] ;  /* 0x0009cc0001157983 */ /* 0x000f280000300800 */
[----:B------:R2:W4:Y:S01]  /*28df0*/  @!P1 LDG.E.U16 R8, [R4.64] ;  /* 0x0000000604089981 */ /* 0x000522000c1e1500 */
[----:B------:R-:W4:Y:S02]  /*28e00*/  LDL.LU R23, [R1+0x9c8] ;  /* 0x0009c80001177983 */ /* 0x000f240000300800 */
[----:B------:R-:W4:Y:S01]  /*28e10*/  LDL.LU R2, [R1+0xfc] ;  /* 0x0000fc0001027983 */ /* 0x000f220000300800 */
[----:B0-----:R-:W-:Y:S01]  /*28e20*/  PRMT R6, RZ, 0x7610, R6 ;  /* 0x00007610ff067816 */ /* 0x001fe20000000006 */
[----:B---3--:R-:W-:Y:S04]  /*28e30*/  STS.U16 [R0+0x12100], R27 ;  /* 0x0121001b00007388 */ /* 0x008fe80000000400 */
[----:B------:R-:W3:Y:S01]  /*28e40*/  LDL.LU R24, [R1+0xf8] ;  /* 0x0000f80001187983 */ /* 0x000ee20000300800 */
[----:B------:R-:W3:Y:S02]  /*28e50*/  LDL.LU R25, [R1+0xb68] ;  /* 0x000b680001197983 */ /* 0x000ee40000300800 */
[----:B------:R-:W3:Y:S02]  /*28e60*/  LDL.LU R26, [R1+0xb64] ;  /* 0x000b6400011a7983 */ /* 0x000ee40000300800 */
[----:B--2---:R-:W-:-:S02]  /*28e70*/  @!P1 IMAD.MOV.U32 R5, RZ, RZ, R14 ;  /* 0x000000ffff059224 */ /* 0x004fc400078e000e */
[----:B------:R-:W-:-:S05]  /*28e80*/  @!P1 IMAD.MOV.U32 R4, RZ, RZ, R13 ;  /* 0x000000ffff049224 */ /* 0x000fca00078e000d */
[----:B------:R0:W2:Y:S02]  /*28e90*/  @!P1 LDG.E.U16 R7, [R4.64] ;  /* 0x0000000604079981 */ /* 0x0000a4000c1e1500 */
[----:B0-----:R-:W-:Y:S02]  /*28ea0*/  @!P1 IMAD.MOV.U32 R5, RZ, RZ, R12 ;  /* 0x000000ffff059224 */ /* 0x001fe400078e000c */
[----:B------:R-:W-:-:S05]  /*28eb0*/  @!P1 IMAD.MOV.U32 R4, RZ, RZ, R11 ;  /* 0x000000ffff049224 */ /* 0x000fca00078e000b */
[----:B------:R4:W3:Y:S02]  /*28ec0*/  @!P1 LDG.E.U16 R6, [R4.64] ;  /* 0x0000000604069981 */ /* 0x0008e4000c1e1500 */
[----:B----4-:R-:W-:Y:S02]  /*28ed0*/  @!P1 IMAD.MOV.U32 R4, RZ, RZ, R9 ;  /* 0x000000ffff049224 */ /* 0x010fe400078e0009 */
[----:B------:R-:W-:-:S05]  /*28ee0*/  @!P1 IMAD.MOV.U32 R5, RZ, RZ, R10 ;  /* 0x000000ffff059224 */ /* 0x000fca00078e000a */
[----:B------:R-:W4:Y:S04]  /*28ef0*/  @!P1 LDG.E.U16 R3, [R4.64] ;  /* 0x0000000604039981 */ /* 0x000f28000c1e1500 */
[----:B------:R0:W-:Y:S04]  /*28f00*/  STS.U16 [R0+0x13000], R28 ;  /* 0x0130001c00007388 */ /* 0x0001e80000000400 */
[----:B0-----:R-:W0:Y:S01]  /*28f10*/  S2R R28, SR_TID.X ;  /* 0x00000000001c7919 */ /* 0x001e220000002100 */
[----:B------:R-:W-:Y:S03]  /*28f20*/  STS.U16 [R0+0x13100], R16 ;  /* 0x0131001000007388 */ /* 0x000fe60000000400 */
[----:B------:R-:W-:Y:S01]  /*28f30*/  STL [R1+0x6f10], R8 ;  /* 0x006f100801007387 */ /* 0x000fe20000100800 */
[----:B------:R-:W-:Y:S02]  /*28f40*/  STS.U16 [R0+0x14000], R17 ;  /* 0x0140001100007388 */ /* 0x000fe40000000400 */
[----:B------:R-:W-:Y:S02]  /*28f50*/  STS.U16 [R0+0x14100], R18 ;  /* 0x0141001200007388 */ /* 0x000fe40000000400 */
[----:B------:R-:W-:Y:S01]  /*28f60*/  STS.U16 [R0+0x15000], R19 ;  /* 0x0150001300007388 */ /* 0x000fe20000000400 */
[----:B------:R-:W-:Y:S01]  /*28f70*/  STS.U16 [R0+0x15100], R20 ;  /* 0x0151001400007388 */ /* 0x000fe20000000400 */
[----:B------:R-:W-:Y:S02]  /*28f80*/  STS.U16 [R0+0x16000], R21 ;  /* 0x0160001500007388 */ /* 0x000fe40000000400 */
[----:B------:R-:W-:Y:S02]  /*28f90*/  STS.U16 [R0+0x16100], R23 ;  /* 0x0161001700007388 */ /* 0x000fe40000000400 */
[----:B------:R-:W-:Y:S01]  /*28fa0*/  STS.U16 [R0+0x17000], R2 ;  /* 0x0170000200007388 */ /* 0x000fe20000000400 */
[----:B0-----:R-:W-:-:S05]  /*28fb0*/  LOP3.LUT R28, R28, 0x7f, RZ, 0xc0, !PT ;  /* 0x0000007f1c1c7812 */ /* 0x001fca00078ec0ff */
[----:B------:R-:W-:Y:S01]  /*28fc0*/  IMAD.SHL.U32 R9, R28, 0x2, RZ ;  /* 0x000000021c097824 */ /* 0x000fe200078e00ff */
[----:B--2---:R0:W-:Y:S01]  /*28fd0*/  STL [R1+0x6f14], R7 ;  /* 0x006f140701007387 */ /* 0x0041e20000100800 */
[----:B------:R-:W2:Y:S03]  /*28fe0*/  LDL.LU R27, [R1+0xb30] ;  /* 0x000b3000011b7983 */ /* 0x000ea60000300800 */
[----:B0-----:R-:W-:Y:S01]  /*28ff0*/  LOP3.LUT R7, R9, 0x10, RZ, 0x3c, !PT ;  /* 0x0000001009077812 */ /* 0x001fe200078e3cff */
[----:B---3--:R-:W-:Y:S04]  /*29000*/  STL [R1+0x6f18], R6 ;  /* 0x006f180601007387 */ /* 0x008fe80000100800 */
[----:B----4-:R-:W-:Y:S01]  /*29010*/  STL [R1+0x6f1c], R3 ;  /* 0x006f1c0301007387 */ /* 0x010fe20000100800 */
[----:B------:R-:W3:Y:S02]  /*29020*/  LDL.LU R28, [R1+0xb2c] ;  /* 0x000b2c00011c7983 */ /* 0x000ee40000300800 */
[----:B------:R0:W-:Y:S02]  /*29030*/  STL [R1+0x6f6c], R9 ;  /* 0x006f6c0901007387 */ /* 0x0001e40000100800 */
[----:B------:R-:W4:Y:S01]  /*29040*/  LDL.LU R2, [R1+0xaf8] ;  /* 0x000af80001027983 */ /* 0x000f220000300800 */
[----:B------:R-:W-:Y:S04]  /*29050*/  STL [R1+0x6f44], R0 ;  /* 0x006f440001007387 */ /* 0x000fe80000100800 */
[----:B0-----:R-:W4:Y:S01]  /*29060*/  LDL.LU R9, [R1+0xaf4] ;  /* 0x000af40001097983 */ /* 0x001f220000300800 */
[----:B------:R-:W4:Y:S03]  /*29070*/  LDL.LU R22, [R1+0xab4] ;  /* 0x000ab40001167983 */ /* 0x000f260000300800 */
[----:B------:R0:W-:Y:S04]  /*29080*/  STS.U16 [R0+0x17100], R24 ;  /* 0x0171001800007388 */ /* 0x0001e80000000400 */
[----:B0-----:R-:W4:Y:S01]  /*29090*/  LDL.LU R0, [R1+0xab0] ;  /* 0x000ab00001007983 */ /* 0x001f220000300800 */
[----:B------:R-:W4:Y:S02]  /*290a0*/  LDL.LU R3, [R1+0xa74] ;  /* 0x000a740001037983 */ /* 0x000f240000300800 */
[----:B------:R-:W4:Y:S02]  /*290b0*/  LDL.LU R4, [R1+0xa70] ;  /* 0x000a700001047983 */ /* 0x000f240000300800 */
[----:B------:R-:W4:Y:S01]  /*290c0*/  LDL.LU R5, [R1+0xa34] ;  /* 0x000a340001057983 */ /* 0x000f220000300800 */
[----:B------:R-:W4:Y:S01]  /*290d0*/  LDL.LU R6, [R1+0xa30] ;  /* 0x000a300001067983 */ /* 0x000f220000300800 */
        /* <DEDUP_REMOVED lines=15> */
[----:B------:R0:W-:Y:S04]  /*291d0*/  STS.U16 [R7+0x10200], R25 ;  /* 0x0102001907007388 */ /* 0x0001e80000000400 */
[----:B------:R-:W4:Y:S01]  /*291e0*/  LDL.LU R24, [R1+0xa28] ;  /* 0x000a280001187983 */ /* 0x000f220000300800 */
[----:B------:R1:W-:Y:S03]  /*291f0*/  STS.U16 [R7+0x10300], R26 ;  /* 0x0103001a07007388 */ /* 0x0003e60000000400 */
[----:B0-----:R-:W4:Y:S01]  /*29200*/  LDL.LU R25, [R1+0x9bc] ;  /* 0x0009bc0001197983 */ /* 0x001f220000300800 */
[----:B-1----:R-:W4:Y:S03]  /*29210*/  LDL.LU R26, [R1+0x9b8] ;  /* 0x0009b800011a7983 */ /* 0x002f260000300800 */
[----:B--2---:R0:W-:Y:S04]  /*29220*/  STS.U16 [R7+0x11200], R27 ;  /* 0x0112001b07007388 */ /* 0x0041e80000000400 */
[----:B0-----:R-:W2:Y:S04]  /*29230*/  LDL.LU R27, [R1+0xec] ;  /* 0x0000ec00011b7983 */ /* 0x001ea80000300800 */
[----:B---3--:R0:W-:Y:S01]  /*29240*/  STS.U16 [R7+0x11300], R28 ;  /* 0x0113001c07007388 */ /* 0x0081e20000000400 */
[----:B----4-:R1:W-:Y:S03]  /*29250*/  STS.U16 [R7+0x12200], R2 ;  /* 0x0122000207007388 */ /* 0x0103e60000000400 */
[----:B0-----:R-:W3:Y:S04]  /*29260*/  LDL.LU R28, [R1+0xe8] ;  /* 0x0000e800011c7983 */ /* 0x001ee80000300800 */
[----:B-1----:R-:W4:Y:S04]  /*29270*/  LDL.LU R2, [R1+0xb58] ;  /* 0x000b580001027983 */ /* 0x002f280000300800 */
[----:B------:R0:W-:Y:S01]  /*29280*/  STS.U16 [R7+0x12300], R9 ;  /* 0x0123000907007388 */ /* 0x0001e20000000400 */
[----:B------:R1:W-:Y:S03]  /*29290*/  STS.U16 [R7+0x13200], R22 ;  /* 0x0132001607007388 */ /* 0x0003e60000000400 */
[----:B0-----:R-:W2:Y:S01]  /*292a0*/  LDL.LU R9, [R1+0x6f6c] ;  /* 0x006f6c0001097983 */ /* 0x001ea20000300800 */
[----:B-1----:R-:W2:Y:S03]  /*292b0*/  LDL.LU R22, [R1+0x6f68] ;  /* 0x006f680001167983 */ /* 0x002ea60000300800 */
[----:B------:R-:W-:Y:S01]  /*292c0*/  STS.U16 [R7+0x13300], R0 ;  /* 0x0133000007007388 */ /* 0x000fe20000000400 */
[----:B------:R-:W-:Y:S02]  /*292d0*/  STS.U16 [R7+0x14200], R3 ;  /* 0x0142000307007388 */ /* 0x000fe40000000400 */
[----:B------:R-:W-:Y:S02]  /*292e0*/  STS.U16 [R7+0x14300], R4 ;  /* 0x0143000407007388 */ /* 0x000fe40000000400 */
[----:B------:R-:W-:Y:S01]  /*292f0*/  STS.U16 [R7+0x15200], R5 ;  /* 0x0152000507007388 */ /* 0x000fe20000000400 */
[----:B------:R-:W-:Y:S01]  /*29300*/  STS.U16 [R7+0x15300], R6 ;  /* 0x0153000607007388 */ /* 0x000fe20000000400 */
[----:B------:R-:W-:Y:S02]  /*29310*/  STS.U16 [R7+0x16200], R8 ;  /* 0x0162000807007388 */ /* 0x000fe40000000400 */
[----:B------:R0:W-:Y:S01]  /*29320*/  STS.U16 [R7+0x16300], R10 ;  /* 0x0163000a07007388 */ /* 0x0001e20000000400 */
[----:B--2---:R-:W-:-:S05]  /*29330*/  LOP3.LUT R22, R22, 0x7f, RZ, 0xc0, !PT ;  /* 0x0000007f16167812 */ /* 0x004fca00078ec0ff */
[----:B0-----:R-:W-:-:S05]  /*29340*/  IMAD.SHL.U32 R10, R22, 0x2, RZ ;  /* 0x00000002160a7824 */ /* 0x001fca00078e00ff */
[----:B------:R-:W-:Y:S01]  /*29350*/  LOP3.LUT R3, R10, 0x30, RZ, 0x3c, !PT ;  /* 0x000000300a037812 */ /* 0x000fe200078e3cff */
[----:B------:R0:W-:Y:S04]  /*29360*/  STL [R1+0x6f58], R10 ;  /* 0x006f580a01007387 */ /* 0x0001e80000100800 */
[----:B0-----:R-:W2:Y:S04]  /*29370*/  LDL.LU R10, [R1+0xae4] ;  /* 0x000ae400010a7983 */ /* 0x001ea80000300800 */
[----:B--2---:R0:W-:Y:S04]  /*29380*/  STL [R1+0x6f5c], R10 ;  /* 0x006f5c0a01007387 */ /* 0x0041e80000100800 */
[----:B0-----:R-:W2:Y:S04]  /*29390*/  LDL.LU R10, [R1+0xb1c] ;  /* 0x000b1c00010a7983 */ /* 0x001ea80000300800 */
[----:B--2---:R0:W-:Y:S04]  /*293a0*/  STL [R1+0x6f60], R10 ;  /* 0x006f600a01007387 */ /* 0x0041e80000100800 */
[----:B0-----:R-:W2:Y:S01]  /*293b0*/  LDL.LU R10, [R1+0xb20] ;  /* 0x000b2000010a7983 */ /* 0x001ea20000300800 */
[----:B------:R-:W-:-:S03]  /*293c0*/  LOP3.LUT R0, R9, 0x20, RZ, 0x3c, !PT ;  /* 0x0000002009007812 */ /* 0x000fc600078e3cff */
[----:B------:R-:W-:Y:S01]  /*293d0*/  STS.U16 [R7+0x17200], R11 ;  /* 0x0172000b07007388 */ /* 0x000fe20000000400 */
[----:B------:R-:W-:Y:S03]  /*293e0*/  STS.U16 [R7+0x17300], R12 ;  /* 0x0173000c07007388 */ /* 0x000fe60000000400 */
[----:B------:R-:W-:Y:S01]  /*293f0*/  STS.U16 [R0+0x10400], R29 ;  /* 0x0104001d00007388 */ /* 0x000fe20000000400 */
[----:B------:R-:W-:Y:S02]  /*29400*/  STS.U16 [R0+0x10500], R13 ;  /* 0x0105000d00007388 */ /* 0x000fe40000000400 */
[----:B------:R-:W-:Y:S02]  /*29410*/  STS.U16 [R0+0x11400], R14 ;  /* 0x0114000e00007388 */ /* 0x000fe40000000400 */
[----:B------:R-:W-:Y:S01]  /*29420*/  STS.U16 [R0+0x11500], R15 ;  /* 0x0115000f00007388 */ /* 0x000fe20000000400 */
        /* <DEDUP_REMOVED lines=11> */
[----:B---3--:R-:W-:Y:S01]  /*294e0*/  STS.U16 [R0+0x17500], R28 ;  /* 0x0175001c00007388 */ /* 0x008fe20000000400 */
[----:B--2---:R0:W-:Y:S04]  /*294f0*/  STL [R1+0x6f64], R10 ;  /* 0x006f640a01007387 */ /* 0x0041e80000100800 */
[----:B0-----:R-:W2:Y:S01]  /*29500*/  LDL.LU R10, [R1+0xb54] ;  /* 0x000b5400010a7983 */ /* 0x001ea20000300800 */
[----:B------:R-:W3:Y:S02]  /*29510*/  LDL.LU R29, [R1+0xae0] ;  /* 0x000ae000011d7983 */ /* 0x000ee40000300800 */
[----:B------:R-:W3:Y:S02]  /*29520*/  LDL.LU R0, [R1+0xaa4] ;  /* 0x000aa40001007983 */ /* 0x000ee40000300800 */
[----:B------:R-:W3:Y:S01]  /*29530*/  LDL.LU R4, [R1+0xaa0] ;  /* 0x000aa00001047983 */ /* 0x000ee20000300800 */
[----:B------:R-:W3:Y:S01]  /*29540*/  LDL.LU R5, [R1+0xa64] ;  /* 0x000a640001057983 */ /* 0x000ee20000300800 */
        /* <DEDUP_REMOVED lines=20> */
[----:B------:R-:W3:Y:S03]  /*29690*/  LDL.LU R27, [R1+0x998] ;  /* 0x00099800011b7983 */ /* 0x000ee60000300800 */
[----:B----4-:R0:W-:Y:S01]  /*296a0*/  STS.U16 [R3+0x10600], R2 ;  /* 0x0106000203007388 */ /* 0x0101e20000000400 */
[----:B------:R-:W4:Y:S03]  /*296b0*/  LDL.LU R28, [R1+0xdc] ;  /* 0x0000dc00011c7983 */ /* 0x000f260000300800 */
[----:B0-----:R-:W3:Y:S04]  /*296c0*/  LDL.LU R2, [R1+0xd8] ;  /* 0x0000d80001027983 */ /* 0x001ee80000300800 */
[----:B--2---:R0:W-:Y:S04]  /*296d0*/  STS.U16 [R3+0x10700], R10 ;  /* 0x0107000a03007388 */ /* 0x0041e80000000400 */
[----:B0-----:R-:W2:Y:S04]  /*296e0*/  LDL.LU R10, [R1+0x6f64] ;  /* 0x006f6400010a7983 */ /* 0x001ea80000300800 */
[----:B--2---:R0:W-:Y:S04]  /*296f0*/  STS.U16 [R3+0x11600], R10 ;  /* 0x0116000a03007388 */ /* 0x0041e80000000400 */
[----:B0-----:R-:W2:Y:S04]  /*29700*/  LDL.LU R10, [R1+0x6f60] ;  /* 0x006f6000010a7983 */ /* 0x001ea80000300800 */
[----:B--2---:R0:W-:Y:S04]  /*29710*/  STS.U16 [R3+0x11700], R10 ;  /* 0x0117000a03007388 */ /* 0x0041e80000000400 */
[----:B0-----:R-:W2:Y:S04]  /*29720*/  LDL.LU R10, [R1+0x6f5c] ;  /* 0x006f5c00010a7983 */ /* 0x001ea80000300800 */
[----:B--2---:R0:W-:Y:S04]  /*29730*/  STS.U16 [R3+0x12600], R10 ;  /* 0x0126000a03007388 */ /* 0x0041e80000000400 */
[----:B0-----:R-:W2:Y:S01]  /*29740*/  LDL.LU R10, [R1+0x6f58] ;  /* 0x006f5800010a7983 */ /* 0x001ea20000300800 */
[----:B---3--:R0:W-:Y:S02]  /*29750*/  STS.U16 [R3+0x12700], R29 ;  /* 0x0127001d03007388 */ /* 0x0081e40000000400 */
[----:B------:R2:W-:Y:S02]  /*29760*/  STS.U16 [R3+0x13600], R0 ;  /* 0x0136000003007388 */ /* 0x0005e40000000400 */
        /* <DEDUP_REMOVED lines=9> */
[----:B0-----:R-:W3:Y:S01]  /*29800*/  LDL.LU R29, [R1+0x6f54] ;  /* 0x006f5400011d7983 */ /* 0x001ee20000300800 */
[----:B--2---:R-:W-:-:S05]  /*29810*/  LOP3.LUT R0, R10, 0x40, RZ, 0x3c, !PT ;  /* 0x000000400a007812 */ /* 0x004fca00078e3cff */
        /* <DEDUP_REMOVED lines=14> */
[----:B----4-:R-:W-:Y:S02]  /*29900*/  STS.U16 [R0+0x17800], R28 ;  /* 0x0178001c00007388 */ /* 0x010fe40000000400 */
[----:B------:R0:W-:Y:S02]  /*29910*/  STS.U16 [R0+0x17900], R2 ;  /* 0x0179000200007388 */ /* 0x0001e40000000400 */
[----:B0-----:R-:W2:Y:S04]  /*29920*/  LDL.LU R0, [R1+0xb0c] ;  /* 0x000b0c0001007983 */ /* 0x001ea80000300800 */
[----:B--2---:R0:W-:Y:S04]  /*29930*/  STL [R1+0x6f48], R0 ;  /* 0x006f480001007387 */ /* 0x0041e80000100800 */
[----:B0-----:R-:W2:Y:S04]  /*29940*/  LDL.LU R0, [R1+0xb10] ;  /* 0x000b100001007983 */ /* 0x001ea80000300800 */
[----:B--2---:R0:W-:Y:S04]  /*29950*/  STL [R1+0x6f4c], R0 ;  /* 0x006f4c0001007387 */ /* 0x0041e80000100800 */
[----:B0-----:R-:W2:Y:S01]  /*29960*/  LDL.LU R0, [R1+0xb44] ;  /* 0x000b440001007983 */ /* 0x001ea20000300800 */
[----:B---3--:R-:W-:-:S03]  /*29970*/  IMAD.SHL.U32 R12, R29, 0x2, RZ ;  /* 0x000000021d0c7824 */ /* 0x008fc600078e00ff */
[----:B--2---:R0:W-:Y:S04]  /*29980*/  STL [R1+0x6f50], R0 ;  /* 0x006f500001007387 */ /* 0x0041e80000100800 */
[----:B0-----:R-:W2:Y:S01]  /*29990*/  LDL.LU R0, [R1+0xb48] ;  /* 0x000b480001007983 */ /* 0x001ea20000300800 */
[----:B------:R-:W3:Y:S02]  /*299a0*/  LDL.LU R2, [R1+0xad4] ;  /* 0x000ad40001027983 */ /* 0x000ee40000300800 */
[----:B------:R-:W4:Y:S02]  /*299b0*/  LDL.LU R3, [R1+0xad0] ;  /* 0x000ad00001037983 */ /* 0x000f240000300800 */
        /* <DEDUP_REMOVED lines=18> */
[----:B------:R-:W3:Y:S01]  /*29ae0*/  LDL.LU R24, [R1+0xa4c] ;  /* 0x000a4c0001187983 */ /* 0x000ee20000300800 */
[C---:B------:R-:W-:Y:S01]  /*29af0*/  LOP3.LUT R4, R12.reuse, 0x50, RZ, 0x3c, !PT ;  /* 0x000000500c047812 */ /* 0x040fe200078e3cff */
[----:B------:R-:W3:Y:S01]  /*29b00*/  LDL.LU R25, [R1+0xa48] ;  /* 0x000a480001197983 */ /* 0x000ee20000300800 */
[----:B------:R-:W3:Y:S01]  /*29b10*/  LDL.LU R26, [R1+0x9fc] ;  /* 0x0009fc00011a7983 */ /* 0x000ee20000300800 */
[----:B------:R-:W3:Y:S02]  /*29b20*/  LDL.LU R27, [R1+0x9f8] ;  /* 0x0009f800011b7983 */ /* 0x000ee40000300800 */
[----:B------:R-:W3:Y:S02]  /*29b30*/  LDL.LU R28, [R1+0x10c] ;  /* 0x00010c00011c7983 */ /* 0x000ee40000300800 */
[----:B------:R-:W3:Y:S01]  /*29b40*/  LDL.LU R29, [R1+0x108] ;  /* 0x00010800011d7983 */ /* 0x000ee20000300800 */
[----:B--2---:R0:W-:Y:S04]  /*29b50*/  STS.U16 [R4+0x10a00], R0 ;  /* 0x010a000004007388 */ /* 0x0041e80000000400 */
[----:B0-----:R-:W2:Y:S04]  /*29b60*/  LDL.LU R0, [R1+0x6f50] ;  /* 0x006f500001007983 */ /* 0x001ea80000300800 */
[----:B--2---:R0:W-:Y:S04]  /*29b70*/  STS.U16 [R4+0x10b00], R0 ;  /* 0x010b000004007388 */ /* 0x0041e80000000400 */
[----:B0-----:R-:W2:Y:S04]  /*29b80*/  LDL.LU R0, [R1+0x6f4c] ;  /* 0x006f4c0001007983 */ /* 0x001ea80000300800 */
[----:B--2---:R0:W-:Y:S04]  /*29b90*/  STS.U16 [R4+0x11a00], R0 ;  /* 0x011a000004007388 */ /* 0x0041e80000000400 */
[----:B0-----:R-:W2:Y:S04]  /*29ba0*/  LDL.LU R0, [R1+0x6f48] ;  /* 0x006f480001007983 */ /* 0x001ea80000300800 */
[----:B--2---:R0:W-:Y:S01]  /*29bb0*/  STS.U16 [R4+0x11b00], R0 ;  /* 0x011b000004007388 */ /* 0x0041e20000000400 */
[----:B---3--:R1:W-:Y:S03]  /*29bc0*/  STS.U16 [R4+0x12a00], R2 ;  /* 0x012a000204007388 */ /* 0x0083e60000000400 */
[----:B0-----:R-:W2:Y:S01]  /*29bd0*/  LDL.LU R0, [R1+0x6f44] ;  /* 0x006f440001007983 */ /* 0x001ea20000300800 */
[----:B-1----:R-:W3:Y:S02]  /*29be0*/  LDL.LU R2, [R1+0x6f40] ;  /* 0x006f400001027983 */ /* 0x002ee40000300800 */
[----:B----4-:R0:W-:Y:S02]  /*29bf0*/  STS.U16 [R4+0x12b00], R3 ;  /* 0x012b000304007388 */ /* 0x0101e40000000400 */
[----:B------:R-:W-:Y:S01]  /*29c00*/  STS.U16 [R4+0x13a00], R5 ;  /* 0x013a000504007388 */ /* 0x000fe20000000400 */
[----:B------:R-:W-:Y:S01]  /*29c10*/  STS.U16 [R4+0x13b00], R6 ;  /* 0x013b000604007388 */ /* 0x000fe20000000400 */
[----:B------:R-:W-:Y:S02]  /*29c20*/  STS.U16 [R4+0x14a00], R7 ;  /* 0x014a000704007388 */ /* 0x000fe40000000400 */
[----:B------:R-:W-:Y:S02]  /*29c30*/  STS.U16 [R4+0x14b00], R8 ;  /* 0x014b000804007388 */ /* 0x000fe40000000400 */
[----:B------:R-:W-:Y:S01]  /*29c40*/  STS.U16 [R4+0x15a00], R9 ;  /* 0x015a000904007388 */ /* 0x000fe20000000400 */
[----:B------:R-:W-:Y:S01]  /*29c50*/  STS.U16 [R4+0x15b00], R10 ;  /* 0x015b000a04007388 */ /* 0x000fe20000000400 */
[----:B------:R-:W-:Y:S02]  /*29c60*/  STS.U16 [R4+0x16a00], R11 ;  /* 0x016a000b04007388 */ /* 0x000fe40000000400 */
[----:B------:R-:W-:Y:S01]  /*29c70*/  STS.U16 [R4+0x16b00], R13 ;  /* 0x016b000d04007388 */ /* 0x000fe20000000400 */
[----:B0-----:R-:W-:Y:S01]  /*29c80*/  LOP3.LUT R3, R12, 0x60, RZ, 0x3c, !PT ;  /* 0x000000600c037812 */ /* 0x001fe200078e3cff */
        /* <DEDUP_REMOVED lines=15> */
[----:B------:R-:W-:Y:S03]  /*29d80*/  STS.U16 [R3+0x16d00], R29 ;  /* 0x016d001d03007388 */ /* 0x000fe60000000400 */
[----:B---3--:R0:W-:Y:S04]  /*29d90*/  STS.U16 [R3+0x17c00], R2 ;  /* 0x017c000203007388 */ /* 0x0081e80000000400 */
[----:B0-----:R-:W3:Y:S04]  /*29da0*/  LDL.LU R2, [R1+0xb34] ;  /* 0x000b340001027983 */ /* 0x001ee80000300800 */
[----:B---3--:R0:W-:Y:S04]  /*29db0*/  STL [R1+0x6f34], R2 ;  /* 0x006f340201007387 */ /* 0x0081e80000100800 */
[----:B0-----:R-:W3:Y:S04]  /*29dc0*/  LDL.LU R2, [R1+0xb38] ;  /* 0x000b380001027983 */ /* 0x001ee80000300800 */
[----:B---3--:R0:W-:Y:S04]  /*29dd0*/  STL [R1+0x6f38], R2 ;  /* 0x006f380201007387 */ /* 0x0081e80000100800 */
[----:B0-----:R-:W3:Y:S01]  /*29de0*/  LDL.LU R2, [R1+0xc8] ;  /* 0x0000c80001027983 */ /* 0x001ee20000300800 */
[----:B------:R-:W4:Y:S01]  /*29df0*/  LDL.LU R4, [R1+0xb00] ;  /* 0x000b000001047983 */ /* 0x000f220000300800 */
[----:B--2---:R-:W-:-:S02]  /*29e00*/  LOP3.LUT R3, R0, 0x70, RZ, 0x3c, !PT ;  /* 0x0000007000037812 */ /* 0x004fc400078e3cff */
[----:B----4-:R0:W-:Y:S01]  /*29e10*/  STL [R1+0x6f3c], R4 ;  /* 0x006f3c0401007387 */ /* 0x0101e20000100800 */
[----:B------:R-:W2:Y:S02]  /*29e20*/  LDL.LU R5, [R1+0xafc] ;  /* 0x000afc0001057983 */ /* 0x000ea40000300800 */
[----:B------:R-:W4:Y:S02]  /*29e30*/  LDL.LU R6, [R1+0xac4] ;  /* 0x000ac40001067983 */ /* 0x000f240000300800 */
[----:B------:R-:W2:Y:S01]  /*29e40*/  LDL.LU R7, [R1+0xa84] ;  /* 0x000a840001077983 */ /* 0x000ea20000300800 */
[----:B------:R-:W2:Y:S01]  /*29e50*/  LDL.LU R8, [R1+0xa80] ;  /* 0x000a800001087983 */ /* 0x000ea20000300800 */
[----:B------:R-:W2:Y:S02]  /*29e60*/  LDL.LU R9, [R1+0xa44] ;  /* 0x000a440001097983 */ /* 0x000ea40000300800 */
[----:B------:R-:W2:Y:S02]  /*29e70*/  LDL.LU R10, [R1+0xa40] ;  /* 0x000a4000010a7983 */ /* 0x000ea40000300800 */
        /* <DEDUP_REMOVED lines=14> */
[----:B------:R-:W2:Y:S01]  /*29f60*/  LDL.LU R25, [R1+0x9c] ;  /* 0x00009c0001197983 */ /* 0x000ea20000300800 */
[----:B0-----:R-:W-:Y:S01]  /*29f70*/  LOP3.LUT R4, R0, 0x60, RZ, 0x3c, !PT ;  /* 0x0000006000047812 */ /* 0x001fe200078e3cff */
[----:B------:R-:W2:Y:S01]  /*29f80*/  LDL.LU R26, [R1+0x98] ;  /* 0x00009800011a7983 */ /* 0x000ea20000300800 */
[----:B------:R-:W2:Y:S01]  /*29f90*/  LDL.LU R27, [R1+0x94] ;  /* 0x00009400011b7983 */ /* 0x000ea20000300800 */
[----:B------:R-:W2:Y:S02]  /*29fa0*/  LDL.LU R28, [R1+0x90] ;  /* 0x00009000011c7983 */ /* 0x000ea40000300800 */
[----:B------:R-:W2:Y:S02]  /*29fb0*/  LDL.LU R29, [R1+0x8c] ;  /* 0x00008c00011d7983 */ /* 0x000ea40000300800 */
[----:B------:R-:W2:Y:S01]  /*29fc0*/  LDL.LU R0, [R1+0x88] ;  /* 0x0000880001007983 */ /* 0x000ea20000300800 */
[----:B---3--:R0:W-:Y:S04]  /*29fd0*/  STS.U16 [R4+0x17d00], R2 ;  /* 0x017d000204007388 */ /* 0x0081e80000000400 */
[----:B0-----:R-:W3:Y:S01]  /*29fe0*/  LDL.LU R4, [R1+0x6f3c] ;  /* 0x006f3c0001047983 */ /* 0x001ee20000300800 */
[----:B------:R-:W2:Y:S03]  /*29ff0*/  LDL.LU R2, [R1+0x6f38] ;  /* 0x006f380001027983 */ /* 0x000ea60000300800 */
[----:B--2---:R0:W-:Y:S04]  /*2a000*/  STS.U16 [R3+0x10e00], R2 ;  /* 0x010e000203007388 */ /* 0x0041e80000000400 */
[----:B0-----:R-:W2:Y:S04]  /*2a010*/  LDL.LU R2, [R1+0x6f34] ;  /* 0x006f340001027983 */ /* 0x001ea80000300800 */
[----:B--2---:R0:W-:Y:S04]  /*2a020*/  STS.U16 [R3+0x10f00], R2 ;  /* 0x010f000203007388 */ /* 0x0041e80000000400 */
[----:B0-----:R-:W2:Y:S01]  /*2a030*/  LDL.LU R2, [R1+0x6f30] ;  /* 0x006f300001027983 */ /* 0x001ea20000300800 */
[----:B---3--:R-:W-:Y:S02]  /*2a040*/  STS.U16 [R3+0x11e00], R4 ;  /* 0x011e000403007388 */ /* 0x008fe40000000400 */
[----:B------:R-:W-:Y:S02]  /*2a050*/  STS.U16 [R3+0x11f00], R5 ;  /* 0x011f000503007388 */ /* 0x000fe40000000400 */
[----:B----4-:R-:W-:Y:S01]  /*2a060*/  STS.U16 [R3+0x12e00], R6 ;  /* 0x012e000603007388 */ /* 0x010fe20000000400 */
[----:B--2---:R0:W-:Y:S01]  /*2a070*/  STS.U16 [R3+0x12f00], R2 ;  /* 0x012f000203007388 */ /* 0x0041e20000000400 */
        /* <DEDUP_REMOVED lines=9> */
[----:B0-----:R-:W2:Y:S01]  /*2a110*/  LDL.LU R2, [R1+0x6f2c] ;  /* 0x006f2c0001027983 */ /* 0x001ea20000300800 */
[----:B------:R0:W-:Y:S03]  /*2a120*/  STS.U16 [R3+0x17f00], R16 ;  /* 0x017f001003007388 */ /* 0x0001e60000000400 */
[----:B0-----:R-:W3:Y:S04]  /*2a130*/  LDL.LU R3, [R1+0x78] ;  /* 0x0000780001037983 */ /* 0x001ee80000300800 */
[----:B---3--:R0:W-:Y:S04]  /*2a140*/  STL [R1+0x6f20], R3 ;  /* 0x006f200301007387 */ /* 0x0081e80000100800 */
[----:B0-----:R-:W3:Y:S04]  /*2a150*/  LDL.LU R3, [R1+0x7c] ;  /* 0x00007c0001037983 */ /* 0x001ee80000300800 */
[----:B---3--:R0:W-:Y:S04]  /*2a160*/  STL [R1+0x6f24], R3 ;  /* 0x006f240301007387 */ /* 0x0081e80000100800 */
[----:B0-----:R-:W3:Y:S04]  /*2a170*/  LDL.LU R3, [R1+0x80] ;  /* 0x0000800001037983 */ /* 0x001ee80000300800 */
[----:B--2---:R-:W-:Y:S04]  /*2a180*/  STS.U16 [R2], R17 ;  /* 0x0000001102007388 */ /* 0x004fe80000000400 */
[----:B------:R-:W-:Y:S04]  /*2a190*/  STS.U16 [R2+0x400], R18 ;  /* 0x0004001202007388 */ /* 0x000fe80000000400 */
[----:B------:R-:W-:Y:S04]  /*2a1a0*/  STS.U16 [R2+0x800], R19 ;  /* 0x0008001302007388 */ /* 0x000fe80000000400 */
[----:B------:R-:W-:Y:S04]  /*2a1b0*/  STS.U16 [R2+0xc00], R20 ;  /* 0x000c001402007388 */ /* 0x000fe80000000400 */
[----:B------:R-:W-:Y:S04]  /*2a1c0*/  STS.U16 [R2+0x1000], R21 ;  /* 0x0010001502007388 */ /* 0x000fe80000000400 */
[----:B------:R-:W-:Y:S04]  /*2a1d0*/  STS.U16 [R2+0x1400], R22 ;  /* 0x0014001602007388 */ /* 0x000fe80000000400 */
[----:B------:R-:W-:Y:S04]  /*2a1e0*/  STS.U16 [R2+0x1800], R23 ;  /* 0x0018001702007388 */ /* 0x000fe80000000400 */
[----:B------:R-:W-:Y:S04]  /*2a1f0*/  STS.U16 [R2+0x1c00], R24 ;  /* 0x001c001802007388 */ /* 0x000fe80000000400 */
[----:B---3--:R0:W-:Y:S04]  /*2a200*/  STL [R1+0x6f28], R3 ;  /* 0x006f280301007387 */ /* 0x0081e80000100800 */
        /* <DEDUP_REMOVED lines=18> */
[----:B------:R-:W3:Y:S01]  /*2a330*/  LDL.LU R23, [R1+0x30] ;  /* 0x0000300001177983 */ /* 0x000ee20000300800 */
[----:B------:R0:W-:Y:S01]  /*2a340*/  STS.U16 [R2+0x2000], R25 ;  /* 0x0020001902007388 */ /* 0x0001e20000000400 */
[----:B------:R-:W3:Y:S03]  /*2a350*/  LDL.LU R24, [R1+0x2c] ;  /* 0x00002c0001187983 */ /* 0x000ee60000300800 */
[----:B------:R1:W-:Y:S04]  /*2a360*/  STS.U16 [R2+0x2400], R26 ;  /* 0x0024001a02007388 */ /* 0x0003e80000000400 */
[----:B------:R1:W-:Y:S04]  /*2a370*/  STS.U16 [R2+0x2800], R27 ;  /* 0x0028001b02007388 */ /* 0x0003e80000000400 */
[----:B------:R1:W-:Y:S04]  /*2a380*/  STS.U16 [R2+0x2c00], R28 ;  /* 0x002c001c02007388 */ /* 0x0003e80000000400 */
[----:B------:R1:W-:Y:S04]  /*2a390*/  STS.U16 [R2+0x3000], R29 ;  /* 0x0030001d02007388 */ /* 0x0003e80000000400 */
[----:B------:R1:W-:Y:S04]  /*2a3a0*/  STS.U16 [R2+0x3400], R0 ;  /* 0x0034000002007388 */ /* 0x0003e80000000400 */
[----:B0-----:R-:W3:Y:S01]  /*2a3b0*/  LDL.LU R25, [R1+0x28] ;  /* 0x0000280001197983 */ /* 0x001ee20000300800 */
[----:B-1----:R-:W3:Y:S02]  /*2a3c0*/  LDL.LU R26, [R1+0x24] ;  /* 0x00002400011a7983 */ /* 0x002ee40000300800 */
[----:B------:R-:W3:Y:S01]  /*2a3d0*/  LDL.LU R27, [R1+0x20] ;  /* 0x00002000011b7983 */ /* 0x000ee20000300800 */
[----:B------:R-:W3:Y:S01]  /*2a3e0*/  LDL.LU R28, [R1+0x1c] ;  /* 0x00001c00011c7983 */ /* 0x000ee20000300800 */
[----:B------:R-:W3:Y:S02]  /*2a3f0*/  LDL.LU R29, [R1+0x18] ;  /* 0x00001800011d7983 */ /* 0x000ee40000300800 */
[----:B------:R-:W3:Y:S02]  /*2a400*/  LDL.LU R0, [R1+0x14] ;  /* 0x0000140001007983 */ /* 0x000ee40000300800 */
[----:B------:R-:W3:Y:S01]  /*2a410*/  LDL.LU R4, [R1+0x10] ;  /* 0x0000100001047983 */ /* 0x000ee20000300800 */
[----:B------:R-:W3:Y:S04]  /*2a420*/  LDL.LU R5, [R1+0xc] ;  /* 0x00000c0001057983 */ /* 0x000ee80000300800 */
[----:B--2---:R0:W-:Y:S04]  /*2a430*/  STS.U16 [R2+0x3800], R3 ;  /* 0x0038000302007388 */ /* 0x0041e80000000400 */
[----:B0-----:R-:W2:Y:S04]  /*2a440*/  LDL.LU R3, [R1+0x6f28] ;  /* 0x006f280001037983 */ /* 0x001ea80000300800 */
[----:B--2---:R0:W-:Y:S04]  /*2a450*/  STS.U16 [R2+0x3c00], R3 ;  /* 0x003c000302007388 */ /* 0x0041e80000000400 */
[----:B0-----:R-:W2:Y:S04]  /*2a460*/  LDL.LU R3, [R1+0x6f24] ;  /* 0x006f240001037983 */ /* 0x001ea80000300800 */
[----:B--2---:R0:W-:Y:S04]  /*2a470*/  STS.U16 [R2+0x4000], R3 ;  /* 0x0040000302007388 */ /* 0x0041e80000000400 */
[----:B0-----:R-:W2:Y:S04]  /*2a480*/  LDL.LU R3, [R1+0x6f20] ;  /* 0x006f200001037983 */ /* 0x001ea80000300800 */
[----:B---3--:R-:W-:Y:S04]  /*2a490*/  STS.U16 [R2+0x4800], R6 ;  /* 0x0048000602007388 */ /* 0x008fe80000000400 */
[----:B----4-:R-:W-:Y:S04]  /*2a4a0*/  STS.U16 [R2+0x4c00], R7 ;  /* 0x004c000702007388 */ /* 0x010fe80000000400 */
[----:B------:R-:W-:Y:S04]  /*2a4b0*/  STS.U16 [R2+0x5000], R8 ;  /* 0x0050000802007388 */ /* 0x000fe80000000400 */
        /* <DEDUP_REMOVED lines=22> */
[----:B--2---:R0:W-:Y:S04]  /*2a620*/  STS.U16 [R2+0x4400], R3 ;  /* 0x0044000302007388 */ /* 0x0041e80000000400 */
[----:B0-----:R-:W2:Y:S01]  /*2a630*/  LDL.LU R3, [R1+0x6f1c] ;  /* 0x006f1c0001037983 */ /* 0x001ea20000300800 */
[----:B------:R-:W3:Y:S02]  /*2a640*/  LDL.LU R6, [R1+0x6f18] ;  /* 0x006f180001067983 */ /* 0x000ee40000300800 */
        /* <DEDUP_REMOVED lines=22> */
[----:B------:R-:W3:Y:S01]  /*2a7b0*/  LDL.LU R29, [R1+0x6ebc] ;  /* 0x006ebc00011d7983 */ /* 0x000ee20000300800 */
[----:B------:R-:W3:Y:S03]  /*2a7c0*/  LDL.LU R0, [R1+0x6eb8] ;  /* 0x006eb80001007983 */ /* 0x000ee60000300800 */
[----:B------:R-:W-:Y:S04]  /*2a7d0*/  STS.U16 [R2+0xac00], R4 ;  /* 0x00ac000402007388 */ /* 0x000fe80000000400 */
[----:B------:R-:W-:Y:S04]  /*2a7e0*/  STS.U16 [R2+0xb000], R5 ;  /* 0x00b0000502007388 */ /* 0x000fe80000000400 */
[----:B--2---:R-:W-:Y:S04]  /*2a7f0*/  STS.U16 [R2+0xbc00], R28 ;  /* 0x00bc001c02007388 */ /* 0x004fe80000000400 */
[----:B---3--:R0:W-:Y:S04]  /*2a800*/  STS.U16 [R2+0xb400], R0 ;  /* 0x00b4000002007388 */ /* 0x0081e80000000400 */
[----:B0-----:R-:W2:Y:S01]  /*2a810*/  LDL.LU R0, [R1+0x6eb4] ;  /* 0x006eb40001007983 */ /* 0x001ea20000300800 */
[----:B------:R-:W3:Y:S02]  /*2a820*/  LDL R5, [R1+0x1b54] ;  /* 0x001b540001057983 */ /* 0x000ee40000100800 */
[----:B------:R-:W3:Y:S02]  /*2a830*/  LDL R4, [R1+0x2330] ;  /* 0x0023300001047983 */ /* 0x000ee40000100800 */
[----:B------:R-:W2:Y:S02]  /*2a840*/  LDL.LU R28, [R1+0x1b5c] ;  /* 0x001b5c00011c7983 */ /* 0x000ea40000300800 */
[----:B--2---:R-:W-:Y:S01]  /*2a850*/  STL [R1+0x6c3c], R28 ;  /* 0x006c3c1c01007387 */ /* 0x004fe20000100800 */
[----:B------:R-:W-:Y:S02]  /*2a860*/  STL [R1+0x6c40], R28 ;  /* 0x006c401c01007387 */ /* 0x000fe40000100800 */
[----:B------:R-:W-:Y:S02]  /*2a870*/  STL [R1+0x6c44], R28 ;  /* 0x006c441c01007387 */ /* 0x000fe40000100800 */
[----:B------:R-:W-:Y:S01]  /*2a880*/  STL [R1+0x6c48], R28 ;  /* 0x006c481c01007387 */ /* 0x000fe20000100800 */
[----:B------:R-:W-:Y:S01]  /*2a890*/  STL [R1+0x6c4c], R28 ;  /* 0x006c4c1c01007387 */ /* 0x000fe20000100800 */
[----:B------:R-:W-:Y:S02]  /*2a8a0*/  STL [R1+0x6c50], R28 ;  /* 0x006c501c01007387 */ /* 0x000fe40000100800 */
[----:B------:R-:W-:Y:S02]  /*2a8b0*/  STL [R1+0x6c54], R28 ;  /* 0x006c541c01007387 */ /* 0x000fe40000100800 */
[----:B------:R0:W-:Y:S02]  /*2a8c0*/  STL [R1+0x6eac], R28 ;  /* 0x006eac1c01007387 */ /* 0x0001e40000100800 */
[----:B0-----:R-:W-:-:S06]  /*2a8d0*/  PRMT R28, RZ, 0x7610, R28 ;  /* 0x00007610ff1c7816 */ /* 0x001fcc000000001c */
[----:B---3--:R-:W2:Y:S04]  /*2a8e0*/  @!P1 LDG.E.U16 R28, [R4.64] ;  /* 0x00000006041c9981 */ /* 0x008ea8000c1e1500 */
[----:B------:R0:W-:Y:S04]  /*2a8f0*/  STS.U16 [R2+0xb800], R29 ;  /* 0x00b8001d02007388 */ /* 0x0001e80000000400 */
[----:B------:R-:W-:Y:S04]  /*2a900*/  STS.U16 [R2+0xc000], R27 ;  /* 0x00c0001b02007388 */ /* 0x000fe80000000400 */
[----:B------:R-:W-:Y:S04]  /*2a910*/  STS.U16 [R2+0xc400], R26 ;  /* 0x00c4001a02007388 */ /* 0x000fe80000000400 */
[----:B------:R-:W-:Y:S04]  /*2a920*/  STS.U16 [R2+0xc800], R25 ;  /* 0x00c8001902007388 */ /* 0x000fe80000000400 */
[----:B------:R-:W-:Y:S04]  /*2a930*/  STS.U16 [R2+0xcc00], R24 ;  /* 0x00cc001802007388 */ /* 0x000fe80000000400 */
[----:B------:R-:W-:Y:S04]  /*2a940*/  STS.U16 [R2+0xd000], R23 ;  /* 0x00d0001702007388 */ /* 0x000fe80000000400 */
[----:B------:R-:W-:Y:S01]  /*2a950*/  STS.U16 [R2+0xd400], R22 ;  /* 0x00d4001602007388 */ /* 0x000fe20000000400 */
[----:B0-----:R-:W-:-:S03]  /*2a960*/  LOP3.LUT R29, R2, 0x20, RZ, 0x3c, !PT ;  /* 0x00000020021d7812 */ /* 0x001fc600078e3cff */
        /* <DEDUP_REMOVED lines=9> */
[----:B------:R-:W-:Y:S01]  /*2aa00*/  STS.U16 [R2+0xfc00], R12 ;  /* 0x00fc000c02007388 */ /* 0x000fe20000000400 */
[----:B------:R-:W-:Y:S02]  /*2aa10*/  STS.U16 [R29+0x100], R11 ;  /* 0x0001000b1d007388 */ /* 0x000fe40000000400 */
[----:B------:R-:W-:Y:S02]  /*2aa20*/  STS.U16 [R29+0x500], R10 ;  /* 0x0005000a1d007388 */ /* 0x000fe40000000400 */
[----:B------:R-:W-:Y:S01]  /*2aa30*/  STS.U16 [R29+0x900], R9 ;  /* 0x000900091d007388 */ /* 0x000fe20000000400 */
[----:B------:R-:W-:Y:S01]  /*2aa40*/  STS.U16 [R29+0xd00], R8 ;  /* 0x000d00081d007388 */ /* 0x000fe20000000400 */
[----:B----4-:R-:W-:Y:S03]  /*2aa50*/  STS.U16 [R29+0x1100], R7 ;  /* 0x001100071d007388 */ /* 0x010fe60000000400 */
[----:B------:R0:W-:Y:S01]  /*2aa60*/  STL [R1+0x237c], R2 ;  /* 0x00237c0201007387 */ /* 0x0001e20000100800 */
[----:B------:R-:W-:Y:S02]  /*2aa70*/  STS.U16 [R29+0x1500], R6 ;  /* 0x001500061d007388 */ /* 0x000fe40000000400 */
[----:B------:R1:W-:Y:S01]  /*2aa80*/  STS.U16 [R29+0x1900], R3 ;  /* 0x001900031d007388 */ /* 0x0003e20000000400 */
[----:B0-----:R-:W3:Y:S01]  /*2aa90*/  LDL.LU R2, [R1+0x1b64] ;  /* 0x001b640001027983 */ /* 0x001ee20000300800 */
[----:B-1----:R-:W4:Y:S03]  /*2aaa0*/  LDL.LU R29, [R1+0x6eb0] ;  /* 0x006eb000011d7983 */ /* 0x002f260000300800 */
        /* <DEDUP_REMOVED lines=13> */
[----:B----4-:R-:W-:-:S02]  /*2ab80*/  PRMT R29, RZ, 0x7610, R29 ;  /* 0x00007610ff1d7816 */ /* 0x010fc4000000001d */
[----:B--2---:R-:W-:-:S04]  /*2ab90*/  @!P1 LOP3.LUT R5, R5, R4, RZ, 0x3c, !PT ;  /* 0x0000000405059212 */ /* 0x004fc800078e3cff */
[----:B------:R-:W-:-:S04]  /*2aba0*/  @!P1 LOP3.LUT R4, R5, R4, RZ, 0x3c, !PT ;  /* 0x0000000405049212 */ /* 0x000fc800078e3cff */
[----:B------:R-:W-:-:S05]  /*2abb0*/  @!P1 LOP3.LUT R5, R5, R4, RZ, 0x3c, !PT ;  /* 0x0000000405059212 */ /* 0x000fca00078e3cff */
[----:B------:R-:W2:Y:S04]  /*2abc0*/  @!P1 LDG.E.U16 R29, [R4.64] ;  /* 0x00000006041d9981 */ /* 0x000ea8000c1e1500 */
[----:B--2---:R0:W-:Y:S04]  /*2abd0*/  STL [R1+0xb3c], R29 ;  /* 0x000b3c1d01007387 */ /* 0x0041e80000100800 */
[----:B0-----:R-:W2:Y:S01]  /*2abe0*/  LDL.LU R29, [R1+0x6ea4] ;  /* 0x006ea400011d7983 */ /* 0x001ea20000300800 */
[----:B------:R-:W4:Y:S02]  /*2abf0*/  LDL R4, [R1+0x1b40] ;  /* 0x001b400001047983 */ /* 0x000f240000100800 */
[----:B------:R-:W4:Y:S01]  /*2ac00*/  LDL R5, [R1+0x231c] ;  /* 0x00231c0001057983 */ /* 0x000f220000100800 */
[----:B------:R-:W-:-:S02]  /*2ac10*/  PRMT R0, RZ, 0x7610, R0 ;  /* 0x00007610ff007816 */ /* 0x000fc40000000000 */
[----:B----4-:R-:W-:-:S04]  /*2ac20*/  @!P1 LOP3.LUT R5, R5, R4, RZ, 0x3c, !PT ;  /* 0x0000000405059212 */ /* 0x010fc800078e3cff */
[----:B------:R-:W-:-:S04]  /*2ac30*/  @!P1 LOP3.LUT R4, R5, R4, RZ, 0x3c, !PT ;  /* 0x0000000405049212 */ /* 0x000fc800078e3cff */
[----:B------:R-:W-:-:S05]  /*2ac40*/  @!P1 LOP3.LUT R5, R5, R4, RZ, 0x3c, !PT ;  /* 0x0000000405059212 */ /* 0x000fca00078e3cff */
[----:B------:R-:W4:Y:S04]  /*2ac50*/  @!P1 LDG.E.U16 R0, [R4.64] ;  /* 0x0000000604009981 */ /* 0x000f28000c1e1500 */
[----:B----4-:R0:W-:Y:S04]  /*2ac60*/  STL [R1+0xb38], R0 ;  /* 0x000b380001007387 */ /* 0x0101e80000100800 */
[----:B0-----:R-:W4:Y:S01]  /*2ac70*/  LDL.LU R0, [R1+0x6ea0] ;  /* 0x006ea00001007983 */ /* 0x001f220000300800 */
[----:B------:R-:W3:Y:S02]  /*2ac80*/  LDL R4, [R1+0x2304] ;  /* 0x0023040001047983 */ /* 0x000ee40000100800 */
[----:B------:R-:W3:Y:S01]  /*2ac90*/  LDL R5, [R1+0x2308] ;  /* 0x0023080001057983 */ /* 0x000ee20000100800 */
[----:B--2---:R-:W-:-:S02]  /*2aca0*/  PRMT R29, RZ, 0x7610, R29 ;  /* 0x00007610ff1d7816 */ /* 0x004fc4000000001d */
[----:B---3--:R-:W-:-:S04]  /*2acb0*/  @!P1 LOP3.LUT R5, R5, R4, RZ, 0x3c, !PT ;  /* 0x0000000405059212 */ /* 0x008fc800078e3cff */
[----:B------:R-:W-:-:S04]  /*2acc0*/  @!P1 LOP3.LUT R4, R5, R4, RZ, 0x3c, !PT ;  /* 0x0000000405049212 */ /* 0x000fc800078e3cff */
[----:B------:R-:W-:-:S05]  /*2acd0*/  @!P1 LOP3.LUT R5, R5, R4, RZ, 0x3c, !PT ;  /* 0x0000000405059212 */ /* 0x000fca00078e3cff */
[----:B------:R-:W2:Y:S04]  /*2ace0*/  @!P1 LDG.E.U16 R29, [R4.64] ;  /* 0x00000006041d9981 */ /* 0x000ea8000c1e1500 */
[----:B--2---:R0:W-:Y:S04]  /*2acf0*/  STL [R1+0xb34], R29 ;  /* 0x000b341d01007387 */ /* 0x0041e80000100800 */
[----:B0-----:R-:W2:Y:S01]  /*2ad00*/  LDL.LU R29, [R1+0x6e9c] ;  /* 0x006e9c00011d7983 */ /* 0x001ea20000300800 */
[----:B------:R-:W3:Y:S02]  /*2ad10*/  LDL R4, [R1+0x22fc] ;  /* 0x0022fc0001047983 */ /* 0x000ee40000100800 */
[----:B------:R-:W3:Y:S01]  /*2ad20*/  LDL R5, [R1+0x2300] ;  /* 0x0023000001057983 */ /* 0x000ee20000100800 */
[----:B----4-:R-:W-:-:S02]  /*2ad30*/  PRMT R0, RZ, 0x7610, R0 ;  /* 0x00007610ff007816 */ /* 0x010fc40000000000 */
[----:B---3--:R-:W-:-:S04]  /*2ad40*/  @!P1 LOP3.LUT R5, R5, R4, RZ, 0x3c, !PT ;  /* 0x0000000405059212 */ /* 0x008fc800078e3cff */
[----:B------:R-:W-:-:S04]  /*2ad50*/  @!P1 LOP3.LUT R4, R5, R4, RZ, 0x3c, !PT ;  /* 0x0000000405049212 */ /* 0x000fc800078e3cff */
[----:B------:R-:W-:-:S05]  /*2ad60*/  @!P1 LOP3.LUT R5, R5, R4, RZ, 0x3c, !PT ;  /* 0x0000000405059212 */ /* 0x000fca00078e3cff */
[----:B------:R-:W3:Y:S04]  /*2ad70*/  @!P1 LDG.E.U16 R0, [R4.64] ;  /* 0x0000000604009981 */ /* 0x000ee8000c1e1500 */
[----:B---3--:R0:W-:Y:S04]  /*2ad80*/  STL [R1+0xb30], R0 ;  /* 0x000b300001007387 */ /* 0x0081e80000100800 */
[----:B0-----:R-:W3:Y:S01]  /*2ad90*/  LDL.LU R0, [R1+0x6e98] ;  /* 0x006e980001007983 */ /* 0x001ee20000300800 */
[----:B------:R-:W4:Y:S02]  /*2ada0*/  LDL R4, [R1+0x22e4] ;  /* 0x0022e40001047983 */ /* 0x000f240000100800 */
[----:B------:R-:W4:Y:S01]  /*2adb0*/  LDL R5, [R1+0x22e8] ;  /* 0x0022e80001057983 */ /* 0x000f220000100800 */
[----:B--2---:R-:W-:-:S02]  /*2adc0*/  PRMT R29, RZ, 0x7610, R29 ;  /* 0x00007610ff1d7816 */ /* 0x004fc4000000001d */
[----:B----4-:R-:W-:-:S04]  /*2add0*/  @!P1 LOP3.LUT R5, R5, R4, RZ, 0x3c, !PT ;  /* 0x0000000405059212 */ /* 0x010fc800078e3cff */
[----:B------:R-:W-:-:S04]  /*2ade0*/  @!P1 LOP3.LUT R4, R5, R4, RZ, 0x3c, !PT ;  /* 0x0000000405049212 */ /* 0x000fc800078e3cff */
[----:B------:R-:W-:-:S05]  /*2adf0*/  @!P1 LOP3.LUT R5, R5, R4, RZ, 0x3c, !PT ;  /* 0x0000000405059212 */ /* 0x000fca00078e3cff */
[----:B------:R-:W2:Y:S04]  /*2ae00*/  @!P1 LDG.E.U16 R29, [R4.64] ;  /* 0x00000006041d9981 */ /* 0x000ea8000c1e1500 */
[----:B--2---:R0:W-:Y:S04]  /*2ae10*/  STL [R1+0xb2c], R29 ;  /* 0x000b2c1d01007387 */ /* 0x0041e80000100800 */
[----:B0-----:R-:W2:Y:S01]  /*2ae20*/  LDL.LU R29, [R1+0x6e94] ;  /* 0x006e9400011d7983 */ /* 0x001ea20000300800 */
[----:B------:R-:W4:Y:S02]  /*2ae30*/  LDL R4, [R1+0x22dc] ;  /* 0x0022dc0001047983 */ /* 0x000f240000100800 */
[----:B------:R-:W4:Y:S01]  /*2ae40*/  LDL R5, [R1+0x22e0] ;  /* 0x0022e00001057983 */ /* 0x000f220000100800 */
[----:B---3--:R-:W-:-:S02]  /*2ae50*/  PRMT R0, RZ, 0x7610, R0 ;  /* 0x00007610ff007816 */ /* 0x008fc40000000000 */
[----:B----4-:R-:W-:-:S04]  /*2ae60*/  @!P1 LOP3.LUT R5, R5, R4, RZ, 0x3c, !PT ;  /* 0x0000000405059212 */ /* 0x010fc800078e3cff */
        /* <DEDUP_REMOVED lines=537> */
[----:B------:R-:W4:Y:S02]  /*2d000*/  LDL R5, [R1+0x2040] ;  /* 0x0020400001057983 */ /* 0x000f240000100800 */
[----:B----4-:R-:W-:-:S02]  /*2d010*/  @!P1 LOP3.LUT R5, R5, R4, RZ, 0x3c, !PT ;  /* 0x0000000405059212 */ /* 0x010fc400078e3cff */
[----:B--2---:R-:W-:Y:S02]  /*2d020*/  PRMT R29, RZ, 0x7610, R29 ;  /* 0x00007610ff1d7816 */ /* 0x004fe4000000001d */
        /* <DEDUP_REMOVED lines=749> */
[----:B------:R0:W3:Y:S04]  /*2ff00*/  @!P1 LDG.E.U16 R0, [R4.64] ;  /* 0x0000000604009981 */ /* 0x0000e8000c1e1500 */
[----:B0-----:R-:W4:Y:S04]  /*2ff10*/  LDL R4, [R1+0x1cbc] ;  /* 0x001cbc0001047983 */ /* 0x001f280000100800 */
[----:B------:R-:W4:Y:S01]  /*2ff20*/  LDL R5, [R1+0x1cc0] ;  /* 0x001cc00001057983 */ /* 0x000f220000100800 */
[----:B--2---:R-:W-:Y:S02]  /*2ff30*/  PRMT R29, RZ, 0x7610, R29 ;  /* 0x00007610ff1d7816 */ /* 0x004fe4000000001d */
[----:B----4-:R-:W-:-:S04]  /*2ff40*/  @!P1 LOP3.LUT R5, R5, R4, RZ, 0x3c, !PT ;  /* 0x0000000405059212 */ /* 0x010fc800078e3cff */
[----:B------:R-:W-:-:S04]  /*2ff50*/  @!P1 LOP3.LUT R4, R5, R4, RZ, 0x3c, !PT ;  /* 0x0000000405049212 */ /* 0x000fc800078e3cff */
[----:B------:R-:W-:Y:S01]  /*2ff60*/  @!P1 LOP3.LUT R5, R5, R4, RZ, 0x3c, !PT ;  /* 0x0000000405059212 */ /* 0x000fe200078e3cff */
[----:B---3--:R0:W-:Y:S04]  /*2ff70*/  STL [R1+0x6be8], R0 ;  /* 0x006be80001007387 */ /* 0x0081e80000100800 */
[----:B------:R1:W2:Y:S04]  /*2ff80*/  @!P1 LDG.E.U16 R29, [R4.64] ;  /* 0x00000006041d9981 */ /* 0x0002a8000c1e1500 */
[----:B-1----:R-:W3:Y:S04]  /*2ff90*/  LDL R4, [R1+0x1cac] ;  /* 0x001cac0001047983 */ /* 0x002ee80000100800 */
[----:B------:R-:W3:Y:S01]  /*2ffa0*/  LDL R5, [R1+0x1cb0] ;  /* 0x001cb00001057983 */ /* 0x000ee20000100800 */
[----:B0-----:R-:W-:-:S02]  /*2ffb0*/  PRMT R0, RZ, 0x7610, R0 ;  /* 0x00007610ff007816 */ /* 0x001fc40000000000 */
[----:B---3--:R-:W-:-:S04]  /*2ffc0*/  @!P1 LOP3.LUT R5, R5, R4, RZ, 0x3c, !PT ;  /* 0x0000000405059212 */ /* 0x008fc800078e3cff */
[----:B------:R-:W-:-:S04]  /*2ffd0*/  @!P1 LOP3.LUT R4, R5, R4, RZ, 0x3c, !PT ;  /* 0x0000000405049212 */ /* 0x000fc800078e3cff */
[----:B------:R-:W-:Y:S01]  /*2ffe0*/  @!P1 LOP3.LUT R5, R5, R4, RZ, 0x3c, !PT ;  /* 0x0000000405059212 */ /* 0x000fe200078e3cff */
[----:B--2---:R-:W-:Y:S04]  /*2fff0*/  STL [R1+0x6bac], R29 ;  /* 0x006bac1d01007387 */ /* 0x004fe80000100800 */
[----:B------:R0:W2:Y:S04]  /*30000*/  @!P1 LDG.E.U16 R0, [R4.64] ;  /* 0x0000000604009981 */ /* 0x0000a8000c1e1500 */
[----:B0-----:R-:W3:Y:S04]  /*30010*/  LDL R4, [R1+0x1c8c] ;  /* 0x001c8c0001047983 */ /* 0x001ee80000100800 */
[----:B------:R-:W3:Y:S01]  /*30020*/  LDL R5, [R1+0x1c90] ;  /* 0x001c900001057983 */ /* 0x000ee20000100800 */
[----:B------:R-:W-:-:S02]  /*30030*/  PRMT R28, RZ, 0x7610, R28 ;  /* 0x00007610ff1c7816 */ /* 0x000fc4000000001c */
[----:B---3--:R-:W-:-:S04]  /*30040*/  @!P1 LOP3.LUT R5, R5, R4, RZ, 0x3c, !PT ;  /* 0x0000000405059212 */ /* 0x008fc800078e3cff */
[----:B------:R-:W-:-:S04]  /*30050*/  @!P1 LOP3.LUT R4, R5, R4, RZ, 0x3c, !PT ;  /* 0x0000000405049212 */ /* 0x000fc800078e3cff */
[----:B------:R-:W-:-:S05]  /*30060*/  @!P1 LOP3.LUT R5, R5, R4, RZ, 0x3c, !PT ;  /* 0x0000000405059212 */ /* 0x000fca00078e3cff */
[----:B------:R-:W3:Y:S04]  /*30070*/  @!P1 LDG.E.U16 R28, [R4.64] ;  /* 0x00000006041c9981 */ /* 0x000ee8000c1e1500 */
[----:B--2---:R-:W-:Y:S04]  /*30080*/  STL [R1+0x6c34], R0 ;  /* 0x006c340001007387 */ /* 0x004fe80000100800 */
[----:B---3--:R0:W-:Y:S04]  /*30090*/  STL [R1+0x20], R28 ;  /* 0x0000201c01007387 */ /* 0x0081e80000100800 */
[----:B0-----:R-:W2:Y:S01]  /*300a0*/  LDL.LU R28, [R1+0x6c54] ;  /* 0x006c5400011c7983 */ /* 0x001ea20000300800 */
[----:B------:R-:W3:Y:S02]  /*300b0*/  LDL R4, [R1+0x1c6c] ;  /* 0x001c6c0001047983 */ /* 0x000ee40000100800 */
[----:B------:R-:W3:Y:S02]  /*300c0*/  LDL R5, [R1+0x1c70] ;  /* 0x001c700001057983 */ /* 0x000ee40000100800 */
[----:B---3--:R-:W-:-:S02]  /*300d0*/  @!P1 LOP3.LUT R5, R5, R4, RZ, 0x3c, !PT ;  /* 0x0000000405059212 */ /* 0x008fc400078e3cff */
[----:B--2---:R-:W-:Y:S02]  /*300e0*/  PRMT R28, RZ, 0x7610, R28 ;  /* 0x00007610ff1c7816 */ /* 0x004fe4000000001c */
[----:B------:R-:W-:-:S04]  /*300f0*/  @!P1 LOP3.LUT R4, R5, R4, RZ, 0x3c, !PT ;  /* 0x0000000405049212 */ /* 0x000fc800078e3cff */
[----:B------:R-:W-:-:S05]  /*30100*/  @!P1 LOP3.LUT R5, R5, R4, RZ, 0x3c, !PT ;  /* 0x0000000405059212 */ /* 0x000fca00078e3cff */
[----:B------:R-:W2:Y:S04]  /*30110*/  @!P1 LDG.E.U16 R28, [R4.64] ;  /* 0x00000006041c9981 */ /* 0x000ea8000c1e1500 */
[----:B--2---:R0:W-:Y:S04]  /*30120*/  STL [R1+0x1c], R28 ;  /* 0x00001c1c01007387 */ /* 0x0041e80000100800 */
        /* <DEDUP_REMOVED lines=11> */
[----:B------:R-:W3:Y:S01]  /*301e0*/  LDL R5, [R1+0x1c30] ;  /* 0x001c300001057983 */ /* 0x000ee20000100800 */
[----:B------:R-:W-:-:S02]  /*301f0*/  PRMT R29, RZ, 0x7610, R29 ;  /* 0x00007610ff1d7816 */ /* 0x000fc4000000001d */
[----:B---3--:R-:W-:-:S04]  /*30200*/  @!P1 LOP3.LUT R5, R5, R4, RZ, 0x3c, !PT ;  /* 0x0000000405059212 */ /* 0x008fc800078e3cff */
        /* <DEDUP_REMOVED lines=8> */
[----:B------:R-:W-:-:S05]  /*30290*/  @!P1 LOP3.LUT R5, R5, R4, RZ, 0x3c, !PT ;  /* 0x0000000405059212 */ /* 0x000fca00078e3cff */
[----:B------:R-:W2:Y:S04]  /*302a0*/  @!P1 LDG.E.U16 R28, [R4.64] ;  /* 0x00000006041c9981 */ /* 0x000ea8000c1e1500 */
[----:B---3--:R0:W-:Y:S04]  /*302b0*/  STL [R1+0x14], R29 ;  /* 0x0000141d01007387 */ /* 0x0081e80000100800 */
[----:B0-----:R-:W3:Y:S04]  /*302c0*/  LDL R29, [R1+0x1b70] ;  /* 0x001b7000011d7983 */ /* 0x001ee80000100800 */
        /* <DEDUP_REMOVED lines=35> */
[----:B------:R0:W4:Y:S04]  /*30500*/  @!P1 LDG.E.U16 R0, [R4.64] ;  /* 0x0000000604009981 */ /* 0x000128000c1e1500 */
[----:B0-----:R-:W2:Y:S01]  /*30510*/  LDL R5, [R1+0x1b6c] ;  /* 0x001b6c0001057983 */ /* 0x001ea20000100800 */
[----:B------:R-:W-:Y:S01]  /*30520*/  PRMT R27, RZ, 0x7610, R27 ;  /* 0x00007610ff1b7816 */ /* 0x000fe2000000001b */
[----:B---3--:R-:W-:Y:S02]  /*30530*/  @!P1 IMAD.MOV.U32 R4, RZ, RZ, R29 ;  /* 0x000000ffff049224 */ /* 0x008fe400078e001d */
[----:B----4-:R0:W-:Y:S01]  /*30540*/  STL [R1], R0 ;  /* 0x0000000001007387 */ /* 0x0101e20000100800 */
[----:B------:R-:W-:Y:S01]  /*30550*/  PRMT R26, RZ, 0x7610, R26 ;  /* 0x00007610ff1a7816 */ /* 0x000fe2000000001a */
[----:B------:R-:W3:Y:S02]  /*30560*/  LDL R29, [R1+0x1c48] ;  /* 0x001c4800011d7983 */ /* 0x000ee40000100800 */
[----:B--2---:R1:W2:Y:S04]  /*30570*/  @!P1 LDG.E.U16 R27, [R4.64] ;  /* 0x00000006041b9981 */ /* 0x0042a8000c1e1500 */
[----:B0-----:R-:W4:Y:S04]  /*30580*/  LDL R0, [R1+0x1c68] ;  /* 0x001c680001007983 */ /* 0x001f280000100800 */
[----:B-1----:R-:W2:Y:S04]  /*30590*/  LDL R4, [R1+0x1ca4] ;  /* 0x001ca40001047983 */ /* 0x002ea80000100800 */
[----:B------:R-:W2:Y:S02]  /*305a0*/  LDL R5, [R1+0x1ca8] ;  /* 0x001ca80001057983 */ /* 0x000ea40000100800 */
[----:B--2---:R-:W-:-:S04]  /*305b0*/  @!P1 LOP3.LUT R5, R5, R4, RZ, 0x3c, !PT ;  /* 0x0000000405059212 */ /* 0x004fc800078e3cff */
[----:B------:R-:W-:-:S04]  /*305c0*/  @!P1 LOP3.LUT R4, R5, R4, RZ, 0x3c, !PT ;  /* 0x0000000405049212 */ /* 0x000fc800078e3cff */
[----:B------:R-:W-:-:S05]  /*305d0*/  @!P1 LOP3.LUT R5, R5, R4, RZ, 0x3c, !PT ;  /* 0x0000000405059212 */ /* 0x000fca00078e3cff */
[----:B------:R0:W2:Y:S04]  /*305e0*/  @!P1 LDG.E.U16 R26, [R4.64] ;  /* 0x00000006041a9981 */ /* 0x0000a8000c1e1500 */
[----:B------:R1:W-:Y:S04]  /*305f0*/  STL [R1+0x6c24], R27 ;  /* 0x006c241b01007387 */ /* 0x0003e80000100800 */
[----:B0-----:R-:W3:Y:S04]  /*30600*/  LDL R4, [R1+0x1c84] ;  /* 0x001c840001047983 */ /* 0x001ee80000100800 */
[----:B------:R-:W3:Y:S04]  /*30610*/  LDL R5, [R1+0x1c88] ;  /* 0x001c880001057983 */ /* 0x000ee80000100800 */
[----:B-1----:R-:W4:Y:S04]  /*30620*/  LDL R27, [R1+0x1c44] ;  /* 0x001c4400011b7983 */ /* 0x002f280000100800 */
[----:B--2---:R0:W-:Y:S04]  /*30630*/  STL [R1+0x6bec], R26 ;  /* 0x006bec1a01007387 */ /* 0x0041e80000100800 */
[----:B0-----:R-:W2:Y:S01]  /*30640*/  LDL R26, [R1+0x1c64] ;  /* 0x001c6400011a7983 */ /* 0x001ea20000100800 */
[----:B---3--:R-:W-:-:S02]  /*30650*/  @!P1 LOP3.LUT R5, R5, R4, RZ, 0x3c, !PT ;  /* 0x0000000405059212 */ /* 0x008fc400078e3cff */
[----:B------:R-:W-:Y:S02]  /*30660*/  PRMT R25, RZ, 0x7610, R25 ;  /* 0x00007610ff197816 */ /* 0x000fe40000000019 */
[----:B------:R-:W-:-:S04]  /*30670*/  @!P1 LOP3.LUT R4, R5, R4, RZ, 0x3c, !PT ;  /* 0x0000000405049212 */ /* 0x000fc800078e3cff */
[----:B------:R-:W-:Y:S02]  /*30680*/  @!P1 LOP3.LUT R5, R5, R4, RZ, 0x3c, !PT ;  /* 0x0000000405059212 */ /* 0x000fe400078e3cff */
[----:B------:R-:W-:-:S03]  /*30690*/  PRMT R24, RZ, 0x7610, R24 ;  /* 0x00007610ff187816 */ /* 0x000fc60000000018 */
[----:B------:R4:W3:Y:S02]  /*306a0*/  @!P1 LDG.E.U16 R25, [R4.64] ;  /* 0x0000000604199981 */ /* 0x0008e4000c1e1500 */
[----:B----4-:R-:W-:Y:S02]  /*306b0*/  @!P1 IMAD.MOV.U32 R4, RZ, RZ, R0 ;  /* 0x000000ffff049224 */ /* 0x010fe400078e0000 */
[----:B--2---:R-:W-:-:S05]  /*306c0*/  @!P1 IMAD.MOV.U32 R5, RZ, RZ, R26 ;  /* 0x000000ffff059224 */ /* 0x004fca00078e001a */
[----:B------:R-:W2:Y:S04]  /*306d0*/  @!P1 LDG.E.U16 R24, [R4.64] ;  /* 0x0000000604189981 */ /* 0x000ea8000c1e1500 */
[----:B---3--:R0:W-:Y:S01]  /*306e0*/  STL [R1+0x6bf0], R25 ;  /* 0x006bf01901007387 */ /* 0x0081e20000100800 */
[----:B------:R-:W3:Y:S03]  /*306f0*/  LDL R0, [R1+0x1c08] ;  /* 0x001c080001007983 */ /* 0x000ee60000100800 */
[----:B0-----:R-:W4:Y:S04]  /*30700*/  LDL R25, [R1+0x1c28] ;  /* 0x001c280001197983 */ /* 0x001f280000100800 */
[----:B--2---:R0:W-:Y:S01]  /*30710*/  STL [R1+0x6bf4], R24 ;  /* 0x006bf41801007387 */ /* 0x0041e20000100800 */
[----:B------:R-:W-:Y:S01]  /*30720*/  PRMT R23, RZ, 0x7610, R23 ;  /* 0x00007610ff177816 */ /* 0x000fe20000000017 */
[----:B------:R-:W-:-:S02]  /*30730*/  @!P1 IMAD.MOV.U32 R4, RZ, RZ, R29 ;  /* 0x000000ffff049224 */ /* 0x000fc400078e001d */
[----:B------:R-:W-:Y:S01]  /*30740*/  @!P1 IMAD.MOV.U32 R5, RZ, RZ, R27 ;  /* 0x000000ffff059224 */ /* 0x000fe200078e001b */
[----:B------:R-:W-:Y:S01]  /*30750*/  PRMT R22, RZ, 0x7610, R22 ;  /* 0x00007610ff167816 */ /* 0x000fe20000000016 */
[----:B------:R-:W2:Y:S04]  /*30760*/  LDL R29, [R1+0x1be8] ;  /* 0x001be800011d7983 */ /* 0x000ea80000100800 */
[----:B------:R4:W2:Y:S04]  /*30770*/  @!P1 LDG.E.U16 R23, [R4.64] ;  /* 0x0000000604179981 */ /* 0x0008a8000c1e1500 */
[----:B------:R-:W2:Y:S04]  /*30780*/  LDL R27, [R1+0x1bc4] ;  /* 0x001bc400011b7983 */ /* 0x000ea80000100800 */
[----:B0-----:R-:W2:Y:S04]  /*30790*/  LDL R24, [R1+0x1c24] ;  /* 0x001c240001187983 */ /* 0x001ea80000100800 */
[----:B------:R-:W3:Y:S01]  /*307a0*/  LDL R26, [R1+0x1bc8] ;  /* 0x001bc800011a7983 */ /* 0x000ee20000100800 */
[----:B----4-:R-:W-:-:S02]  /*307b0*/  @!P1 IMAD.MOV.U32 R4, RZ, RZ, R25 ;  /* 0x000000ffff049224 */ /* 0x010fc400078e0019 */
[----:B--2---:R-:W-:-:S05]  /*307c0*/  @!P1 IMAD.MOV.U32 R5, RZ, RZ, R24 ;  /* 0x000000ffff059224 */ /* 0x004fca00078e0018 */
[----:B------:R-:W2:Y:S04]  /*307d0*/  @!P1 LDG.E.U16 R22, [R4.64] ;  /* 0x0000000604169981 */ /* 0x000ea8000c1e1500 */
[----:B------:R0:W-:Y:S01]  /*307e0*/  STL [R1+0x6bf8], R23 ;  /* 0x006bf81701007387 */ /* 0x0001e20000100800 */
[----:B------:R-:W4:Y:S02]  /*307f0*/  LDL R25, [R1+0x1ba4] ;  /* 0x001ba40001197983 */ /* 0x000f240000100800 */
[----:B------:R-:W3:Y:S01]  /*30800*/  LDL R24, [R1+0x1ba8] ;  /* 0x001ba80001187983 */ /* 0x000ee20000100800 */
[----:B0-----:R-:W3:Y:S04]  /*30810*/  LDL R23, [R1+0x1c04] ;  /* 0x001c040001177983 */ /* 0x001ee80000100800 */
[----:B--2---:R0:W-:Y:S04]  /*30820*/  STL [R1+0x6bfc], R22 ;  /* 0x006bfc1601007387 */ /* 0x0041e80000100800 */
[----:B0-----:R-:W2:Y:S01]  /*30830*/  LDL R22, [R1+0x1be4] ;  /* 0x001be40001167983 */ /* 0x001ea20000100800 */
[----:B------:R-:W-:Y:S01]  /*30840*/  PRMT R21, RZ, 0x7610, R21 ;  /* 0x00007610ff157816 */ /* 0x000fe20000000015 */
[----:B---3--:R-:W-:-:S02]  /*30850*/  @!P1 IMAD.MOV.U32 R4, RZ, RZ, R0 ;  /* 0x000000ffff049224 */ /* 0x008fc400078e0000 */
[----:B------:R-:W-:Y:S01]  /*30860*/  @!P1 IMAD.MOV.U32 R5, RZ, RZ, R23 ;  /* 0x000000ffff059224 */ /* 0x000fe200078e0017 */
[----:B------:R-:W-:Y:S02]  /*30870*/  PRMT R20, RZ, 0x7610, R20 ;  /* 0x00007610ff147816 */ /* 0x000fe40000000014 */
[----:B------:R-:W-:Y:S02]  /*30880*/  PRMT R19, RZ, 0x7610, R19 ;  /* 0x00007610ff137816 */ /* 0x000fe40000000013 */
[----:B------:R-:W-:Y:S01]  /*30890*/  PRMT R18, RZ, 0x7610, R18 ;  /* 0x00007610ff127816 */ /* 0x000fe20000000012 */
[----:B------:R-:W3:Y:S04]  /*308a0*/  LDL R23, [R1+0x1b84] ;  /* 0x001b840001177983 */ /* 0x000ee80000100800 */
[----:B------:R0:W3:Y:S04]  /*308b0*/  @!P1 LDG.E.U16 R21, [R4.64] ;  /* 0x0000000604159981 */ /* 0x0000e8000c1e1500 */
[----:B------:R-:W3:Y:S01]  /*308c0*/  LDL R0, [R1+0x1b88] ;  /* 0x001b880001007983 */ /* 0x000ee20000100800 */
[----:B0-----:R-:W-:-:S02]  /*308d0*/  @!P1 IMAD.MOV.U32 R4, RZ, RZ, R29 ;  /* 0x000000ffff049224 */ /* 0x001fc400078e001d */
[----:B--2---:R-:W-:-:S05]  /*308e0*/  @!P1 IMAD.MOV.U32 R5, RZ, RZ, R22 ;  /* 0x000000ffff059224 */ /* 0x004fca00078e0016 */
[----:B------:R0:W2:Y:S02]  /*308f0*/  @!P1 LDG.E.U16 R20, [R4.64] ;  /* 0x0000000604149981 */ /* 0x0000a4000c1e1500 */
[----:B0-----:R-:W-:Y:S02]  /*30900*/  @!P1 IMAD.MOV.U32 R4, RZ, RZ, R26 ;  /* 0x000000ffff049224 */ /* 0x001fe400078e001a */
[----:B------:R-:W-:-:S05]  /*30910*/  @!P1 IMAD.MOV.U32 R5, RZ, RZ, R27 ;  /* 0x000000ffff059224 */ /* 0x000fca00078e001b */
[----:B------:R0:W2:Y:S02]  /*30920*/  @!P1 LDG.E.U16 R19, [R4.64] ;  /* 0x0000000604139981 */ /* 0x0000a4000c1e1500 */
[----:B0-----:R-:W-:Y:S02]  /*30930*/  @!P1 IMAD.MOV.U32 R4, RZ, RZ, R24 ;  /* 0x000000ffff049224 */ /* 0x001fe400078e0018 */
[----:B----4-:R-:W-:-:S05]  /*30940*/  @!P1 IMAD.MOV.U32 R5, RZ, RZ, R25 ;  /* 0x000000ffff059224 */ /* 0x010fca00078e0019 */
[----:B------:R-:W4:Y:S04]  /*30950*/  @!P1 LDG.E.U16 R18, [R4.64] ;  /* 0x0000000604129981 */ /* 0x000f28000c1e1500 */
[----:B---3--:R0:W-:Y:S04]  /*30960*/  STL [R1+0x6c00], R21 ;  /* 0x006c001501007387 */ /* 0x0081e80000100800 */
[----:B--2---:R1:W-:Y:S01]  /*30970*/  STL [R1+0x6c04], R20 ;  /* 0x006c041401007387 */ /* 0x0043e20000100800 */
[----:B------:R-:W2:Y:S03]  /*30980*/  LDL R22, [R1+0x1b68] ;  /* 0x001b680001167983 */ /* 0x000ea60000100800 */
[----:B------:R3:W-:Y:S01]  /*30990*/  STL [R1+0x6c08], R19 ;  /* 0x006c081301007387 */ /* 0x0007e20000100800 */
[----:B0-----:R-:W2:Y:S03]  /*309a0*/  LDL R21, [R1+0x1c9c] ;  /* 0x001c9c0001157983 */ /* 0x001ea60000100800 */
[----:B-1----:R-:W2:Y:S04]  /*309b0*/  LDL R20, [R1+0x1ca0] ;  /* 0x001ca00001147983 */ /* 0x002ea80000100800 */
[----:B----4-:R0:W-:Y:S01]  /*309c0*/  STL [R1+0x6c0c], R18 ;  /* 0x006c0c1201007387 */ /* 0x0101e20000100800 */
[----:B---3--:R-:W3:Y:S03]  /*309d0*/  LDL R19, [R1+0x1c7c] ;  /* 0x001c7c0001137983 */ /* 0x008ee60000100800 */
[----:B0-----:R-:W4:Y:S01]  /*309e0*/  LDL R18, [R1+0x1c80] ;  /* 0x001c800001127983 */ /* 0x001f220000100800 */
[----:B------:R-:W-:Y:S01]  /*309f0*/  PRMT R17, RZ, 0x7610, R17 ;  /* 0x00007610ff117816 */ /* 0x000fe20000000011 */
[----:B------:R-:W-:-:S02]  /*30a00*/  @!P1 IMAD.MOV.U32 R4, RZ, RZ, R0 ;  /* 0x000000ffff049224 */ /* 0x000fc400078e0000 */
[----:B------:R-:W-:Y:S01]  /*30a10*/  @!P1 IMAD.MOV.U32 R5, RZ, RZ, R23 ;  /* 0x000000ffff059224 */ /* 0x000fe200078e0017 */
[----:B------:R-:W-:Y:S02]  /*30a20*/  PRMT R16, RZ, 0x7610, R16 ;  /* 0x00007610ff107816 */ /* 0x000fe40000000010 */
[----:B------:R-:W-:Y:S02]  /*30a30*/  PRMT R15, RZ, 0x7610, R15 ;  /* 0x00007610ff0f7816 */ /* 0x000fe4000000000f */
[----:B------:R-:W-:Y:S01]  /*30a40*/  PRMT R14, RZ, 0x7610, R14 ;  /* 0x00007610ff0e7816 */ /* 0x000fe2000000000e */
[----:B------:R-:W4:Y:S04]  /*30a50*/  LDL R23, [R1+0x1c5c] ;  /* 0x001c5c0001177983 */ /* 0x000f280000100800 */
[----:B------:R0:W4:Y:S04]  /*30a60*/  @!P1 LDG.E.U16 R17, [R4.64] ;  /* 0x0000000604119981 */ /* 0x000128000c1e1500 */
[----:B------:R-:W4:Y:S01]  /*30a70*/  LDL R0, [R1+0x1c60] ;  /* 0x001c600001007983 */ /* 0x000f220000100800 */
[----:B0-----:R-:W-:-:S02]  /*30a80*/  @!P1 IMAD.MOV.U32 R5, RZ, RZ, R2 ;  /* 0x000000ffff059224 */ /* 0x001fc400078e0002 */
[----:B--2---:R-:W-:-:S05]  /*30a90*/  @!P1 IMAD.MOV.U32 R4, RZ, RZ, R22 ;  /* 0x000000ffff049224 */ /* 0x004fca00078e0016 */
[----:B------:R0:W2:Y:S02]  /*30aa0*/  @!P1 LDG.E.U16 R16, [R4.64] ;  /* 0x0000000604109981 */ /* 0x0000a4000c1e1500 */
[----:B0-----:R-:W-:Y:S02]  /*30ab0*/  @!P1 IMAD.MOV.U32 R5, RZ, RZ, R21 ;  /* 0x000000ffff059224 */ /* 0x001fe400078e0015 */
[----:B------:R-:W-:-:S05]  /*30ac0*/  @!P1 IMAD.MOV.U32 R4, RZ, RZ, R20 ;  /* 0x000000ffff049224 */ /* 0x000fca00078e0014 */
[----:B------:R3:W2:Y:S02]  /*30ad0*/  @!P1 LDG.E.U16 R15, [R4.64] ;  /* 0x00000006040f9981 */ /* 0x0006a4000c1e1500 */
[----:B---3--:R-:W-:Y:S02]  /*30ae0*/  @!P1 IMAD.MOV.U32 R5, RZ, RZ, R19 ;  /* 0x000000ffff059224 */ /* 0x008fe400078e0013 */
[----:B----4-:R-:W-:-:S05]  /*30af0*/  @!P1 IMAD.MOV.U32 R4, RZ, RZ, R18 ;  /* 0x000000ffff049224 */ /* 0x010fca00078e0012 */
[----:B------:R-:W3:Y:S04]  /*30b00*/  @!P1 LDG.E.U16 R14, [R4.64] ;  /* 0x00000006040e9981 */ /* 0x000ee8000c1e1500 */
[----:B------:R-:W-:Y:S01]  /*30b10*/  STL [R1+0x6c10], R17 ;  /* 0x006c101101007387 */ /* 0x000fe20000100800 */
[----:B------:R0:W-:Y:S03]  /*30b20*/  STL [R1+0x2380], R2 ;  /* 0x0023800201007387 */ /* 0x0001e60000100800 */
[----:B0-----:R-:W4:Y:S04]  /*30b30*/  LDL.LU R2, [R1+0x1b9c] ;  /* 0x001b9c0001027983 */ /* 0x001f280000300800 */
[----:B--2---:R0:W-:Y:S01]  /*30b40*/  STL [R1+0x6c14], R16 ;  /* 0x006c141001007387 */ /* 0x0041e20000100800 */
[----:B------:R-:W2:Y:S02]  /*30b50*/  LDL R22, [R1+0x1c3c] ;  /* 0x001c3c0001167983 */ /* 0x000ea40000100800 */
[----:B------:R-:W4:Y:S01]  /*30b60*/  LDL R21, [R1+0x1c40] ;  /* 0x001c400001157983 */ /* 0x000f220000100800 */
[----:B------:R1:W-:Y:S01]  /*30b70*/  STL [R1+0x6bb0], R15 ;  /* 0x006bb00f01007387 */ /* 0x0003e20000100800 */
[----:B------:R-:W4:Y:S02]  /*30b80*/  LDL R20, [R1+0x1c1c] ;  /* 0x001c1c0001147983 */ /* 0x000f240000100800 */
[----:B------:R-:W4:Y:S02]  /*30b90*/  LDL R19, [R1+0x1c20] ;  /* 0x001c200001137983 */ /* 0x000f240000100800 */
[----:B------:R-:W4:Y:S01]  /*30ba0*/  LDL R18, [R1+0x1bfc] ;  /* 0x001bfc0001127983 */ /* 0x000f220000100800 */
[----:B------:R-:W4:Y:S04]  /*30bb0*/  LDL R17, [R1+0x1c00] ;  /* 0x001c000001117983 */ /* 0x000f280000100800 */
[----:B---3--:R3:W-:Y:S01]  /*30bc0*/  STL [R1+0x6bb4], R14 ;  /* 0x006bb40e01007387 */ /* 0x0087e20000100800 */
[----:B0-----:R-:W4:Y:S02]  /*30bd0*/  LDL R16, [R1+0x1bdc] ;  /* 0x001bdc0001107983 */ /* 0x001f240000100800 */
[----:B-1----:R-:W4:Y:S01]  /*30be0*/  LDL R15, [R1+0x1be0] ;  /* 0x001be000010f7983 */ /* 0x002f220000100800 */
[----:B------:R-:W-:Y:S01]  /*30bf0*/  PRMT R13, RZ, 0x7610, R13 ;  /* 0x00007610ff0d7816 */ /* 0x000fe2000000000d */
[----:B------:R-:W-:-:S02]  /*30c00*/  @!P1 IMAD.MOV.U32 R4, RZ, RZ, R0 ;  /* 0x000000ffff049224 */ /* 0x000fc400078e0000 */
[----:B------:R-:W-:Y:S01]  /*30c10*/  @!P1 IMAD.MOV.U32 R5, RZ, RZ, R23 ;  /* 0x000000ffff059224 */ /* 0x000fe200078e0017 */
[----:B------:R-:W-:Y:S02]  /*30c20*/  PRMT R12, RZ, 0x7610, R12 ;  /* 0x00007610ff0c7816 */ /* 0x000fe4000000000c */
[----:B------:R-:W-:Y:S02]  /*30c30*/  PRMT R11, RZ, 0x7610, R11 ;  /* 0x00007610ff0b7816 */ /* 0x000fe4000000000b */
[----:B------:R-:W-:Y:S02]  /*30c40*/  PRMT R10, RZ, 0x7610, R10 ;  /* 0x00007610ff0a7816 */ /* 0x000fe4000000000a */
[----:B------:R-:W-:Y:S01]  /*30c50*/  PRMT R9, RZ, 0x7610, R9 ;  /* 0x00007610ff097816 */ /* 0x000fe20000000009 */
[----:B------:R2:W4:Y:S04]  /*30c60*/  @!P1 LDG.E.U16 R13, [R4.64] ;  /* 0x00000006040d9981 */ /* 0x000528000c1e1500 */
[----:B---3--:R-:W3:Y:S04]  /*30c70*/  LDL R14, [R1+0x1bbc] ;  /* 0x001bbc00010e7983 */ /* 0x008ee80000100800 */
[----:B------:R-:W3:Y:S01]  /*30c80*/  LDL R0, [R1+0x1bc0] ;  /* 0x001bc00001007983 */ /* 0x000ee20000100800 */
[----:B--2---:R-:W-:-:S02]  /*30c90*/  @!P1 IMAD.MOV.U32 R5, RZ, RZ, R22 ;  /* 0x000000ffff059224 */ /* 0x004fc400078e0016 */
[----:B----4-:R-:W-:-:S05]  /*30ca0*/  @!P1 IMAD.MOV.U32 R4, RZ, RZ, R21 ;  /* 0x000000ffff049224 */ /* 0x010fca00078e0015 */
[----:B------:R0:W2:Y:S02]  /*30cb0*/  @!P1 LDG.E.U16 R12, [R4.64] ;  /* 0x00000006040c9981 */ /* 0x0000a4000c1e1500 */
[----:B0-----:R-:W-:Y:S02]  /*30cc0*/  @!P1 IMAD.MOV.U32 R5, RZ, RZ, R20 ;  /* 0x000000ffff059224 */ /* 0x001fe400078e0014 */
[----:B------:R-:W-:-:S05]  /*30cd0*/  @!P1 IMAD.MOV.U32 R4, RZ, RZ, R19 ;  /* 0x000000ffff049224 */ /* 0x000fca00078e0013 */
[----:B------:R0:W4:Y:S02]  /*30ce0*/  @!P1 LDG.E.U16 R11, [R4.64] ;  /* 0x00000006040b9981 */ /* 0x000124000c1e1500 */
[----:B0-----:R-:W-:Y:S02]  /*30cf0*/  @!P1 IMAD.MOV.U32 R4, RZ, RZ, R17 ;  /* 0x000000ffff049224 */ /* 0x001fe400078e0011 */
[----:B------:R-:W-:-:S05]  /*30d00*/  @!P1 IMAD.MOV.U32 R5, RZ, RZ, R18 ;  /* 0x000000ffff059224 */ /* 0x000fca00078e0012 */
[----:B------:R0:W3:Y:S02]  /*30d10*/  @!P1 LDG.E.U16 R10, [R4.64] ;  /* 0x00000006040a9981 */ /* 0x0000e4000c1e1500 */
[----:B0-----:R-:W-:Y:S02]  /*30d20*/  @!P1 IMAD.MOV.U32 R4, RZ, RZ, R15 ;  /* 0x000000ffff049224 */ /* 0x001fe400078e000f */
[----:B------:R-:W-:-:S05]  /*30d30*/  @!P1 IMAD.MOV.U32 R5, RZ, RZ, R16 ;  /* 0x000000ffff059224 */ /* 0x000fca00078e0010 */
[----:B------:R-:W3:Y:S04]  /*30d40*/  @!P1 LDG.E.U16 R9, [R4.64] ;  /* 0x0000000604099981 */ /* 0x000ee8000c1e1500 */
[----:B------:R-:W-:Y:S04]  /*30d50*/  STL [R1+0x6bb8], R13 ;  /* 0x006bb80d01007387 */ /* 0x000fe80000100800 */
[----:B--2---:R0:W-:Y:S04]  /*30d60*/  STL [R1+0x6bbc], R12 ;  /* 0x006bbc0c01007387 */ /* 0x0041e80000100800 */
[----:B----4-:R1:W-:Y:S04]  /*30d70*/  STL [R1+0x6bc0], R11 ;  /* 0x006bc00b01007387 */ /* 0x0103e80000100800 */
[----:B---3--:R2:W-:Y:S04]  /*30d80*/  STL [R1+0x6bc4], R10 ;  /* 0x006bc40a01007387 */ /* 0x0085e80000100800 */
[----:B------:R3:W-:Y:S01]  /*30d90*/  STL [R1+0x6bc8], R9 ;  /* 0x006bc80901007387 */ /* 0x0007e20000100800 */
[----:B0-----:R-:W4:Y:S01]  /*30da0*/  LDL R12, [R1+0x1ba0] ;  /* 0x001ba000010c7983 */ /* 0x001f220000100800 */
[----:B------:R-:W-:Y:S01]  /*30db0*/  PRMT R8, RZ, 0x7610, R8 ;  /* 0x00007610ff087816 */ /* 0x000fe20000000008 */
[----:B------:R-:W-:-:S02]  /*30dc0*/  @!P1 IMAD.MOV.U32 R4, RZ, RZ, R0 ;  /* 0x000000ffff049224 */ /* 0x000fc400078e0000 */
[----:B------:R-:W-:Y:S01]  /*30dd0*/  @!P1 IMAD.MOV.U32 R5, RZ, RZ, R14 ;  /* 0x000000ffff059224 */ /* 0x000fe200078e000e */
[----:B------:R-:W-:Y:S01]  /*30de0*/  PRMT R7, RZ, 0x7610, R7 ;  /* 0x00007610ff077816 */ /* 0x000fe20000000007 */
[----:B-1----:R-:W4:Y:S04]  /*30df0*/  LDL R11, [R1+0x1b7c] ;  /* 0x001b7c00010b7983 */ /* 0x002f280000100800 */
[----:B------:R0:W4:Y:S04]  /*30e00*/  @!P1 LDG.E.U16 R8, [R4.64] ;  /* 0x0000000604089981 */ /* 0x000128000c1e1500 */
[----:B--2---:R-:W2:Y:S04]  /*30e10*/  LDL R10, [R1+0x1b80] ;  /* 0x001b8000010a7983 */ /* 0x004ea80000100800 */
[----:B---3--:R-:W3:Y:S01]  /*30e20*/  LDL R9, [R1+0x1b60] ;  /* 0x001b600001097983 */ /* 0x008ee20000100800 */
[----:B------:R-:W2:Y:S02]  /*30e30*/  LDL.LU R15, [R1+0xb0c] ;  /* 0x000b0c00010f7983 */ /* 0x000ea40000300800 */
[----:B------:R-:W2:Y:S02]  /*30e40*/  LDL.LU R16, [R1+0xb00] ;  /* 0x000b000001107983 */ /* 0x000ea40000300800 */
[----:B------:R-:W2:Y:S01]  /*30e50*/  LDL.LU R17, [R1+0xaf4] ;  /* 0x000af40001117983 */ /* 0x000ea20000300800 */
[----:B------:R-:W2:Y:S01]  /*30e60*/  LDL.LU R18, [R1+0xae8] ;  /* 0x000ae80001127983 */ /* 0x000ea20000300800 */
[----:B------:R-:W2:Y:S02]  /*30e70*/  LDL.LU R19, [R1+0xadc] ;  /* 0x000adc0001137983 */ /* 0x000ea40000300800 */
[----:B------:R-:W2:Y:S02]  /*30e80*/  LDL.LU R20, [R1+0xad0] ;  /* 0x000ad00001147983 */ /* 0x000ea40000300800 */
[----:B------:R-:W2:Y:S02]  /*30e90*/  LDL.LU R21, [R1+0xac4] ;  /* 0x000ac40001157983 */ /* 0x000ea40000300800 */
[----:B0-----:R-:W-:Y:S01]  /*30ea0*/  @!P1 IMAD.MOV.U32 R5, RZ, RZ, R2 ;  /* 0x000000ffff059224 */ /* 0x001fe200078e0002 */
[----:B------:R-:W3:Y:S01]  /*30eb0*/  LDL.LU R22, [R1+0xab8] ;  /* 0x000ab80001167983 */ /* 0x000ee20000300800 */
[----:B------:R-:W3:Y:S02]  /*30ec0*/  LDL.LU R23, [R1+0xaac] ;  /* 0x000aac0001177983 */ /* 0x000ee40000300800 */
[----:B------:R-:W3:Y:S02]  /*30ed0*/  LDL.LU R24, [R1+0xaa0] ;  /* 0x000aa00001187983 */ /* 0x000ee40000300800 */
[----:B------:R-:W3:Y:S01]  /*30ee0*/  LDL.LU R27, [R1+0xa94] ;  /* 0x000a9400011b7983 */ /* 0x000ee20000300800 */
[----:B------:R-:W3:Y:S01]  /*30ef0*/  LDL.LU R29, [R1+0xa88] ;  /* 0x000a8800011d7983 */ /* 0x000ee20000300800 */
[----:B------:R-:W3:Y:S02]  /*30f00*/  LDL.LU R25, [R1+0xa7c] ;  /* 0x000a7c0001197983 */ /* 0x000ee40000300800 */
[----:B------:R-:W3:Y:S02]  /*30f10*/  LDL.LU R26, [R1+0xa70] ;  /* 0x000a7000011a7983 */ /* 0x000ee40000300800 */
[----:B------:R-:W3:Y:S02]  /*30f20*/  LDL.LU R0, [R1+0xa64] ;  /* 0x000a640001007983 */ /* 0x000ee40000300800 */
[----:B----4-:R-:W-:-:S05]  /*30f30*/  @!P1 IMAD.MOV.U32 R4, RZ, RZ, R12 ;  /* 0x000000ffff049224 */ /* 0x010fca00078e000c */
[----:B------:R2:W4:Y:S04]  /*30f40*/  @!P1 LDG.E.U16 R7, [R4.64] ;  /* 0x0000000604079981 */ /* 0x000528000c1e1500 */
[----:B------:R-:W-:Y:S01]  /*30f50*/  STL [R1+0x6bcc], R8 ;  /* 0x006bcc0801007387 */ /* 0x000fe20000100800 */
[----:B------:R-:W-:Y:S01]  /*30f60*/  STL [R1+0x2384], R2 ;  /* 0x0023840201007387 */ /* 0x000fe20000100800 */
[----:B------:R-:W-:Y:S02]  /*30f70*/  PRMT R6, RZ, 0x7610, R6 ;  /* 0x00007610ff067816 */ /* 0x000fe40000000006 */
[----:B------:R-:W-:Y:S01]  /*30f80*/  PRMT R3, RZ, 0x7610, R3 ;  /* 0x00007610ff037816 */ /* 0x000fe20000000003 */
[----:B--2---:R-:W-:Y:S02]  /*30f90*/  @!P1 IMAD.MOV.U32 R4, RZ, RZ, R10 ;  /* 0x000000ffff049224 */ /* 0x004fe400078e000a */
[----:B------:R-:W-:-:S05]  /*30fa0*/  @!P1 IMAD.MOV.U32 R5, RZ, RZ, R11 ;  /* 0x000000ffff059224 */ /* 0x000fca00078e000b */
[----:B------:R3:W2:Y:S02]  /*30fb0*/  @!P1 LDG.E.U16 R6, [R4.64] ;  /* 0x0000000604069981 */ /* 0x0006a4000c1e1500 */
[----:B---3--:R-:W-:Y:S02]  /*30fc0*/  @!P1 IMAD.MOV.U32 R4, RZ, RZ, R9 ;  /* 0x000000ffff049224 */ /* 0x008fe400078e0009 */
[----:B------:R-:W-:-:S05]  /*30fd0*/  @!P1 IMAD.MOV.U32 R5, RZ, RZ, R28 ;  /* 0x000000ffff059224 */ /* 0x000fca00078e001c */
[----:B------:R-:W3:Y:S04]  /*30fe0*/  @!P1 LDG.E.U16 R3, [R4.64] ;  /* 0x0000000604039981 */ /* 0x000ee8000c1e1500 */
[----:B----4-:R0:W-:Y:S04]  /*30ff0*/  STL [R1+0x6bd0], R7 ;  /* 0x006bd00701007387 */ /* 0x0101e80000100800 */
[----:B0-----:R-:W4:Y:S04]  /*31000*/  LDL R7, [R1+0x2344] ;  /* 0x0023440001077983 */ /* 0x001f280000100800 */
[----:B--2---:R-:W-:Y:S01]  /*31010*/  STL [R1+0x6bd4], R6 ;  /* 0x006bd40601007387 */ /* 0x004fe20000100800 */
[----:B------:R-:W-:Y:S03]  /*31020*/  STL [R1+0x2388], R28 ;  /* 0x0023881c01007387 */ /* 0x000fe60000100800 */
[----:B---3--:R-:W-:Y:S04]  /*31030*/  STL [R1+0x6bd8], R3 ;  /* 0x006bd80301007387 */ /* 0x008fe80000100800 */
[----:B----4-:R-:W-:Y:S01]  /*31040*/  STS.U16 [R7+0x1d00], R15 ;  /* 0x001d000f07007388 */ /* 0x010fe20000000400 */
        /* <DEDUP_REMOVED lines=9> */
[----:B------:R0:W-:Y:S02]  /*310e0*/  STS.U16 [R7+0x4500], R27 ;  /* 0x0045001b07007388 */ /* 0x0001e40000000400 */
[----:B------:R1:W-:Y:S01]  /*310f0*/  STS.U16 [R7+0x4900], R29 ;  /* 0x0049001d07007388 */ /* 0x0003e20000000400 */
[----:B------:R-:W-:Y:S01]  /*31100*/  STS.U16 [R7+0x4d00], R25 ;  /* 0x004d001907007388 */ /* 0x000fe20000000400 */
[----:B------:R-:W-:Y:S02]  /*31110*/  STS.U16 [R7+0x5100], R26 ;  /* 0x0051001a07007388 */ /* 0x000fe40000000400 */
[----:B------:R2:W-:Y:S01]  /*31120*/  STS.U16 [R7+0x5500], R0 ;  /* 0x0055000007007388 */ /* 0x0005e20000000400 */
[----:B0-----:R-:W3:Y:S01]  /*31130*/  LDL.LU R27, [R1+0xa58] ;  /* 0x000a5800011b7983 */ /* 0x001ee20000300800 */
[----:B-1----:R-:W4:Y:S03]  /*31140*/  LDL.LU R29, [R1+0xa4c] ;  /* 0x000a4c00011d7983 */ /* 0x002f260000300800 */
[----:B--2---:R-:W2:Y:S04]  /*31150*/  LDL.LU R0, [R1+0xa34] ;  /* 0x000a340001007983 */ /* 0x004ea80000300800 */
[----:B--2---:R0:W-:Y:S04]  /*31160*/  STL [R1+0x6c38], R0 ;  /* 0x006c380001007387 */ /* 0x0041e80000100800 */
[----:B0-----:R-:W2:Y:S01]  /*31170*/  LDL.LU R0, [R1+0xa40] ;  /* 0x000a400001007983 */ /* 0x001ea20000300800 */
        /* <DEDUP_REMOVED lines=23> */
[----:B------:R-:W2:Y:S04]  /*312f0*/  LDL.LU R25, [R1+0x54] ;  /* 0x0000540001197983 */ /* 0x000ea80000300800 */
[----:B---3--:R0:W-:Y:S01]  /*31300*/  STS.U16 [R7+0x5900], R27 ;  /* 0x0059001b07007388 */ /* 0x0081e20000000400 */
[----:B------:R-:W3:Y:S02]  /*31310*/  LDL.LU R26, [R1+0x48] ;  /* 0x00004800011a7983 */ /* 0x000ee40000300800 */
[----:B----4-:R1:W-:Y:S01]  /*31320*/  STS.U16 [R7+0x5d00], R29 ;  /* 0x005d001d07007388 */ /* 0x0103e20000000400 */
[----:B0-----:R-:W4:Y:S01]  /*31330*/  LDL.LU R27, [R1+0x3c] ;  /* 0x00003c00011b7983 */ /* 0x001f220000300800 */
[----:B-1----:R-:W3:Y:S03]  /*31340*/  LDL.LU R29, [R1+0x30] ;  /* 0x00003000011d7983 */ /* 0x002ee60000300800 */
[----:B--2---:R0:W-:Y:S04]  /*31350*/  STS.U16 [R7+0x6100], R0 ;  /* 0x0061000007007388 */ /* 0x0041e80000000400 */
[----:B0-----:R-:W2:Y:S04]  /*31360*/  LDL.LU R0, [R1+0x6c38] ;  /* 0x006c380001007983 */ /* 0x001ea80000300800 */
[----:B--2---:R0:W-:Y:S01]  /*31370*/  STS.U16 [R7+0x6500], R0 ;  /* 0x0065000007007388 */ /* 0x0041e20000000400 */
[----:B------:R-:W-:Y:S02]  /*31380*/  STS.U16 [R7+0x6900], R3 ;  /* 0x0069000307007388 */ /* 0x000fe40000000400 */
[----:B------:R-:W-:Y:S02]  /*31390*/  STS.U16 [R7+0x6d00], R4 ;  /* 0x006d000407007388 */ /* 0x000fe40000000400 */
[----:B------:R-:W-:Y:S01]  /*313a0*/  STS.U16 [R7+0x7100], R5 ;  /* 0x0071000507007388 */ /* 0x000fe20000000400 */
[----:B------:R-:W-:Y:S01]  /*313b0*/  STS.U16 [R7+0x7500], R28 ;  /* 0x0075001c07007388 */ /* 0x000fe20000000400 */
[----:B------:R-:W-:Y:S02]  /*313c0*/  STS.U16 [R7+0x7900], R6 ;  /* 0x0079000607007388 */ /* 0x000fe40000000400 */
[----:B------:R1:W-:Y:S01]  /*313d0*/  STS.U16 [R7+0x7d00], R2 ;  /* 0x007d000207007388 */ /* 0x0003e20000000400 */
[----:B0-----:R-:W2:Y:S04]  /*313e0*/  LDL.LU R0, [R1+0x6c34] ;  /* 0x006c340001007983 */ /* 0x001ea80000300800 */
[----:B-1----:R-:W2:Y:S04]  /*313f0*/  LDL R2, [R1+0x2340] ;  /* 0x0023400001027983 */ /* 0x002ea80000100800 */
[----:B--2---:R0:W-:Y:S04]  /*31400*/  STL [R1+0x6c28], R2 ;  /* 0x006c280201007387 */ /* 0x0041e80000100800 */
[----:B0-----:R-:W2:Y:S04]  /*31410*/  LDL.LU R2, [R1+0x18] ;  /* 0x0000180001027983 */ /* 0x001ea80000300800 */
[----:B--2---:R0:W-:Y:S04]  /*31420*/  STL [R1+0x6c2c], R2 ;  /* 0x006c2c0201007387 */ /* 0x0041e80000100800 */
[----:B0-----:R-:W2:Y:S01]  /*31430*/  LDL.LU R2, [R1+0x1c] ;  /* 0x00001c0001027983 */ /* 0x001ea20000300800 */
        /* <DEDUP_REMOVED lines=19> */
[----:B----4-:R-:W-:Y:S04]  /*31570*/  STS.U16 [R7+0xcd00], R27 ;  /* 0x00cd001b07007388 */ /* 0x010fe80000000400 */
[----:B--2---:R0:W-:Y:S04]  /*31580*/  STL [R1+0x6c30], R2 ;  /* 0x006c300201007387 */ /* 0x0041e80000100800 */
[----:B0-----:R-:W2:Y:S01]  /*31590*/  LDL.LU R2, [R1+0x20] ;  /* 0x0000200001027983 */ /* 0x001ea20000300800 */
[----:B------:R-:W3:Y:S02]  /*315a0*/  LDL.LU R27, [R1+0x14] ;  /* 0x00001400011b7983 */ /* 0x000ee40000300800 */
[----:B------:R-:W4:Y:S02]  /*315b0*/  LDL.LU R3, [R1+0x10] ;  /* 0x0000100001037983 */ /* 0x000f240000300800 */
[----:B------:R-:W3:Y:S01]  /*315c0*/  LDL.LU R4, [R1+0xc] ;  /* 0x00000c0001047983 */ /* 0x000ee20000300800 */
[----:B------:R-:W3:Y:S01]  /*315d0*/  LDL.LU R5, [R1+0x8] ;  /* 0x0000080001057983 */ /* 0x000ee20000300800 */
[----:B------:R-:W3:Y:S02]  /*315e0*/  LDL.LU R28, [R1+0x4] ;  /* 0x00000400011c7983 */ /* 0x000ee40000300800 */
[----:B------:R-:W3:Y:S02]  /*315f0*/  LDL.LU R6, [R1] ;  /* 0x0000000001067983 */ /* 0x000ee40000300800 */
        /* <DEDUP_REMOVED lines=17> */
[----:B------:R-:W3:Y:S04]  /*31710*/  LDL.LU R25, [R1+0xa90] ;  /* 0x000a900001197983 */ /* 0x000ee80000300800 */
[----:B------:R0:W-:Y:S01]  /*31720*/  STS.U16 [R7+0xd100], R29 ;  /* 0x00d1001d07007388 */ /* 0x0001e20000000400 */
[----:B------:R-:W3:Y:S02]  /*31730*/  LDL.LU R26, [R1+0xa84] ;  /* 0x000a8400011a7983 */ /* 0x000ee40000300800 */
[----:B------:R1:W-:Y:S01]  /*31740*/  STS.U16 [R7+0xd500], R0 ;  /* 0x00d5000007007388 */ /* 0x0003e20000000400 */
[----:B0-----:R-:W3:Y:S01]  /*31750*/  LDL.LU R29, [R1+0xa78] ;  /* 0x000a7800011d7983 */ /* 0x001ee20000300800 */
[----:B-1----:R-:W3:Y:S03]  /*31760*/  LDL.LU R0, [R1+0xa6c] ;  /* 0x000a6c0001007983 */ /* 0x002ee60000300800 */
        /* <DEDUP_REMOVED lines=8> */
[----:B----4-:R-:W-:Y:S02]  /*317f0*/  STS.U16 [R7+0xe900], R3 ;  /* 0x00e9000307007388 */ /* 0x010fe40000000400 */
[----:B------:R-:W-:Y:S01]  /*31800*/  STS.U16 [R7+0xed00], R4 ;  /* 0x00ed000407007388 */ /* 0x000fe20000000400 */
[----:B------:R-:W-:Y:S01]  /*31810*/  STS.U16 [R7+0xf100], R5 ;  /* 0x00f1000507007388 */ /* 0x000fe20000000400 */
[----:B------:R-:W-:Y:S02]  /*31820*/  STS.U16 [R7+0xf500], R28 ;  /* 0x00f5001c07007388 */ /* 0x000fe40000000400 */
[----:B------:R-:W-:Y:S01]  /*31830*/  STS.U16 [R7+0xf900], R6 ;  /* 0x00f9000607007388 */ /* 0x000fe20000000400 */
[----:B---3--:R-:W-:Y:S01]  /*31840*/  STS.U16 [R7+0xfd00], R27 ;  /* 0x00fd001b07007388 */ /* 0x008fe20000000400 */
[----:B--2---:R-:W-:Y:S02]  /*31850*/  STS.U16 [R2+0x200], R8 ;  /* 0x0002000802007388 */ /* 0x004fe40000000400 */
[----:B------:R-:W-:Y:S02]  /*31860*/  STS.U16 [R2+0x600], R9 ;  /* 0x0006000902007388 */ /* 0x000fe40000000400 */
[----:B------:R-:W-:Y:S01]  /*31870*/  STS.U16 [R2+0xa00], R10 ;  /* 0x000a000a02007388 */ /* 0x000fe20000000400 */
[----:B------:R-:W-:Y:S01]  /*31880*/  STS.U16 [R2+0xe00], R11 ;  /* 0x000e000b02007388 */ /* 0x000fe20000000400 */
[----:B------:R-:W-:Y:S02]  /*31890*/  STS.U16 [R2+0x1200], R12 ;  /* 0x0012000c02007388 */ /* 0x000fe40000000400 */
[----:B------:R-:W-:Y:S02]  /*318a0*/  STS.U16 [R2+0x1600], R13 ;  /* 0x0016000d02007388 */ /* 0x000fe40000000400 */
[----:B------:R-:W-:Y:S01]  /*318b0*/  STS.U16 [R2+0x1a00], R14 ;  /* 0x001a000e02007388 */ /* 0x000fe20000000400 */
[----:B------:R-:W-:Y:S01]  /*318c0*/  STS.U16 [R2+0x1e00], R15 ;  /* 0x001e000f02007388 */ /* 0x000fe20000000400 */
[----:B------:R0:W-:Y:S03]  /*318d0*/  STS.U16 [R2+0x2200], R16 ;  /* 0x0022001002007388 */ /* 0x0001e60000000400 */
[----:B0-----:R-:W2:Y:S04]  /*318e0*/  LDL.LU R16, [R1+0xa3c] ;  /* 0x000a3c0001107983 */ /* 0x001ea80000300800 */
        /* <DEDUP_REMOVED lines=15> */
[----:B------:R-:W-:Y:S04]  /*319e0*/  STS.U16 [R2+0x5200], R0 ;  /* 0x0052000002007388 */ /* 0x000fe80000000400 */
        /* <DEDUP_REMOVED lines=36> */
[----:B---3--:R1:W-:Y:S02]  /*31c30*/  STS.U16 [R2+0x6600], R17 ;  /* 0x0066001102007388 */ /* 0x0083e40000000400 */
[----:B----4-:R2:W-:Y:S02]  /*31c40*/  STS.U16 [R2+0x6a00], R18 ;  /* 0x006a001202007388 */ /* 0x0105e40000000400 */
[----:B------:R3:W-:Y:S01]  /*31c50*/  STS.U16 [R2+0x6e00], R19 ;  /* 0x006e001302007388 */ /* 0x0007e20000000400 */
[----:B------:R3:W-:Y:S01]  /*31c60*/  STS.U16 [R2+0x7200], R20 ;  /* 0x0072001402007388 */ /* 0x0007e20000000400 */
[----:B------:R3:W-:Y:S03]  /*31c70*/  STS.U16 [R2+0x7600], R21 ;  /* 0x0076001502007388 */ /* 0x0007e60000000400 */
[----:B0-----:R-:W4:Y:S01]  /*31c80*/  LDL.LU R16, [R1+0x6c14] ;  /* 0x006c140001107983 */ /* 0x001f220000300800 */
[----:B-1----:R-:W4:Y:S02]  /*31c90*/  LDL.LU R17, [R1+0x6c10] ;  /* 0x006c100001117983 */ /* 0x002f240000300800 */
[----:B--2---:R-:W2:Y:S02]  /*31ca0*/  LDL.LU R18, [R1+0x6c0c] ;  /* 0x006c0c0001127983 */ /* 0x004ea40000300800 */
[----:B---3--:R-:W3:Y:S01]  /*31cb0*/  LDL.LU R19, [R1+0x6c08] ;  /* 0x006c080001137983 */ /* 0x008ee20000300800 */
[----:B------:R-:W2:Y:S01]  /*31cc0*/  LDL.LU R20, [R1+0x6c04] ;  /* 0x006c040001147983 */ /* 0x000ea20000300800 */
[----:B------:R-:W2:Y:S03]  /*31cd0*/  LDL.LU R21, [R1+0x6c00] ;  /* 0x006c000001157983 */ /* 0x000ea60000300800 */
[----:B------:R0:W-:Y:S01]  /*31ce0*/  STS.U16 [R2+0x7a00], R22 ;  /* 0x007a001602007388 */ /* 0x0001e20000000400 */
[----:B------:R1:W-:Y:S02]  /*31cf0*/  STS.U16 [R2+0x7e00], R23 ;  /* 0x007e001702007388 */ /* 0x0003e40000000400 */
[----:B------:R1:W-:Y:S02]  /*31d00*/  STS.U16 [R2+0x8200], R24 ;  /* 0x0082001802007388 */ /* 0x0003e40000000400 */
[----:B------:R1:W-:Y:S01]  /*31d10*/  STS.U16 [R2+0x8600], R25 ;  /* 0x0086001902007388 */ /* 0x0003e20000000400 */
[----:B------:R1:W-:Y:S01]  /*31d20*/  STS.U16 [R2+0x8a00], R26 ;  /* 0x008a001a02007388 */ /* 0x0003e20000000400 */
[----:B------:R1:W-:Y:S03]  /*31d30*/  STS.U16 [R2+0x8e00], R0 ;  /* 0x008e000002007388 */ /* 0x0003e60000000400 */
[----:B0-----:R-:W2:Y:S01]  /*31d40*/  LDL.LU R22, [R1+0x6bfc] ;  /* 0x006bfc0001167983 */ /* 0x001ea20000300800 */
[----:B-1----:R-:W2:Y:S03]  /*31d50*/  LDL.LU R23, [R1+0x6bf8] ;  /* 0x006bf80001177983 */ /* 0x002ea60000300800 */
[----:B------:R-:W2:Y:S01]  /*31d60*/  LDL.LU R24, [R1+0x6bf4] ;  /* 0x006bf40001187983 */ /* 0x000ea20000300800 */
[----:B------:R-:W2:Y:S03]  /*31d70*/  LDL.LU R25, [R1+0x6bf0] ;  /* 0x006bf00001197983 */ /* 0x000ea60000300800 */
[----:B------:R-:W2:Y:S01]  /*31d80*/  LDL.LU R26, [R1+0x6bec] ;  /* 0x006bec00011a7983 */ /* 0x000ea20000300800 */
[----:B------:R-:W2:Y:S03]  /*31d90*/  LDL.LU R0, [R1+0x6be8] ;  /* 0x006be80001007983 */ /* 0x000ea60000300800 */
        /* <DEDUP_REMOVED lines=16> */
[----:B--2---:R0:W-:Y:S04]  /*31ea0*/  STS.U16 [R2+0xd200], R0 ;  /* 0x00d2000002007388 */ /* 0x0041e80000000400 */
        /* <DEDUP_REMOVED lines=17> */
[----:B------:R0:W-:Y:S01]  /*31fc0*/  STS.U16 [R2+0xd600], R26 ;  /* 0x00d6001a02007388 */ /* 0x0001e20000000400 */
[----:B------:R1:W-:Y:S02]  /*31fd0*/  STS.U16 [R2+0xda00], R25 ;  /* 0x00da001902007388 */ /* 0x0003e40000000400 */
[----:B------:R3:W-:Y:S02]  /*31fe0*/  STS.U16 [R2+0xde00], R24 ;  /* 0x00de001802007388 */ /* 0x0007e40000000400 */
[----:B------:R4:W-:Y:S01]  /*31ff0*/  STS.U16 [R2+0xe200], R23 ;  /* 0x00e2001702007388 */ /* 0x0009e20000000400 */
[----:B------:R4:W-:Y:S04]  /*32000*/  STS.U16 [R2+0xe600], R22 ;  /* 0x00e6001602007388 */ /* 0x0009e80000000400 */
[----:B0-----:R-:W2:Y:S01]  /*32010*/  LDL.LU R26, [R1+0xb20] ;  /* 0x000b2000011a7983 */ /* 0x001ea20000300800 */
[----:B-1----:R-:W2:Y:S02]  /*32020*/  LDL.LU R25, [R1+0xb28] ;  /* 0x000b280001197983 */ /* 0x002ea40000300800 */
[----:B---3--:R-:W3:Y:S02]  /*32030*/  LDL.LU R24, [R1+0xb30] ;  /* 0x000b300001187983 */ /* 0x008ee40000300800 */
[----:B----4-:R-:W4:Y:S01]  /*32040*/  LDL.LU R23, [R1+0xb38] ;  /* 0x000b380001177983 */ /* 0x010f220000300800 */
[----:B------:R-:W3:Y:S04]  /*32050*/  LDL.LU R22, [R1+0xb40] ;  /* 0x000b400001167983 */ /* 0x000ee80000300800 */
[----:B------:R0:W-:Y:S02]  /*32060*/  STS.U16 [R2+0xea00], R21 ;  /* 0x00ea001502007388 */ /* 0x0001e40000000400 */
[----:B0-----:R-:W-:-:S02]  /*32070*/  IMAD.MOV.U32 R21, RZ, RZ, R2 ;  /* 0x000000ffff157224 */ /* 0x001fc400078e0002 */
[----:B------:R-:W0:Y:S04]  /*32080*/  S2R R2, SR_TID.X ;  /* 0x0000000000027919 */ /* 0x000e280000002100 */
[----:B------:R-:W-:Y:S01]  /*32090*/  STS.U16 [R21+0xee00], R20 ;  /* 0x00ee001415007388 */ /* 0x000fe20000000400 */
[----:B------:R-:W-:Y:S02]  /*320a0*/  STS.U16 [R21+0xf200], R19 ;  /* 0x00f2001315007388 */ /* 0x000fe40000000400 */
[----:B------:R-:W-:Y:S02]  /*320b0*/  STS.U16 [R21+0xf600], R18 ;  /* 0x00f6001215007388 */ /* 0x000fe40000000400 */
[----:B------:R-:W-:Y:S01]  /*320c0*/  STS.U16 [R21+0xfa00], R17 ;  /* 0x00fa001115007388 */ /* 0x000fe20000000400 */
[----:B------:R-:W-:Y:S01]  /*320d0*/  STS.U16 [R21+0xfe00], R16 ;  /* 0x00fe001015007388 */ /* 0x000fe20000000400 */
[----:B0-----:R-:W-:-:S04]  /*320e0*/  SHF.R.S32.HI R2, RZ, 0x6, R2 ;  /* 0x00000006ff027819 */ /* 0x001fc80000011402 */
[----:B------:R-:W-:Y:S01]  /*320f0*/  SGXT R2, R2, 0x1 ;  /* 0x000000010202781a */ /* 0x000fe20000000200 */
[----:B--2---:R-:W-:-:S05]  /*32100*/  IMAD.SHL.U32 R0, R0, 0x2, RZ ;  /* 0x0000000200007824 */ /* 0x004fca00078e00ff */
[----:B------:R-:W-:-:S04]  /*32110*/  LOP3.LUT R0, R0, 0x90, R2, 0x78, !PT ;  /* 0x0000009000007812 */ /* 0x000fc800078e7802 */
[----:B------:R-:W-:-:S05]  /*32120*/  LOP3.LUT R0, R0, 0x60, RZ, 0x3c, !PT ;  /* 0x0000006000007812 */ /* 0x000fca00078e3cff */
[----:B---3--:R-:W-:Y:S01]  /*32130*/  STS.U16 [R0+0x300], R22 ;  /* 0x0003001600007388 */ /* 0x008fe20000000400 */
[----:B----4-:R-:W-:Y:S02]  /*32140*/  STS.U16 [R0+0x700], R23 ;  /* 0x0007001700007388 */ /* 0x010fe40000000400 */
        /* <DEDUP_REMOVED lines=8> */
[----:B0-----:R-:W2:Y:S01]  /*321d0*/  LDL.LU R28, [R1+0xa5c] ;  /* 0x000a5c00011c7983 */ /* 0x001ea20000300800 */
[----:B------:R-:W3:Y:S03]  /*321e0*/  LDL.LU R3, [R1+0xa38] ;  /* 0x000a380001037983 */ /* 0x000ee60000300800 */
[----:B---3--:R0:W-:Y:S04]  /*321f0*/  STL [R1+0x6bdc], R3 ;  /* 0x006bdc0301007387 */ /* 0x0081e80000100800 */
[----:B0-----:R-:W3:Y:S01]  /*32200*/  LDL.LU R3, [R1+0xa44] ;  /* 0x000a440001037983 */ /* 0x001ee20000300800 */
        /* <DEDUP_REMOVED lines=11> */
[----:B---3--:R0:W-:Y:S04]  /*322c0*/  STL [R1+0x6be0], R3 ;  /* 0x006be00301007387 */ /* 0x0081e80000100800 */
[----:B0-----:R-:W3:Y:S01]  /*322d0*/  LDL.LU R3, [R1+0xa50] ;  /* 0x000a500001037983 */ /* 0x001ee20000300800 */
        /* <DEDUP_REMOVED lines=25> */
[----:B------:R-:W4:Y:S01]  /*32470*/  LDL.LU R5, [R1+0x40] ;  /* 0x0000400001057983 */ /* 0x000f220000300800 */
[----:B--2---:R0:W-:Y:S04]  /*32480*/  STS.U16 [R0+0x5700], R28 ;  /* 0x0057001c00007388 */ /* 0x0041e80000000400 */
[----:B0-----:R-:W4:Y:S04]  /*32490*/  LDL.LU R28, [R1+0x34] ;  /* 0x00003400011c7983 */ /* 0x001f280000300800 */
[----:B---3--:R0:W-:Y:S04]  /*324a0*/  STS.U16 [R0+0x5b00], R3 ;  /* 0x005b000300007388 */ /* 0x0081e80000000400 */
[----:B0-----:R-:W3:Y:S04]  /*324b0*/  LDL.LU R3, [R1+0x6be0] ;  /* 0x006be00001037983 */ /* 0x001ee80000300800 */
[----:B---3--:R0:W-:Y:S04]  /*324c0*/  STS.U16 [R0+0x5f00], R3 ;  /* 0x005f000300007388 */ /* 0x0081e80000000400 */
[----:B0-----:R-:W3:Y:S04]  /*324d0*/  LDL.LU R3, [R1+0x6bdc] ;  /* 0x006bdc0001037983 */ /* 0x001ee80000300800 */
[----:B---3--:R0:W-:Y:S01]  /*324e0*/  STS.U16 [R0+0x6300], R3 ;  /* 0x0063000300007388 */ /* 0x0081e20000000400 */
[----:B----4-:R1:W-:Y:S02]  /*324f0*/  STS.U16 [R0+0x6700], R6 ;  /* 0x0067000600007388 */ /* 0x0103e40000000400 */
[----:B------:R3:W-:Y:S02]  /*32500*/  STS.U16 [R0+0x6b00], R7 ;  /* 0x006b000700007388 */ /* 0x0007e40000000400 */
[----:B------:R4:W-:Y:S01]  /*32510*/  STS.U16 [R0+0x6f00], R8 ;  /* 0x006f000800007388 */ /* 0x0009e20000000400 */
[----:B------:R4:W-:Y:S01]  /*32520*/  STS.U16 [R0+0x7300], R9 ;  /* 0x0073000900007388 */ /* 0x0009e20000000400 */
[----:B------:R4:W-:Y:S03]  /*32530*/  STS.U16 [R0+0x7700], R10 ;  /* 0x0077000a00007388 */ /* 0x0009e60000000400 */
[----:B0-----:R-:W2:Y:S01]  /*32540*/  LDL.LU R3, [R1+0x6bd8] ;  /* 0x006bd80001037983 */ /* 0x001ea20000300800 */
[----:B-1----:R-:W2:Y:S02]  /*32550*/  LDL.LU R6, [R1+0x6bd4] ;  /* 0x006bd40001067983 */ /* 0x002ea40000300800 */
[----:B---3--:R-:W3:Y:S02]  /*32560*/  LDL.LU R7, [R1+0x6bd0] ;  /* 0x006bd00001077983 */ /* 0x008ee40000300800 */
[----:B----4-:R-:W4:Y:S01]  /*32570*/  LDL.LU R8, [R1+0x6bcc] ;  /* 0x006bcc0001087983 */ /* 0x010f220000300800 */
        /* <DEDUP_REMOVED lines=24> */
[----:B0-----:R-:W3:Y:S01]  /*32700*/  LDL R24, [R1+0x1740] ;  /* 0x0017400001187983 */ /* 0x001ee20000100800 */
[----:B------:R-:W-:Y:S02]  /*32710*/  STS.U16 [R0+0xbb00], R25 ;  /* 0x00bb001900007388 */ /* 0x000fe40000000400 */
[----:B------:R-:W-:Y:S02]  /*32720*/  STS.U16 [R0+0xbf00], R26 ;  /* 0x00bf001a00007388 */ /* 0x000fe40000000400 */
[----:B------:R-:W-:Y:S01]  /*32730*/  STS.U16 [R0+0xc300], R27 ;  /* 0x00c3001b00007388 */ /* 0x000fe20000000400 */
[----:B------:R-:W-:Y:S01]  /*32740*/  STS.U16 [R0+0xc700], R4 ;  /* 0x00c7000400007388 */ /* 0x000fe20000000400 */
[----:B------:R-:W-:Y:S02]  /*32750*/  STS.U16 [R0+0xcb00], R5 ;  /* 0x00cb000500007388 */ /* 0x000fe40000000400 */
[----:B------:R-:W-:Y:S01]  /*32760*/  STS.U16 [R0+0xcf00], R28 ;  /* 0x00cf001c00007388 */ /* 0x000fe20000000400 */
        /* <DEDUP_REMOVED lines=8> */
[----:B----4-:R-:W-:Y:S01]  /*327f0*/  STS.U16 [R0+0xf300], R8 ;  /* 0x00f3000800007388 */ /* 0x010fe20000000400 */
[----:B---3--:R-:W-:Y:S03]  /*32800*/  STS.U16 [R0+0xf700], R7 ;  /* 0x00f7000700007388 */ /* 0x008fe60000000400 */
[----:B------:R-:W-:Y:S01]  /*32810*/  STS.U16 [R0+0xfb00], R6 ;  /* 0x00fb000600007388 */ /* 0x000fe20000000400 */
[----:B------:R-:W-:Y:S03]  /*32820*/  STS.U16 [R0+0xff00], R3 ;  /* 0x00ff000300007388 */ /* 0x000fe60000000400 */
[----:B------:R-:W-:Y:S06]  /*32830*/  BAR.SYNC.DEFER_BLOCKING 0x0 ;  /* 0x0000000000007b1d */ /* 0x000fec0000010000 */
[----:B0-----:R-:W2:Y:S04]  /*32840*/  LDL.LU R29, [R1+0x6ba8] ;  /* 0x006ba800011d7983 */ /* 0x001ea80000300800 */
[----:B------:R-:W0:Y:S04]  /*32850*/  LDSM.16.M88.4 R16, [R24] ;  /* 0x000000001810783b */ /* 0x000e280000000200 */
[----:B------:R-:W1:Y:S04]  /*32860*/  LDSM.16.M88.4 R12, [R24+0x1000] ;  /* 0x00100000180c783b */ /* 0x000e680000000200 */
[----:B------:R-:W3:Y:S04]  /*32870*/  LDSM.16.M88.4 R8, [R24+0x2000] ;  /* 0x002000001808783b */ /* 0x000ee80000000200 */
[----:B------:R-:W4:Y:S04]  /*32880*/  LDSM.16.M88.4 R4, [R24+0x3000] ;  /* 0x003000001804783b */ /* 0x000f280000000200 */
[----:B0-----:R-:W-:Y:S01]  /*32890*/  STL [R1+0x5d5c], R18 ;  /* 0x005d5c1201007387 */ /* 0x001fe20000100800 */
[----:B------:R-:W-:Y:S02]  /*328a0*/  STL [R1+0x5d58], R19 ;  /* 0x005d581301007387 */ /* 0x000fe40000100800 */
[----:B-1----:R-:W-:Y:S02]  /*328b0*/  STL [R1+0x6528], R14 ;  /* 0x0065280e01007387 */ /* 0x002fe40000100800 */
[----:B------:R-:W-:Y:S01]  /*328c0*/  STL [R1+0x631c], R15 ;  /* 0x00631c0f01007387 */ /* 0x000fe20000100800 */
[----:B---3--:R-:W-:Y:S01]  /*328d0*/  STL [R1+0x5d2c], R10 ;  /* 0x005d2c0a01007387 */ /* 0x008fe20000100800 */
[----:B------:R-:W-:Y:S02]  /*328e0*/  STL [R1+0x5d28], R11 ;  /* 0x005d280b01007387 */ /* 0x000fe40000100800 */
[----:B----4-:R-:W-:Y:S02]  /*328f0*/  STL.64 [R1+0xa0], R4 ;  /* 0x0000a00401007387 */ /* 0x010fe40000100a00 */
[----:B------:R-:W-:Y:S01]  /*32900*/  IMAD.MOV.U32 R2, RZ, RZ, R4 ;  /* 0x000000ffff027224 */ /* 0x000fe200078e0004 */
[----:B------:R-:W-:Y:S01]  /*32910*/  STL.64 [R1+0xa8], R6 ;  /* 0x0000a80601007387 */ /* 0x000fe20000100a00 */
[----:B------:R-:W-:-:S02]  /*32920*/  IMAD.MOV.U32 R0, RZ, RZ, R5 ;  /* 0x000000ffff007224 */ /* 0x000fc400078e0005 */
[----:B------:R-:W0:Y:S02]  /*32930*/  LDSM.16.M88.4 R4, [R24+0x4000] ;  /* 0x004000001804783b */ /* 0x000e240000000200 */
[----:B0-----:R-:W-:Y:S02]  /*32940*/  STL.64 [R1+0x90], R4 ;  /* 0x0000900401007387 */ /* 0x001fe40000100a00 */
[----:B------:R-:W-:Y:S02]  /*32950*/  IMAD.MOV.U32 R14, RZ, RZ, R4 ;  /* 0x000000ffff0e7224 */ /* 0x000fe400078e0004 */
[----:B------:R-:W-:Y:S02]  /*32960*/  STL.64 [R1+0x98], R6 ;  /* 0x0000980601007387 */ /* 0x000fe40000100a00 */
[----:B------:R-:W-:Y:S02]  /*32970*/  IMAD.MOV.U32 R3, RZ, RZ, R5 ;  /* 0x000000ffff037224 */ /* 0x000fe400078e0005 */
[----:B------:R-:W0:Y:S04]  /*32980*/  LDSM.16.M88.4 R4, [R24+0x5000] ;  /* 0x005000001804783b */ /* 0x000e280000000200 */
[----:B0-----:R-:W-:Y:S01]  /*32990*/  STL.64 [R1+0x80], R4 ;  /* 0x0000800401007387 */ /* 0x001fe20000100a00 */
[----:B------:R-:W-:Y:S02]  /*329a0*/  STL.64 [R1+0x88], R6 ;  /* 0x0000880601007387 */ /* 0x000fe40000100a00 */
[----:B------:R-:W-:Y:S04]  /*329b0*/  LDSM.16.M88.4 R4, [R24+0x6000] ;  /* 0x006000001804783b */ /* 0x000fe80000000200 */
[----:B------:R0:W-:Y:S02]  /*329c0*/  STL [R1+0x6b90], R24 ;  /* 0x006b901801007387 */ /* 0x0001e40000100800 */
[----:B0-----:R-:W3:Y:S01]  /*329d0*/  LDL.LU.64 R24, [R1+0xa10] ;  /* 0x000a100001187983 */ /* 0x001ee20000300a00 */
[----:B------:R-:W3:Y:S03]  /*329e0*/  LDL.LU.64 R26, [R1+0xa18] ;  /* 0x000a1800011a7983 */ /* 0x000ee60000300a00 */
[----:B--2---:R-:W3:Y:S02]  /*329f0*/  LDSM.16.MT88.4 R20, [R29+0x10000] ;  /* 0x010000001d14783b */ /* 0x004ee40000004200 */
[C---:B---3--:R-:W-:Y:S11]  /*32a00*/  HMMA.16816.F32 R24, R20.reuse, R16, R24 ;  /* 0x000000101418723c */ /* 0x048ff60000001818 */
[----:B------:R-:W-:Y:S11]  /*32a10*/  @!UPT UIADD3 URZ, URZ, URZ, URZ ;  /* 0x0000003f3f3ff290 */ /* 0x000ff6000fffe03f */
[----:B------:R-:W-:Y:S01]  /*32a20*/  @!UPT UIADD3 URZ, URZ, URZ, URZ ;  /* 0x0000003f3f3ff290 */ /* 0x000fe2000fffe03f */
[----:B------:R0:W-:Y:S01]  /*32a30*/  STL.64 [R1+0x1700], R24 ;  /* 0x0017001801007387 */ /* 0x0001e20000100a00 */
[----:B------:R-:W-:Y:S02]  /*32a40*/  IMAD.MOV.U32 R10, RZ, RZ, R26 ;  /* 0x000000ffff0a7224 */ /* 0x000fe400078e001a */
[----:B------:R-:W-:Y:S01]  /*32a50*/  IMAD.MOV.U32 R11, RZ, RZ, R27 ;  /* 0x000000ffff0b7224 */ /* 0x000fe200078e001b */
[----:B0-----:R-:W2:Y:S01]  /*32a60*/  LDL.LU.64 R24, [R1+0x9a0] ;  /* 0x0009a00001187983 */ /* 0x001ea20000300a00 */
[----:B------:R-:W3:Y:S03]  /*32a70*/  LDL.LU.64 R26, [R1+0x9a8] ;  /* 0x0009a800011a7983 */ /* 0x000ee60000300a00 */
[----:B---3--:R-:W-:Y:S01]  /*32a80*/  STL.64 [R1+0x6ba0], R26 ;  /* 0x006ba01a01007387 */ /* 0x008fe20000100a00 */
[----:B--2---:R0:W-:Y:S03]  /*32a90*/  STL.64 [R1+0x6b98], R24 ;  /* 0x006b981801007387 */ /* 0x0041e60000100a00 */
[----:B0-----:R-:W2:Y:S01]  /*32aa0*/  LDL.LU.64 R24, [R1+0x9d0] ;  /* 0x0009d00001187983 */ /* 0x001ea20000300a00 */
[----:B------:R-:W2:Y:S02]  /*32ab0*/  LDL.LU.64 R26, [R1+0x9d8] ;  /* 0x0009d800011a7983 */ /* 0x000ea40000300a00 */
[----:B------:R-:W-:Y:S02]  /*32ac0*/  STL.64 [R1+0x70], R4 ;  /* 0x0000700401007387 */ /* 0x000fe40000100a00 */
[----:B------:R-:W-:Y:S01]  /*32ad0*/  STL.64 [R1+0x78], R6 ;  /* 0x0000780601007387 */ /* 0x000fe20000100a00 */
[----:B------:R0:W-:Y:S04]  /*32ae0*/  STL.64 [R1+0x6b78], R4 ;  /* 0x006b780401007387 */ /* 0x0001e80000100a00 */
[----:B0-----:R-:W3:Y:S01]  /*32af0*/  LDL.LU.64 R4, [R1+0x9e0] ;  /* 0x0009e00001047983 */ /* 0x001ee20000300a00 */
[----:B------:R-:W3:Y:S02]  /*32b00*/  LDL.LU.64 R6, [R1+0x9e8] ;  /* 0x0009e80001067983 */ /* 0x000ee40000300a00 */
[----:B------:R0:W-:Y:S02]  /*32b10*/  STL.64 [R1+0x6b20], R16 ;  /* 0x006b201001007387 */ /* 0x0001e40000100a00 */
[----:B0-----:R-:W4:Y:S01]  /*32b20*/  LDL.64 R16, [R1+0x80] ;  /* 0x0000800001107983 */ /* 0x001f220000100a00 */
[C---:B--2---:R-:W-:Y:S08]  /*32b30*/  HMMA.16816.F32 R24, R20.reuse, R8, R24 ;  /* 0x000000081418723c */ /* 0x044ff00000001818 */
[----:B---3--:R-:W-:Y:S01]  /*32b40*/  HMMA.16816.F32 R4, R20, R12, R4 ;  /* 0x0000000c1404723c */ /* 0x008fe20000001804 */
[----:B----4-:R0:W-:Y:S02]  /*32b50*/  STL.64 [R1+0x6b80], R16 ;  /* 0x006b801001007387 */ /* 0x0101e40000100a00 */
[----:B0-----:R-:W-:-:S02]  /*32b60*/  IMAD.MOV.U32 R16, RZ, RZ, R14 ;  /* 0x000000ffff107224 */ /* 0x001fc400078e000e */
[----:B------:R-:W-:-:S05]  /*32b70*/  IMAD.MOV.U32 R17, RZ, RZ, R3 ;  /* 0x000000ffff117224 */ /* 0x000fca00078e0003 */
[----:B------:R-:W-:Y:S01]  /*32b80*/  STL.64 [R1+0x6b88], R16 ;  /* 0x006b881001007387 */ /* 0x000fe20000100a00 */
[----:B------:R-:W-:Y:S02]  /*32b90*/  STL [R1+0x5d3c], R11 ;  /* 0x005d3c0b01007387 */ /* 0x000fe40000100800 */
[----:B------:R-:W-:Y:S10]  /*32ba0*/  STL [R1+0x5d38], R10 ;  /* 0x005d380a01007387 */ /* 0x000ff40000100800 */
[----:B------:R0:W-:Y:S01]  /*32bb0*/  STL.64 [R1+0x16f0], R4 ;  /* 0x0016f00401007387 */ /* 0x0001e20000100a00 */
[----:B------:R1:W-:Y:S04]  /*32bc0*/  STL.64 [R1+0x16f8], R6 ;  /* 0x0016f80601007387 */ /* 0x0003e80000100a00 */
[----:B0-----:R-:W2:Y:S01]  /*32bd0*/  LDL.LU.64 R4, [R1+0x960] ;  /* 0x0009600001047983 */ /* 0x001ea20000300a00 */
[----:B-1----:R-:W2:Y:S02]  /*32be0*/  LDL.LU.64 R6, [R1+0x968] ;  /* 0x0009680001067983 */ /* 0x002ea40000300a00 */
[----:B------:R0:W-:Y:S02]  /*32bf0*/  STL.64 [R1+0x6b28], R12 ;  /* 0x006b280c01007387 */ /* 0x0001e40000100a00 */
[----:B0-----:R-:W3:Y:S01]  /*32c00*/  LDL.LU.64 R12, [R1+0x8e0] ;  /* 0x0008e000010c7983 */ /* 0x001ee20000300a00 */
[----:B------:R-:W3:Y:S02]  /*32c10*/  LDL.LU.64 R14, [R1+0x8e8] ;  /* 0x0008e800010e7983 */ /* 0x000ee40000300a00 */
[----:B------:R-:W-:Y:S02]  /*32c20*/  STL.64 [R1+0x16e0], R24 ;  /* 0x0016e01801007387 */ /* 0x000fe40000100a00 */
[----:B------:R0:W-:Y:S02]  /*32c30*/  STL.64 [R1+0x16e8], R26 ;  /* 0x0016e81a01007387 */ /* 0x0001e40000100a00 */
[----:B0-----:R-:W4:Y:S01]  /*32c40*/  LDL.LU.64 R26, [R1+0x6ba0] ;  /* 0x006ba000011a7983 */ /* 0x001f220000300a00 */
[----:B------:R-:W4:Y:S02]  /*32c50*/  LDL.LU.64 R24, [R1+0x6b98] ;  /* 0x006b980001187983 */ /* 0x000f240000300a00 */
[----:B------:R-:W-:-:S02]  /*32c60*/  IMAD.MOV.U32 R16, RZ, RZ, R2 ;  /* 0x000000ffff107224 */ /* 0x000fc400078e0002 */
[----:B------:R-:W-:-:S07]  /*32c70*/  IMAD.MOV.U32 R17, RZ, RZ, R0 ;  /* 0x000000ffff117224 */ /* 0x000fce00078e0000 */
[----:B----4-:R-:W-:Y:S01]  /*32c80*/  HMMA.16816.F32 R16, R20, R16, R24 ;  /* 0x000000101410723c */ /* 0x010fe20000001818 */
[----:B------:R-:W4:Y:S11]  /*32c90*/  LDL.LU R24, [R1+0x6b90] ;  /* 0x006b900001187983 */ /* 0x000f360000300800 */
[----:B------:R-:W-:Y:S11]  /*32ca0*/  @!UPT UIADD3 URZ, URZ, URZ, URZ ;  /* 0x0000003f3f3ff290 */ /* 0x000ff6000fffe03f */
[----:B------:R-:W-:Y:S01]  /*32cb0*/  STL.64 [R1+0x16d0], R16 ;  /* 0x0016d01001007387 */ /* 0x000fe20000100a00 */
[----:B------:R-:W-:Y:S02]  /*32cc0*/  STL [R1+0x16d8], R18 ;  /* 0x0016d81201007387 */ /* 0x000fe40000100800 */
[----:B------:R-:W-:-:S05]  /*32cd0*/  IMAD.MOV.U32 R0, RZ, RZ, R19 ;  /* 0x000000ffff007224 */ /* 0x000fca00078e0013 */
[----:B------:R-:W-:Y:S04]  /*32ce0*/  STL [R1+0x5cf8], R0 ;  /* 0x005cf80001007387 */ /* 0x000fe80000100800 */
[----:B----4-:R-:W0:Y:S04]  /*32cf0*/  LDSM.16.M88.4 R16, [R24+0x7000] ;  /* 0x007000001810783b */ /* 0x010e280000000200 */
[----:B0-----:R0:W-:Y:S01]  /*32d00*/  STL.64 [R1+0x60], R16 ;  /* 0x0000601001007387 */ /* 0x0011e20000100a00 */
[----:B------:R3:W-:Y:S03]  /*32d10*/  STL.64 [R1+0x68], R18 ;  /* 0x0000681201007387 */ /* 0x0007e60000100a00 */
[----:B0-----:R-:W3:Y:S02]  /*32d20*/  LDL.LU.64 R16, [R1+0x6b88] ;  /* 0x006b880001107983 */ /* 0x001ee40000300a00 */
[----:B---3--:R-:W-:Y:S02]  /*32d30*/  HMMA.16816.F32 R16, R20, R16, R12 ;  /* 0x000000101410723c */ /* 0x008fe4000000180c */
[----:B------:R-:W0:Y:S11]  /*32d40*/  LDSM.16.M88.4 R12, [R24+0x8000] ;  /* 0x00800000180c783b */ /* 0x000e360000000200 */
[----:B------:R-:W-:Y:S10]  /*32d50*/  @!UPT UIADD3 URZ, URZ, URZ, URZ ;  /* 0x0000003f3f3ff290 */ /* 0x000ff4000fffe03f */
[----:B------:R-:W-:Y:S01]  /*32d60*/  STL.64 [R1+0x16c0], R16 ;  /* 0x0016c01001007387 */ /* 0x000fe20000100a00 */
[----:B------:R-:W-:Y:S02]  /*32d70*/  STL.64 [R1+0x16c8], R18 ;  /* 0x0016c81201007387 */ /* 0x000fe40000100a00 */
[----:B------:R-:W-:Y:S01]  /*32d80*/  LDSM.16.M88.4 R16, [R24+0xa000] ;  /* 0x00a000001810783b */ /* 0x000fe20000000200 */
[----:B0-----:R-:W-:Y:S03]  /*32d90*/  STL.64 [R1+0x50], R12 ;  /* 0x0000500c01007387 */ /* 0x001fe60000100a00 */
[----:B------:R-:W-:Y:S02]  /*32da0*/  IMAD.MOV.U32 R2, RZ, RZ, R12 ;  /* 0x000000ffff027224 */ /* 0x000fe400078e000c */
[----:B------:R-:W-:Y:S02]  /*32db0*/  STL.64 [R1+0x58], R14 ;  /* 0x0000580e01007387 */ /* 0x000fe40000100a00 */
[----:B------:R-:W-:-:S02]  /*32dc0*/  IMAD.MOV.U32 R0, RZ, RZ, R13 ;  /* 0x000000ffff007224 */ /* 0x000fc400078e000d */
[----:B------:R-:W0:Y:S04]  /*32dd0*/  LDSM.16.M88.4 R12, [R24+0x9000] ;  /* 0x00900000180c783b */ /* 0x000e280000000200 */
[----:B0-----:R-:W-:Y:S01]  /*32de0*/  STL.64 [R1+0x40], R12 ;  /* 0x0000400c01007387 */ /* 0x001fe20000100a00 */
[----:B------:R-:W-:Y:S02]  /*32df0*/  STL.64 [R1+0x48], R14 ;  /* 0x0000480e01007387 */ /* 0x000fe40000100a00 */
[----:B------:R-:W0:Y:S04]  /*32e00*/  LDSM.16.M88.4 R12, [R24+0xb000] ;  /* 0x00b00000180c783b */ /* 0x000e280000000200 */
[----:B------:R-:W-:Y:S01]  /*32e10*/  STL.64 [R1+0x30], R16 ;  /* 0x0000301001007387 */ /* 0x000fe20000100a00 */
[----:B------:R-:W-:Y:S02]  /*32e20*/  STL.64 [R1+0x38], R18 ;  /* 0x0000381201007387 */ /* 0x000fe40000100a00 */
[----:B------:R-:W1:Y:S02]  /*32e30*/  LDSM.16.M88.4 R16, [R24+0xc000] ;  /* 0x00c000001810783b */ /* 0x000e640000000200 */
[----:B0-----:R-:W-:Y:S02]  /*32e40*/  STL.64 [R1+0x20], R12 ;  /* 0x0000200c01007387 */ /* 0x001fe40000100a00 */
[----:B------:R-:W-:Y:S02]  /*32e50*/  STL.64 [R1+0x28], R14 ;  /* 0x0000280e01007387 */ /* 0x000fe40000100a00 */
[----:B-1----:R-:W-:Y:S02]  /*32e60*/  STL.64 [R1+0x10], R16 ;  /* 0x0000101001007387 */ /* 0x002fe40000100a00 */
[----:B------:R-:W-:Y:S02]  /*32e70*/  STL.64 [R1+0x18], R18 ;  /* 0x0000181201007387 */ /* 0x000fe40000100a00 */
[----:B------:R-:W0:Y:S04]  /*32e80*/  LDSM.16.M88.4 R16, [R24+0xe000] ;  /* 0x00e000001810783b */ /* 0x000e280000000200 */
[----:B------:R-:W1:Y:S04]  /*32e90*/  LDSM.16.M88.4 R12, [R24+0xd000] ;  /* 0x00d00000180c783b */ /* 0x000e680000000200 */
[----:B0-----:R0:W-:Y:S01]  /*32ea0*/  STL.64 [R1+0xc0], R16 ;  /* 0x0000c01001007387 */ /* 0x0011e20000100a00 */
[----:B------:R-:W-:Y:S03]  /*32eb0*/  STL.64 [R1+0xc8], R18 ;  /* 0x0000c81201007387 */ /* 0x000fe60000100a00 */
[----:B0-----:R-:W2:Y:S02]  /*32ec0*/  LDL.LU.64 R16, [R1+0x6b80] ;  /* 0x006b800001107983 */ /* 0x001ea40000300a00 */
[----:B--2---:R-:W-:Y:S11]  /*32ed0*/  HMMA.16816.F32 R4, R20, R16, R4 ;  /* 0x000000101404723c */ /* 0x004ff60000001804 */
[----:B------:R-:W-:Y:S11]  /*32ee0*/  @!UPT UIADD3 URZ, URZ, URZ, URZ ;  /* 0x0000003f3f3ff290 */ /* 0x000ff6000fffe03f */
[----:B------:R-:W-:Y:S01]  /*32ef0*/  @!UPT UIADD3 URZ, URZ, URZ, URZ ;  /* 0x0000003f3f3ff290 */ /* 0x000fe2000fffe03f */
[----:B------:R0:W-:Y:S01]  /*32f00*/  STL.64 [R1+0x16b0], R4 ;  /* 0x0016b00401007387 */ /* 0x0001e20000100a00 */
[----:B------:R-:W-:Y:S03]  /*32f10*/  STL.64 [R1+0x16b8], R6 ;  /* 0x0016b80601007387 */ /* 0x000fe60000100a00 */
[----:B0-----:R-:W2:Y:S01]  /*32f20*/  LDL.LU.64 R4, [R1+0x6b78] ;  /* 0x006b780001047983 */ /* 0x001ea20000300a00 */
[----:B-1----:R-:W-:Y:S02]  /*32f30*/  STL.64 [R1], R12 ;  /* 0x0000000c01007387 */ /* 0x002fe40000100a00 */
[----:B------:R-:W-:Y:S02]  /*32f40*/  STL.64 [R1+0x8], R14 ;  /* 0x0000080e01007387 */ /* 0x000fe40000100a00 */
[----:B------:R0:W-:Y:S02]  /*32f50*/  STL.64 [R1+0x6b48], R12 ;  /* 0x006b480c01007387 */ /* 0x0001e40000100a00 */
[----:B0-----:R-:W3:Y:S01]  /*32f60*/  LDL.64 R12, [R1+0x40] ;  /* 0x00004000010c7983 */ /* 0x001ee20000100a00 */
[----:B------:R-:W-:-:S02]  /*32f70*/  IMAD.MOV.U32 R11, RZ, RZ, R16 ;  /* 0x000000ffff0b7224 */ /* 0x000fc400078e0010 */
[----:B------:R-:W-:Y:S02]  /*32f80*/  IMAD.MOV.U32 R10, RZ, RZ, R17 ;  /* 0x000000ffff0a7224 */ /* 0x000fe400078e0011 */
[----:B------:R-:W-:Y:S02]  /*32f90*/  LDSM.16.M88.4 R16, [R24+0xf000] ;  /* 0x00f000001810783b */ /* 0x000fe40000000200 */
[----:B------:R-:W0:Y:S02]  /*32fa0*/  LDSM.16.MT88.4 R24, [R29+0x10080] ;  /* 0x010080001d18783b */ /* 0x000e240000004200 */
[----:B---3--:R1:W-:Y:S04]  /*32fb0*/  STL.64 [R1+0x6b68], R12 ;  /* 0x006b680c01007387 */ /* 0x0083e80000100a00 */
[----:B-1----:R-:W3:Y:S01]  /*32fc0*/  LDL.64 R12, [R1+0x60] ;  /* 0x00006000010c7983 */ /* 0x002ee20000100a00 */
[----:B------:R-:W-:Y:S02]  /*32fd0*/  STL [R1+0x6ac8], R11 ;  /* 0x006ac80b01007387 */ /* 0x000fe40000100800 */
[----:B------:R-:W-:Y:S02]  /*32fe0*/  STL [R1+0x6ac4], R10 ;  /* 0x006ac40a01007387 */ /* 0x000fe40000100800 */
[----:B------:R1:W-:Y:S02]  /*32ff0*/  STL.64 [R1+0x6b70], R8 ;  /* 0x006b700801007387 */ /* 0x0003e40000100a00 */
[----:B-1----:R-:W3:Y:S01]  /*33000*/  LDL.LU.64 R8, [R1+0x970] ;  /* 0x0009700001087983 */ /* 0x002ee20000300a00 */
[----:B------:R-:W3:Y:S02]  /*33010*/  LDL.LU.64 R10, [R1+0x978] ;  /* 0x00097800010a7983 */ /* 0x000ee40000300a00 */
[----:B0-----:R-:W-:Y:S02]  /*33020*/  STL.64 [R1+0x6b38], R26 ;  /* 0x006b381a01007387 */ /* 0x001fe40000100a00 */
[----:B------:R0:W-:Y:S02]  /*33030*/  STL.64 [R1+0x6b30], R24 ;  /* 0x006b301801007387 */ /* 0x0001e40000100a00 */
[----:B0-----:R-:W2:Y:S01]  /*33040*/  LDL.LU.64 R24, [R1+0x980] ;  /* 0x0009800001187983 */ /* 0x001ea20000300a00 */
[----:B------:R-:W2:Y:S02]  /*33050*/  LDL.LU.64 R26, [R1+0x988] ;  /* 0x00098800011a7983 */ /* 0x000ea40000300a00 */
[C---:B--2---:R-:W-:Y:S01]  /*33060*/  HMMA.16816.F32 R4, R20.reuse, R4, R24 ;  /* 0x000000041404723c */ /* 0x044fe20000001818 */
[----:B------:R-:W2:Y:S07]  /*33070*/  LDL.64 R24, [R1+0x20] ;  /* 0x0000200001187983 */ /* 0x000eae0000100a00 */
[----:B---3--:R-:W-:Y:S01]  /*33080*/  HMMA.16816.F32 R8, R20, R12, R8 ;  /* 0x0000000c1408723c */ /* 0x008fe20000001808 */
[----:B--2---:R-:W-:Y:S11]  /*33090*/  STL.64 [R1+0x6b60], R24 ;  /* 0x006b601801007387 */ /* 0x004ff60000100a00 */
[----:B------:R-:W-:Y:S03]  /*330a0*/  @!UPT UIADD3 URZ, URZ, URZ, URZ ;  /* 0x0000003f3f3ff290 */ /* 0x000fe6000fffe03f */
[----:B------:R-:W-:Y:S02]  /*330b0*/  STL.64 [R1+0x1710], R4 ;  /* 0x0017100401007387 */ /* 0x000fe40000100a00 */
[----:B------:R-:W-:Y:S02]  /*330c0*/  STL.64 [R1+0x1718], R6 ;  /* 0x0017180601007387 */ /* 0x000fe40000100a00 */
[----:B------:R-:W0:Y:S04]  /*330d0*/  LDSM.16.MT88.4 R4, [R29+0x10100] ;  /* 0x010100001d04783b */ /* 0x000e280000004200 */
[----:B------:R-:W-:Y:S01]  /*330e0*/  STL.64 [R1+0xb0], R16 ;  /* 0x0000b01001007387 */ /* 0x000fe20000100a00 */
[----:B------:R-:W-:Y:S02]  /*330f0*/  STL.64 [R1+0xb8], R18 ;  /* 0x0000b81201007387 */ /* 0x000fe40000100a00 */
[----:B------:R1:W-:Y:S02]  /*33100*/  STL.64 [R1+0x6b40], R16 ;  /* 0x006b401001007387 */ /* 0x0003e40000100a00 */
[----:B-1----:R-:W2:Y:S01]  /*33110*/  LDL.LU.64 R16, [R1+0x950] ;  /* 0x0009500001107983 */ /* 0x002ea20000300a00 */
[----:B------:R-:W2:Y:S02]  /*33120*/  LDL.LU.64 R18, [R1+0x958] ;  /* 0x0009580001127983 */ /* 0x000ea40000300a00 */
[----:B------:R-:W-:Y:S01]  /*33130*/  STL [R1+0x6ac0], R29 ;  /* 0x006ac01d01007387 */ /* 0x000fe20000100800 */
[----:B0-----:R-:W-:Y:S01]  /*33140*/  STL.64 [R1+0x69e8], R6 ;  /* 0x0069e80601007387 */ /* 0x001fe20000100a00 */
[----:B------:R-:W-:Y:S02]  /*33150*/  STL.64 [R1+0x69e0], R4 ;  /* 0x0069e00401007387 */ /* 0x000fe40000100a00 */
[----:B------:R-:W3:Y:S02]  /*33160*/  LDL.LU.64 R24, [R1+0x930] ;  /* 0x0009300001187983 */ /* 0x000ee40000300a00 */
[----:B------:R-:W3:Y:S01]  /*33170*/  LDL.LU.64 R26, [R1+0x938] ;  /* 0x00093800011a7983 */ /* 0x000ee20000300a00 */
[----:B------:R0:W-:Y:S01]  /*33180*/  STL.64 [R1+0x16a0], R8 ;  /* 0x0016a00801007387 */ /* 0x0001e20000100a00 */
[----:B------:R1:W-:Y:S03]  /*33190*/  STL.64 [R1+0x16a8], R10 ;  /* 0x0016a80a01007387 */ /* 0x0003e60000100a00 */
[----:B0-----:R-:W4:Y:S01]  /*331a0*/  LDL.LU.64 R8, [R1+0x6b70] ;  /* 0x006b700001087983 */ /* 0x001f220000300a00 */
[----:B------:R-:W-:-:S02]  /*331b0*/  IMAD.MOV.U32 R4, RZ, RZ, R2 ;  /* 0x000000ffff047224 */ /* 0x000fc400078e0002 */
[----:B------:R-:W-:Y:S02]  /*331c0*/  IMAD.MOV.U32 R5, RZ, RZ, R0 ;  /* 0x000000ffff057224 */ /* 0x000fe400078e0000 */
[----:B-1----:R-:W-:Y:S02]  /*331d0*/  IMAD.MOV.U32 R10, RZ, RZ, R12 ;  /* 0x000000ffff0a7224 */ /* 0x002fe400078e000c */
[----:B------:R-:W3:Y:S03]  /*331e0*/  LDL.LU.64 R12, [R1+0x6b68] ;  /* 0x006b6800010c7983 */ /* 0x000ee60000300a00 */
[----:B------:R-:W-:Y:S01]  /*331f0*/  STL [R1+0x6b58], R10 ;  /* 0x006b580a01007387 */ /* 0x000fe20000100800 */
[C---:B--2---:R-:W-:Y:S01]  /*33200*/  HMMA.16816.F32 R16, R20.reuse, R4, R16 ;  /* 0x000000041410723c */ /* 0x044fe20000001810 */
[----:B----4-:R0:W-:Y:S04]  /*33210*/  STL.64 [R1+0x6b50], R8 ;  /* 0x006b500801007387 */ /* 0x0101e80000100a00 */
[----:B0-----:R-:W2:Y:S11]  /*33220*/  LDL.64 R8, [R1+0x10] ;  /* 0x0000100001087983 */ /* 0x001eb60000100a00 */
[----:B------:R-:W-:Y:S07]  /*33230*/  @!UPT UIADD3 URZ, URZ, URZ, URZ ;  /* 0x0000003f3f3ff290 */ /* 0x000fee000fffe03f */
[----:B------:R0:W-:Y:S02]  /*33240*/  STL.64 [R1+0x1690], R16 ;  /* 0x0016901001007387 */ /* 0x0001e40000100a00 */
[----:B------:R1:W-:Y:S01]  /*33250*/  STL.64 [R1+0x1698], R18 ;  /* 0x0016981201007387 */ /* 0x0003e20000100a00 */
[----:B0-----:R-:W4:Y:S01]  /*33260*/  LDL.LU.64 R16, [R1+0x920] ;  /* 0x0009200001107983 */ /* 0x001f220000300a00 */
[----:B-1----:R-:W4:Y:S02]  /*33270*/  LDL.LU.64 R18, [R1+0x928] ;  /* 0x0009280001127983 */ /* 0x002f240000300a00 */
[----:B------:R0:W-:Y:S02]  /*33280*/  STL.64 [R1+0x6a80], R4 ;  /* 0x006a800401007387 */ /* 0x0001e40000100a00 */
[----:B0-----:R-:W2:Y:S01]  /*33290*/  LDL.LU.64 R4, [R1+0x940] ;  /* 0x0009400001047983 */ /* 0x001ea20000300a00 */
[----:B------:R-:W2:Y:S02]  /*332a0*/  LDL.LU.64 R6, [R1+0x948] ;  /* 0x0009480001067983 */ /* 0x000ea40000300a00 */
[----:B---3--:R-:W-:Y:S01]  /*332b0*/  IMAD.MOV.U32 R0, RZ, RZ, R13 ;  /* 0x000000ffff007224 */ /* 0x008fe200078e000d */
[C---:B--2---:R-:W-:Y:S11]  /*332c0*/  HMMA.16816.F32 R4, R20.reuse, R12, R4 ;  /* 0x0000000c1404723c */ /* 0x044ff60000001804 */
[----:B------:R-:W-:Y:S11]  /*332d0*/  @!UPT UIADD3 URZ, URZ, URZ, URZ ;  /* 0x0000003f3f3ff290 */ /* 0x000ff6000fffe03f */
[----:B------:R-:W-:Y:S01]  /*332e0*/  @!UPT UIADD3 URZ, URZ, URZ, URZ ;  /* 0x0000003f3f3ff290 */ /* 0x000fe2000fffe03f */
[----:B------:R-:W-:Y:S01]  /*332f0*/  STL.64 [R1+0x1680], R4 ;  /* 0x0016800401007387 */ /* 0x000fe20000100a00 */
[----:B------:R0:W-:Y:S02]  /*33300*/  STL.64 [R1+0x1688], R6 ;  /* 0x0016880601007387 */ /* 0x0001e40000100a00 */
[----:B0-----:R-:W-:Y:S02]  /*33310*/  IMAD.MOV.U32 R6, RZ, RZ, R12 ;  /* 0x000000ffff067224 */ /* 0x001fe400078e000c */
[----:B------:R-:W2:Y:S01]  /*33320*/  LDL.LU.64 R12, [R1+0x910] ;  /* 0x00091000010c7983 */ /* 0x000ea20000300a00 */
[----:B------:R-:W2:Y:S02]  /*33330*/  LDL.LU.64 R14, [R1+0x918] ;  /* 0x00091800010e7983 */ /* 0x000ea40000300a00 */
[----:B------:R-:W-:Y:S02]  /*33340*/  STL [R1+0x6acc], R6 ;  /* 0x006acc0601007387 */ /* 0x000fe40000100800 */
[----:B------:R-:W3:Y:S02]  /*33350*/  LDL.64 R4, [R1+0x30] ;  /* 0x0000300001047983 */ /* 0x000ee40000100a00 */
[----:B---3--:R-:W-:Y:S11]  /*33360*/  HMMA.16816.F32 R24, R20, R4, R24 ;  /* 0x000000041418723c */ /* 0x008ff60000001818 */
[----:B------:R-:W-:Y:S11]  /*33370*/  @!UPT UIADD3 URZ, URZ, URZ, URZ ;  /* 0x0000003f3f3ff290 */ /* 0x000ff6000fffe03f */
[----:B------:R-:W-:Y:S01]  /*33380*/  @!UPT UIADD3 URZ, URZ, URZ, URZ ;  /* 0x0000003f3f3ff290 */ /* 0x000fe2000fffe03f */
[----:B------:R0:W-:Y:S01]  /*33390*/  STL [R1+0x1650], R24 ;  /* 0x0016501801007387 */ /* 0x0001e20000100800 */
[----:B------:R-:W-:-:S03]  /*333a0*/  IMAD.MOV.U32 R28, RZ, RZ, R25 ;  /* 0x000000ffff1c7224 */ /* 0x000fc600078e0019 */
[----:B0-----:R-:W4:Y:S01]  /*333b0*/  LDL.LU.64 R24, [R1+0x6b60] ;  /* 0x006b600001187983 */ /* 0x001f220000300a00 */
[----:B--2---:R-:W-:Y:S01]  /*333c0*/  HMMA.16816.F32 R12, R20, R8, R12 ;  /* 0x00000008140c723c */ /* 0x004fe2000000180c */
[----:B------:R-:W-:Y:S02]  /*333d0*/  IMAD.MOV.U32 R2, RZ, RZ, R27 ;  /* 0x000000ffff027224 */ /* 0x000fe400078e001b */
[----:B------:R-:W-:-:S03]  /*333e0*/  IMAD.MOV.U32 R3, RZ, RZ, R26 ;  /* 0x000000ffff037224 */ /* 0x000fc600078e001a */
[----:B------:R0:W-:Y:S02]  /*333f0*/  STL [R1+0x5c08], R2 ;  /* 0x005c080201007387 */ /* 0x0001e40000100800 */
[----:B------:R-:W-:Y:S02]  /*33400*/  STL [R1+0x5c04], R3 ;  /* 0x005c040301007387 */ /* 0x000fe40000100800 */
[----:B------:R-:W-:Y:S02]  /*33410*/  STL [R1+0x5c00], R28 ;  /* 0x005c001c01007387 */ /* 0x000fe40000100800 */
[----:B------:R-:W-:Y:S02]  /*33420*/  IMAD.MOV.U32 R29, RZ, RZ, R4 ;  /* 0x000000ffff1d7224 */ /* 0x000fe400078e0004 */
[----:B------:R-:W-:Y:S02]  /*33430*/  IMAD.MOV.U32 R7, RZ, RZ, R5 ;  /* 0x000000ffff077224 */ /* 0x000fe400078e0005 */
[----:B------:R-:W-:-:S02]  /*33440*/  IMAD.MOV.U32 R6, RZ, RZ, R8 ;  /* 0x000000ffff067224 */ /* 0x000fc400078e0008 */
[----:B------:R-:W-:-:S06]  /*33450*/  IMAD.MOV.U32 R11, RZ, RZ, R9 ;  /* 0x000000ffff0b7224 */ /* 0x000fcc00078e0009 */
[----:B0-----:R-:W-:Y:S01]  /*33460*/  IMAD.MOV.U32 R2, RZ, RZ, R13 ;  /* 0x000000ffff027224 */ /* 0x001fe200078e000d */
[----:B----4-:R-:W-:Y:S01]  /*33470*/  HMMA.16816.F32 R16, R20, R24, R16 ;  /* 0x000000181410723c */ /* 0x010fe20000001810 */
[----:B------:R-:W-:Y:S02]  /*33480*/  IMAD.MOV.U32 R5, RZ, RZ, R24 ;  /* 0x000000ffff057224 */ /* 0x000fe400078e0018 */
[----:B------:R-:W-:Y:S11]  /*33490*/  IMAD.MOV.U32 R4, RZ, RZ, R25 ;  /* 0x000000ffff047224 */ /* 0x000ff600078e0019 */
[----:B------:R-:W-:Y:S09]  /*334a0*/  @!UPT UIADD3 URZ, URZ, URZ, URZ ;  /* 0x0000003f3f3ff290 */ /* 0x000ff2000fffe03f */
[----:B------:R0:W-:Y:S01]  /*334b0*/  STL.64 [R1+0x1620], R16 ;  /* 0x0016201001007387 */ /* 0x0001e20000100a00 */
[----:B------:R1:W-:Y:S03]  /*334c0*/  STL.64 [R1+0x1628], R18 ;  /* 0x0016281201007387 */ /* 0x0003e60000100a00 */
[----:B0-----:R-:W2:Y:S01]  /*334d0*/  LDL.LU.64 R16, [R1+0x8f0] ;  /* 0x0008f00001107983 */ /* 0x001ea20000300a00 */
[----:B-1----:R-:W2:Y:S02]  /*334e0*/  LDL.LU.64 R18, [R1+0x8f8] ;  /* 0x0008f80001127983 */ /* 0x002ea40000300a00 */
[----:B------:R-:W3:Y:S02]  /*334f0*/  LDL R24, [R1+0xc0] ;  /* 0x0000c00001187983 */ /* 0x000ee40000100800 */
[----:B------:R-:W3:Y:S01]  /*33500*/  LDL R25, [R1+0xc4] ;  /* 0x0000c40001197983 */ /* 0x000ee20000100800 */
[----:B------:R-:W4:Y:S01]  /*33510*/  LDL.LU R10, [R1+0x6b58] ;  /* 0x006b5800010a7983 */ /* 0x000f220000300800 */
[----:B------:R-:W2:Y:S02]  /*33520*/  LDL.LU.64 R8, [R1+0x6b50] ;  /* 0x006b500001087983 */ /* 0x000ea40000300a00 */
[----:B------:R0:W-:Y:S02]  /*33530*/  STL [R1+0x1610], R12 ;  /* 0x0016100c01007387 */ /* 0x0001e40000100800 */
[----:B0-----:R-:W3:Y:S01]  /*33540*/  LDL.LU.64 R12, [R1+0x6b48] ;  /* 0x006b4800010c7983 */ /* 0x001ee20000300a00 */
[----:B------:R-:W-:-:S02]  /*33550*/  IMAD.MOV.U32 R28, RZ, RZ, R15 ;  /* 0x000000ffff1c7224 */ /* 0x000fc400078e000f */
[----:B------:R-:W-:Y:S01]  /*33560*/  IMAD.MOV.U32 R3, RZ, RZ, R14 ;  /* 0x000000ffff037224 */ /* 0x000fe200078e000e */
[----:B----4-:R-:W-:Y:S01]  /*33570*/  STL.64 [R1+0x6b08], R10 ;  /* 0x006b080a01007387 */ /* 0x010fe20000100a00 */
[----:B--2---:R-:W-:Y:S02]  /*33580*/  STL.64 [R1+0x6b00], R8 ;  /* 0x006b000801007387 */ /* 0x004fe40000100a00 */
[----:B------:R-:W-:Y:S02]  /*33590*/  STL.64 [R1+0x6ad8], R6 ;  /* 0x006ad80601007387 */ /* 0x000fe40000100a00 */
[----:B------:R3:W-:Y:S02]  /*335a0*/  STL.64 [R1+0x6ad0], R4 ;  /* 0x006ad00401007387 */ /* 0x0007e40000100a00 */
[----:B---3--:R-:W-:Y:S01]  /*335b0*/  HMMA.16816.F32 R4, R20, R12, R16 ;  /* 0x0000000c1404723c */ /* 0x008fe20000001810 */
[----:B------:R0:W-:Y:S01]  /*335c0*/  STL [R1+0x5d04], R28 ;  /* 0x005d041c01007387 */ /* 0x0001e20000100800 */
[----:B------:R-:W-:Y:S02]  /*335d0*/  STL [R1+0x5d00], R3 ;  /* 0x005d000301007387 */ /* 0x000fe40000100800 */
[----:B------:R1:W-:Y:S02]  /*335e0*/  STL [R1+0x5cfc], R2 ;  /* 0x005cfc0201007387 */ /* 0x0003e40000100800 */
[----:B0-----:R-:W-:-:S02]  /*335f0*/  IMAD.MOV.U32 R28, RZ, RZ, R12 ;  /* 0x000000ffff1c7224 */ /* 0x001fc400078e000c */
[----:B-1----:R-:W-:Y:S11]  /*33600*/  IMAD.MOV.U32 R2, RZ, RZ, R13 ;  /* 0x000000ffff027224 */ /* 0x002ff600078e000d */
[----:B------:R-:W-:Y:S04]  /*33610*/  @!UPT UIADD3 URZ, URZ, URZ, URZ ;  /* 0x0000003f3f3ff290 */ /* 0x000fe8000fffe03f */
[----:B------:R-:W-:Y:S01]  /*33620*/  STL.64 [R1+0x1600], R4 ;  /* 0x0016000401007387 */ /* 0x000fe20000100a00 */
[----:B------:R-:W-:Y:S02]  /*33630*/  STL.64 [R1+0x1608], R6 ;  /* 0x0016080601007387 */ /* 0x000fe40000100a00 */
[----:B------:R-:W2:Y:S02]  /*33640*/  LDL.LU.64 R16, [R1+0x8d0] ;  /* 0x0008d00001107983 */ /* 0x000ea40000300a00 */
[----:B------:R-:W2:Y:S01]  /*33650*/  LDL.LU.64 R18, [R1+0x8d8] ;  /* 0x0008d80001127983 */ /* 0x000ea20000300a00 */
[----:B------:R-:W3:Y:S01]  /*33660*/  LDL.LU.64 R12, [R1+0x8a0] ;  /* 0x0008a000010c7983 */ /* 0x000ee20000300a00 */
[----:B------:R-:W3:Y:S02]  /*33670*/  LDL.LU.64 R14, [R1+0x8a8] ;  /* 0x0008a800010e7983 */ /* 0x000ee40000300a00 */
[----:B------:R-:W4:Y:S02]  /*33680*/  LDL.LU.64 R8, [R1+0x8c0] ;  /* 0x0008c00001087983 */ /* 0x000f240000300a00 */
[----:B------:R-:W2:Y:S02]  /*33690*/  LDL.LU.64 R10, [R1+0x8c8] ;  /* 0x0008c800010a7983 */ /* 0x000ea40000300a00 */
[----:B--2---:R-:W-:Y:S01]  /*336a0*/  STL.64 [R1+0x6b18], R10 ;  /* 0x006b180a01007387 */ /* 0x004fe20000100a00 */
[----:B----4-:R0:W-:Y:S03]  /*336b0*/  STL.64 [R1+0x6b10], R8 ;  /* 0x006b100801007387 */ /* 0x0101e60000100a00 */
[----:B0-----:R-:W2:Y:S01]  /*336c0*/  LDL.LU.64 R8, [R1+0x900] ;  /* 0x0009000001087983 */ /* 0x001ea20000300a00 */
[----:B------:R-:W2:Y:S02]  /*336d0*/  LDL.LU.64 R10, [R1+0x908] ;  /* 0x00090800010a7983 */ /* 0x000ea40000300a00 */
[----:B------:R-:W4:Y:S02]  /*336e0*/  LDL.LU.64 R4, [R1+0x880] ;  /* 0x0008800001047983 */ /* 0x000f240000300a00 */
[----:B------:R-:W2:Y:S02]  /*336f0*/  LDL.LU.64 R6, [R1+0x888] ;  /* 0x0008880001067983 */ /* 0x000ea40000300a00 */
[----:B--2---:R-:W-:Y:S01]  /*33700*/  STL.64 [R1+0x6ae8], R6 ;  /* 0x006ae80601007387 */ /* 0x004fe20000100a00 */
[----:B----4-:R0:W-:Y:S03]  /*33710*/  STL.64 [R1+0x6ae0], R4 ;  /* 0x006ae00401007387 */ /* 0x0101e60000100a00 */
[----:B0-----:R-:W2:Y:S01]  /*33720*/  LDL.64 R4, [R1+0xa0] ;  /* 0x0000a00001047983 */ /* 0x001ea20000100a00 */
[C---:B------:R-:W-:Y:S03]  /*33730*/  HMMA.16816.F32 R24, R20.reuse, R24, R16 ;  /* 0x000000181418723c */ /* 0x040fe60000001810 */
[----:B--2---:R0:W-:Y:S04]  /*33740*/  STL.64 [R1+0x6af8], R4 ;  /* 0x006af80401007387 */ /* 0x0041e80000100a00 */
[----:B0-----:R-:W2:Y:S01]  /*33750*/  LDL.LU.64 R4, [R1+0x8b0] ;  /* 0x0008b00001047983 */ /* 0x001ea20000300a00 */
[----:B------:R-:W2:Y:S02]  /*33760*/  LDL.LU.64 R6, [R1+0x8b8] ;  /* 0x0008b80001067983 */ /* 0x000ea40000300a00 */
[----:B------:R-:W3:Y:S11]  /*33770*/  LDL.LU.64 R16, [R1+0x6b40] ;  /* 0x006b400001107983 */ /* 0x000ef60000300a00 */
[----:B------:R-:W-:Y:S02]  /*33780*/  @!UPT UIADD3 URZ, URZ, URZ, URZ ;  /* 0x0000003f3f3ff290 */ /* 0x000fe4000fffe03f */
[----:B------:R-:W-:Y:S01]  /*33790*/  STL.64 [R1+0x15f0], R24 ;  /* 0x0015f01801007387 */ /* 0x000fe20000100a00 */
[----:B------:R0:W-:Y:S04]  /*337a0*/  STL.64 [R1+0x15f8], R26 ;  /* 0x0015f81a01007387 */ /* 0x0001e80000100a00 */
[----:B0-----:R-:W4:Y:S01]  /*337b0*/  LDL.LU.64 R26, [R1+0x6b38] ;  /* 0x006b3800011a7983 */ /* 0x001f220000300a00 */
[----:B------:R-:W4:Y:S01]  /*337c0*/  LDL.LU.64 R24, [R1+0x6b30] ;  /* 0x006b300001187983 */ /* 0x000f220000300a00 */
[----:B---3--:R-:W-:Y:S02]  /*337d0*/  HMMA.16816.F32 R20, R20, R16, R12 ;  /* 0x000000101414723c */ /* 0x008fe4000000180c */
[----:B------:R-:W3:Y:S01]  /*337e0*/  LDL.LU.64 R12, [R1+0x6b28] ;  /* 0x006b2800010c7983 */ /* 0x000ee20000300a00 */
[----:B------:R-:W-:-:S04]  /*337f0*/  IMAD.MOV.U32 R3, RZ, RZ, R17 ;  /* 0x000000ffff037224 */ /* 0x000fc800078e0011 */
[----:B------:R-:W-:Y:S11]  /*33800*/  IMAD.MOV.U32 R14, RZ, RZ, R16 ;  /* 0x000000ffff0e7224 */ /* 0x000ff600078e0010 */
[----:B------:R-:W-:Y:S05]  /*33810*/  @!UPT UIADD3 URZ, URZ, URZ, URZ ;  /* 0x0000003f3f3ff290 */ /* 0x000fea000fffe03f */
[----:B------:R0:W-:Y:S01]  /*33820*/  STL.64 [R1+0x1580], R20 ;  /* 0x0015801401007387 */ /* 0x0001e20000100a00 */
[----:B------:R-:W-:Y:S02]  /*33830*/  STL.64 [R1+0x1588], R22 ;  /* 0x0015881601007387 */ /* 0x000fe40000100a00 */
[----:B------:R-:W4:Y:S01]  /*33840*/  LDL.LU.64 R16, [R1+0x6b20] ;  /* 0x006b200001107983 */ /* 0x000f220000300a00 */
[----:B0-----:R-:W2:Y:S01]  /*33850*/  LDL.64 R20, [R1+0xc0] ;  /* 0x0000c00001147983 */ /* 0x001ea20000100a00 */
[C---:B----4-:R-:W-:Y:S03]  /*33860*/  HMMA.16816.F32 R8, R24.reuse, R16, R8 ;  /* 0x000000101808723c */ /* 0x050fe60000001808 */
[----:B--2---:R0:W-:Y:S04]  /*33870*/  STL.64 [R1+0x6af0], R20 ;  /* 0x006af01401007387 */ /* 0x0041e80000100a00 */
[----:B0-----:R-:W2:Y:S01]  /*33880*/  LDL.LU.64 R20, [R1+0x890] ;  /* 0x0008900001147983 */ /* 0x001ea20000300a00 */
[----:B------:R-:W2:Y:S11]  /*33890*/  LDL.LU.64 R22, [R1+0x898] ;  /* 0x0008980001167983 */ /* 0x000eb60000300a00 */
[----:B------:R-:W-:Y:S04]  /*338a0*/  @!UPT UIADD3 URZ, URZ, URZ, URZ ;  /* 0x0000003f3f3ff290 */ /* 0x000fe8000fffe03f */
[----:B------:R-:W-:Y:S02]  /*338b0*/  STL.64 [R1+0x1510], R8 ;  /* 0x0015100801007387 */ /* 0x000fe40000100a00 */
[----:B------:R0:W-:Y:S02]  /*338c0*/  STL.64 [R1+0x1518], R10 ;  /* 0x0015180a01007387 */ /* 0x0001e40000100a00 */
[----:B0-----:R-:W3:Y:S01]  /*338d0*/  LDL.LU.64 R10, [R1+0x6b18] ;  /* 0x006b1800010a7983 */ /* 0x001ee20000300a00 */
[----:B------:R-:W3:Y:S02]  /*338e0*/  LDL.LU.64 R8, [R1+0x6b10] ;  /* 0x006b100001087983 */ /* 0x000ee40000300a00 */
[C---:B---3--:R-:W-:Y:S11]  /*338f0*/  HMMA.16816.F32 R8, R24.reuse, R12, R8 ;  /* 0x0000000c1808723c */ /* 0x048ff60000001808 */
[----:B------:R-:W-:Y:S11]  /*33900*/  @!UPT UIADD3 URZ, URZ, URZ, URZ ;  /* 0x0000003f3f3ff290 */ /* 0x000ff6000fffe03f */
[----:B------:R-:W-:Y:S01]  /*33910*/  @!UPT UIADD3 URZ, URZ, URZ, URZ ;  /* 0x0000003f3f3ff290 */ /* 0x000fe2000fffe03f */
[----:B------:R-:W-:Y:S01]  /*33920*/  STL.64 [R1+0x1500], R8 ;  /* 0x0015000801007387 */ /* 0x000fe20000100a00 */
[----:B------:R0:W-:Y:S03]  /*33930*/  STL.64 [R1+0x1508], R10 ;  /* 0x0015080a01007387 */ /* 0x0001e60000100a00 */
[----:B0-----:R-:W3:Y:S01]  /*33940*/  LDL.LU.64 R10, [R1+0x6b08] ;  /* 0x006b0800010a7983 */ /* 0x001ee20000300a00 */
[----:B------:R-:W4:Y:S02]  /*33950*/  LDL.LU.64 R8, [R1+0x6b00] ;  /* 0x006b000001087983 */ /* 0x000f240000300a00 */
[C---:B----4-:R-:W-:Y:S11]  /*33960*/  HMMA.16816.F32 R4, R24.reuse, R8, R4 ;  /* 0x000000081804723c */ /* 0x050ff60000001804 */
[----:B------:R-:W-:Y:S11]  /*33970*/  @!UPT UIADD3 URZ, URZ, URZ, URZ ;  /* 0x0000003f3f3ff290 */ /* 0x000ff6000fffe03f */
[----:B------:R-:W-:Y:S01]  /*33980*/  @!UPT UIADD3 URZ, URZ, URZ, URZ ;  /* 0x0000003f3f3ff290 */ /* 0x000fe2000fffe03f */
[----:B------:R0:W-:Y:S01]  /*33990*/  STL.64 [R1+0x14f0], R4 ;  /* 0x0014f00401007387 */ /* 0x0001e20000100a00 */
[----:B------:R-:W-:Y:S03]  /*339a0*/  STL.64 [R1+0x14f8], R6 ;  /* 0x0014f80601007387 */ /* 0x000fe60000100a00 */
[----:B0-----:R-:W2:Y:S01]  /*339b0*/  LDL.LU.64 R4, [R1+0x6af8] ;  /* 0x006af80001047983 */ /* 0x001ea20000300a00 */
[----:B------:R-:W-:Y:S01]  /*339c0*/  STL.64 [R1+0x69d8], R8 ;  /* 0x0069d80801007387 */ /* 0x000fe20000100a00 */
[C---:B--2---:R-:W-:Y:S01]  /*339d0*/  HMMA.16816.F32 R20, R24.reuse, R4, R20 ;  /* 0x000000041814723c */ /* 0x044fe20000001814 */
[----:B------:R-:W-:Y:S02]  /*339e0*/  IMAD.MOV.U32 R15, RZ, RZ, R5 ;  /* 0x000000ffff0f7224 */ /* 0x000fe400078e0005 */
[----:B------:R-:W-:Y:S11]  /*339f0*/  IMAD.MOV.U32 R18, RZ, RZ, R4 ;  /* 0x000000ffff127224 */ /* 0x000ff600078e0004 */
[----:B------:R-:W-:Y:S09]  /*33a00*/  @!UPT UIADD3 URZ, URZ, URZ, URZ ;  /* 0x0000003f3f3ff290 */ /* 0x000ff2000fffe03f */
[----:B------:R0:W-:Y:S01]  /*33a10*/  STL.64 [R1+0x14e0], R20 ;  /* 0x0014e01401007387 */ /* 0x0001e20000100a00 */
[----:B------:R-:W-:Y:S03]  /*33a20*/  STL.64 [R1+0x14e8], R22 ;  /* 0x0014e81601007387 */ /* 0x000fe60000100a00 */
[----:B0-----:R-:W2:Y:S01]  /*33a30*/  LDL.LU.64 R20, [R1+0x6af0] ;  /* 0x006af00001147983 */ /* 0x001ea20000300a00 */
[----:B------:R-:W4:Y:S02]  /*33a40*/  LDL.LU.64 R6, [R1+0x6ae8] ;  /* 0x006ae80001067983 */ /* 0x000f240000300a00 */
[----:B------:R-:W4:Y:S02]  /*33a50*/  LDL.LU.64 R4, [R1+0x6ae0] ;  /* 0x006ae00001047983 */ /* 0x000f240000300a00 */
[----:B------:R-:W-:Y:S01]  /*33a60*/  STL.64 [R1+0x69f8], R14 ;  /* 0x0069f80e01007387 */ /* 0x000fe20000100a00 */
[----:B------:R0:W-:Y:S04]  /*33a70*/  STL.64 [R1+0x69f0], R12 ;  /* 0x0069f00c01007387 */ /* 0x0001e80000100a00 */
[----:B0-----:R-:W4:Y:S02]  /*33a80*/  LDL.64 R12, [R1+0x90] ;  /* 0x00009000010c7983 */ /* 0x001f240000100a00 */
[----:B----4-:R-:W-:Y:S11]  /*33a90*/  HMMA.16816.F32 R4, R24, R12, R4 ;  /* 0x0000000c1804723c */ /* 0x010ff60000001804 */
[----:B------:R-:W-:Y:S11]  /*33aa0*/  @!UPT UIADD3 URZ, URZ, URZ, URZ ;  /* 0x0000003f3f3ff290 */ /* 0x000ff6000fffe03f */
[----:B------:R-:W-:Y:S01]  /*33ab0*/  @!UPT UIADD3 URZ, URZ, URZ, URZ ;  /* 0x0000003f3f3ff290 */ /* 0x000fe2000fffe03f */
[----:B------:R-:W-:Y:S01]  /*33ac0*/  STL.64 [R1+0x14c0], R4 ;  /* 0x0014c00401007387 */ /* 0x000fe20000100a00 */
[----:B------:R0:W-:Y:S03]  /*33ad0*/  STL.64 [R1+0x14c8], R6 ;  /* 0x0014c80601007387 */ /* 0x0001e60000100a00 */
[----:B0-----:R-:W4:Y:S01]  /*33ae0*/  LDL.LU.64 R6, [R1+0x6ad8] ;  /* 0x006ad80001067983 */ /* 0x001f220000300a00 */
[----:B------:R-:W4:Y:S02]  /*33af0*/  LDL.LU.64 R4, [R1+0x6ad0] ;  /* 0x006ad00001047983 */ /* 0x000f240000300a00 */
[----:B------:R-:W-:Y:S02]  /*33b00*/  IMAD.MOV.U32 R19, RZ, RZ, R13 ;  /* 0x000000ffff137224 */ /* 0x000fe400078e000d */
[----:B------:R-:W-:-:S03]  /*33b10*/  IMAD.MOV.U32 R22, RZ, RZ, R12 ;  /* 0x000000ffff167224 */ /* 0x000fc600078e000c */
[----:B------:R-:W-:Y:S01]  /*33b20*/  STL.64 [R1+0x6a18], R18 ;  /* 0x006a181201007387 */ /* 0x000fe20000100a00 */
[----:B------:R-:W-:Y:S02]  /*33b30*/  STL.64 [R1+0x6a10], R16 ;  /* 0x006a101001007387 */ /* 0x000fe40000100a00 */
[----:B------:R-:W-:Y:S02]  /*33b40*/  STL [R1+0x6a08], R22 ;  /* 0x006a081601007387 */ /* 0x000fe40000100800 */
[----:B--2---:R0:W-:Y:S02]  /*33b50*/  STL.64 [R1+0x6a00], R20 ;  /* 0x006a001401007387 */ /* 0x0041e40000100a00 */
[----:B0-----:R-:W-:Y:S02]  /*33b60*/  IMAD.MOV.U32 R20, RZ, RZ, R28 ;  /* 0x000000ffff147224 */ /* 0x001fe400078e001c */
[----:B------:R-:W-:-:S05]  /*33b70*/  IMAD.MOV.U32 R21, RZ, RZ, R2 ;  /* 0x000000ffff157224 */ /* 0x000fca00078e0002 */
[----:B------:R3:W-:Y:S02]  /*33b80*/  STL.64 [R1+0x6a20], R20 ;  /* 0x006a201401007387 */ /* 0x0007e40000100a00 */
[----:B---3--:R-:W-:Y:S02]  /*33b90*/  IMAD.MOV.U32 R21, RZ, RZ, R11 ;  /* 0x000000ffff157224 */ /* 0x008fe400078e000b */
[----:B----4-:R-:W-:Y:S02]  /*33ba0*/  IMAD.MOV.U32 R20, RZ, RZ, R6 ;  /* 0x000000ffff147224 */ /* 0x010fe400078e0006 */
[----:B------:R-:W2:Y:S01]  /*33bb0*/  LDL.LU R6, [R1+0x6acc] ;  /* 0x006acc0001067983 */ /* 0x000ea20000300800 */
[----:B------:R-:W3:Y:S02]  /*33bc0*/  LDL.LU R11, [R1+0x6ac8] ;  /* 0x006ac800010b7983 */ /* 0x000ee40000300800 */
[----:B------:R0:W-:Y:S02]  /*33bd0*/  STL.64 [R1+0x6a38], R20 ;  /* 0x006a381401007387 */ /* 0x0001e40000100a00 */
[----:B0-----:R-:W-:-:S02]  /*33be0*/  IMAD.MOV.U32 R21, RZ, RZ, R4 ;  /* 0x000000ffff157224 */ /* 0x001fc400078e0004 */
[----:B------:R-:W-:Y:S02]  /*33bf0*/  IMAD.MOV.U32 R4, RZ, RZ, R10 ;  /* 0x000000ffff047224 */ /* 0x000fe400078e000a */
[----:B------:R-:W-:Y:S01]  /*33c00*/  IMAD.MOV.U32 R20, RZ, RZ, R5 ;  /* 0x000000ffff147224 */ /* 0x000fe200078e0005 */
[----:B------:R-:W4:Y:S01]  /*33c10*/  LDL.LU R10, [R1+0x6ac4] ;  /* 0x006ac400010a7983 */ /* 0x000f220000300800 */
[----:B------:R-:W2:Y:S03]  /*33c20*/  LDL R5, [R1+0x64] ;  /* 0x0000640001057983 */ /* 0x000ea60000100800 */
[----:B--2---:R0:W-:Y:S04]  /*33c30*/  STL.64 [R1+0x6a90], R4 ;  /* 0x006a900401007387 */ /* 0x0041e80000100a00 */
[----:B0-----:R-:W2:Y:S04]  /*33c40*/  LDL.64 R4, [R1+0x70] ;  /* 0x0000700001047983 */ /* 0x001ea80000100a00 */
[----:B--2---:R-:W-:Y:S01]  /*33c50*/  STL.64 [R1+0x6aa8], R4 ;  /* 0x006aa80401007387 */ /* 0x004fe20000100a00 */
[----:B------:R0:W-:Y:S02]  /*33c60*/  STL.64 [R1+0x6a50], R20 ;  /* 0x006a501401007387 */ /* 0x0001e40000100a00 */
[----:B0-----:R-:W-:-:S02]  /*33c70*/  IMAD.MOV.U32 R20, RZ, RZ, R29 ;  /* 0x000000ffff147224 */ /* 0x001fc400078e001d */
[----:B------:R-:W-:Y:S01]  /*33c80*/  IMAD.MOV.U32 R21, RZ, RZ, R7 ;  /* 0x000000ffff157224 */ /* 0x000fe200078e0007 */
[----:B------:R-:W2:Y:S04]  /*33c90*/  LDL.LU R29, [R1+0x6ac0] ;  /* 0x006ac000011d7983 */ /* 0x000ea80000300800 */
[----:B------:R0:W-:Y:S02]  /*33ca0*/  STL.64 [R1+0x6a68], R20 ;  /* 0x006a681401007387 */ /* 0x0001e40000100a00 */
[----:B0-----:R-:W-:Y:S02]  /*33cb0*/  IMAD.MOV.U32 R20, RZ, RZ, R6 ;  /* 0x000000ffff147224 */ /* 0x001fe400078e0006 */
[----:B------:R-:W-:-:S05]  /*33cc0*/  IMAD.MOV.U32 R21, RZ, RZ, R0 ;  /* 0x000000ffff157224 */ /* 0x000fca00078e0000 */
[----:B------:R0:W-:Y:S04]  /*33cd0*/  STL.64 [R1+0x6a88], R20 ;  /* 0x006a881401007387 */ /* 0x0001e80000100a00 */
[----:B0-----:R-:W2:Y:S01]  /*33ce0*/  LDL.LU.64 R20, [R1+0x850] ;  /* 0x0008500001147983 */ /* 0x001ea20000300a00 */
[----:B------:R-:W2:Y:S03]  /*33cf0*/  LDL.LU.64 R22, [R1+0x858] ;  /* 0x0008580001167983 */ /* 0x000ea60000300a00 */
[----:B--2---:R-:W-:Y:S01]  /*33d00*/  STL.64 [R1+0x6aa0], R22 ;  /* 0x006aa01601007387 */ /* 0x004fe20000100a00 */
[----:B------:R0:W-:Y:S03]  /*33d10*/  STL.64 [R1+0x6a98], R20 ;  /* 0x006a981401007387 */ /* 0x0001e60000100a00 */
[----:B0-----:R-:W2:Y:S01]  /*33d20*/  LDL.LU.64 R20, [R1+0x860] ;  /* 0x0008600001147983 */ /* 0x001ea20000300a00 */
[----:B------:R-:W2:Y:S02]  /*33d30*/  LDL.LU.64 R22, [R1+0x868] ;  /* 0x0008680001167983 */ /* 0x000ea40000300a00 */
[----:B---3--:R-:W-:-:S02]  /*33d40*/  IMAD.MOV.U32 R4, RZ, RZ, R11 ;  /* 0x000000ffff047224 */ /* 0x008fc400078e000b */
[----:B----4-:R-:W-:Y:S01]  /*33d50*/  IMAD.MOV.U32 R5, RZ, RZ, R10 ;  /* 0x000000ffff057224 */ /* 0x010fe200078e000a */
[----:B--2---:R-:W-:Y:S01]  /*33d60*/  STL.64 [R1+0x6ab8], R22 ;  /* 0x006ab81601007387 */ /* 0x004fe20000100a00 */
[----:B------:R0:W-:Y:S03]  /*33d70*/  STL.64 [R1+0x6ab0], R20 ;  /* 0x006ab01401007387 */ /* 0x0001e60000100a00 */
[----:B0-----:R-:W2:Y:S01]  /*33d80*/  LDL.LU.64 R20, [R1+0x870] ;  /* 0x0008700001147983 */ /* 0x001ea20000300a00 */
[----:B------:R-:W2:Y:S02]  /*33d90*/  LDL.LU.64 R22, [R1+0x878] ;  /* 0x0008780001167983 */ /* 0x000ea40000300a00 */
[----:B------:R-:W3:Y:S02]  /*33da0*/  LDL.LU.64 R8, [R1+0x840] ;  /* 0x0008400001087983 */ /* 0x000ee40000300a00 */
[----:B------:R-:W3:Y:S01]  /*33db0*/  LDL.LU.64 R10, [R1+0x848] ;  /* 0x00084800010a7983 */ /* 0x000ee20000300a00 */
[----:B------:R-:W4:Y:S01]  /*33dc0*/  LDL.LU.64 R16, [R1+0x7f0] ;  /* 0x0007f00001107983 */ /* 0x000f220000300a00 */
[----:B------:R-:W2:Y:S03]  /*33dd0*/  LDL.LU.64 R18, [R1+0x7f8] ;  /* 0x0007f80001127983 */ /* 0x000ea60000300a00 */
[----:B--2---:R-:W-:Y:S01]  /*33de0*/  STL.64 [R1+0x6a30], R18 ;  /* 0x006a301201007387 */ /* 0x004fe20000100a00 */
[----:B----4-:R0:W-:Y:S03]  /*33df0*/  STL.64 [R1+0x6a28], R16 ;  /* 0x006a281001007387 */ /* 0x0101e60000100a00 */
[----:B0-----:R-:W2:Y:S01]  /*33e00*/  LDL.LU.64 R16, [R1+0x800] ;  /* 0x0008000001107983 */ /* 0x001ea20000300a00 */
[----:B------:R-:W4:Y:S03]  /*33e10*/  LDL.LU.64 R18, [R1+0x808] ;  /* 0x0008080001127983 */ /* 0x000f260000300a00 */
[----:B----4-:R-:W-:Y:S01]  /*33e20*/  STL.64 [R1+0x6a48], R18 ;  /* 0x006a481201007387 */ /* 0x010fe20000100a00 */
[----:B--2---:R0:W-:Y:S03]  /*33e30*/  STL.64 [R1+0x6a40], R16 ;  /* 0x006a401001007387 */ /* 0x0041e60000100a00 */
[----:B0-----:R-:W2:Y:S01]  /*33e40*/  LDL.LU.64 R16, [R1+0x810] ;  /* 0x0008100001107983 */ /* 0x001ea20000300a00 */
[----:B------:R-:W4:Y:S01]  /*33e50*/  LDL.LU.64 R18, [R1+0x818] ;  /* 0x0008180001127983 */ /* 0x000f220000300a00 */
[C---:B------:R-:W-:Y:S02]  /*33e60*/  HMMA.16816.F32 R4, R24.reuse, R4, R20 ;  /* 0x000000041804723c */ /* 0x040fe40000001814 */
[----:B----4-:R-:W-:Y:S01]  /*33e70*/  STL.64 [R1+0x6a60], R18 ;  /* 0x006a601201007387 */ /* 0x010fe20000100a00 */
[----:B--2---:R0:W-:Y:S03]  /*33e80*/  STL.64 [R1+0x6a58], R16 ;  /* 0x006a581001007387 */ /* 0x0041e60000100a00 */
[----:B0-----:R-:W2:Y:S01]  /*33e90*/  LDL.LU.64 R16, [R1+0x820] ;  /* 0x0008200001107983 */ /* 0x001ea20000300a00 */
[----:B------:R-:W4:Y:S03]  /*33ea0*/  LDL.LU.64 R18, [R1+0x828] ;  /* 0x0008280001127983 */ /* 0x000f260000300a00 */
[----:B----4-:R-:W-:Y:S01]  /*33eb0*/  STL.64 [R1+0x6a78], R18 ;  /* 0x006a781201007387 */ /* 0x010fe20000100a00 */
[----:B--2---:R0:W-:Y:S03]  /*33ec0*/  STL.64 [R1+0x6a70], R16 ;  /* 0x006a701001007387 */ /* 0x0041e60000100a00 */
[----:B0-----:R-:W2:Y:S01]  /*33ed0*/  LDL.LU.64 R16, [R1+0x830] ;  /* 0x0008300001107983 */ /* 0x001ea20000300a00 */
[----:B------:R-:W2:Y:S02]  /*33ee0*/  LDL.LU.64 R18, [R1+0x838] ;  /* 0x0008380001127983 */ /* 0x000ea40000300a00 */
[----:B------:R-:W4:Y:S02]  /*33ef0*/  LDL.LU.64 R12, [R1+0x7e0] ;  /* 0x0007e000010c7983 */ /* 0x000f240000300a00 */
[----:B------:R-:W4:Y:S01]  /*33f00*/  LDL.LU.64 R14, [R1+0x7e8] ;  /* 0x0007e800010e7983 */ /* 0x000f220000300a00 */
[----:B------:R-:W2:Y:S01]  /*33f10*/  LDL.LU.64 R22, [R1+0x6ab8] ;  /* 0x006ab80001167983 */ /* 0x000ea20000300a00 */
[----:B------:R-:W2:Y:S02]  /*33f20*/  LDL.LU.64 R20, [R1+0x6ab0] ;  /* 0x006ab00001147983 */ /* 0x000ea40000300a00 */
[----:B------:R0:W-:Y:S02]  /*33f30*/  STL.64 [R1+0xe80], R4 ;  /* 0x000e800401007387 */ /* 0x0001e40000100a00 */
[----:B------:R-:W-:Y:S01]  /*33f40*/  STL.64 [R1+0xe88], R6 ;  /* 0x000e880601007387 */ /* 0x000fe20000100a00 */
[----:B0-----:R-:W2:Y:S02]  /*33f50*/  LDL.LU.64 R4, [R1+0x6aa8] ;  /* 0x006aa80001047983 */ /* 0x001ea40000300a00 */
[----:B--2---:R-:W-:Y:S01]  /*33f60*/  HMMA.16816.F32 R20, R24, R4, R20 ;  /* 0x000000041814723c */ /* 0x004fe20000001814 */
[----:B------:R-:W-:-:S02]  /*33f70*/  IMAD.MOV.U32 R2, RZ, RZ, R4 ;  /* 0x000000ffff027224 */ /* 0x000fc400078e0004 */
[----:B------:R-:W-:Y:S11]  /*33f80*/  IMAD.MOV.U32 R0, RZ, RZ, R5 ;  /* 0x000000ffff007224 */ /* 0x000ff600078e0005 */
[----:B------:R-:W-:Y:S09]  /*33f90*/  @!UPT UIADD3 URZ, URZ, URZ, URZ ;  /* 0x0000003f3f3ff290 */ /* 0x000ff2000fffe03f */
[----:B------:R-:W-:Y:S01]  /*33fa0*/  STL.64 [R1+0xe70], R20 ;  /* 0x000e701401007387 */ /* 0x000fe20000100a00 */
[----:B------:R0:W-:Y:S03]  /*33fb0*/  STL.64 [R1+0xe78], R22 ;  /* 0x000e781601007387 */ /* 0x0001e60000100a00 */
[----:B0-----:R-:W2:Y:S01]  /*33fc0*/  LDL.LU.64 R22, [R1+0x6aa0] ;  /* 0x006aa00001167983 */ /* 0x001ea20000300a00 */
[----:B------:R-:W2:Y:S02]  /*33fd0*/  LDL.LU.64 R20, [R1+0x6a98] ;  /* 0x006a980001147983 */ /* 0x000ea40000300a00 */
[----:B------:R-:W2:Y:S02]  /*33fe0*/  LDL.LU.64 R4, [R1+0x6a90] ;  /* 0x006a900001047983 */ /* 0x000ea40000300a00 */
[C---:B--2---:R-:W-:Y:S01]  /*33ff0*/  HMMA.16816.F32 R4, R24.reuse, R4, R20 ;  /* 0x000000041804723c */ /* 0x044fe20000001814 */
[----:B------:R-:W2:Y:S11]  /*34000*/  LDL.LU.64 R20, [R1+0x6a88] ;  /* 0x006a880001147983 */ /* 0x000eb60000300a00 */
[----:B------:R-:W-:Y:S11]  /*34010*/  @!UPT UIADD3 URZ, URZ, URZ, URZ ;  /* 0x0000003f3f3ff290 */ /* 0x000ff6000fffe03f */
[----:B------:R0:W-:Y:S01]  /*34020*/  STL.64 [R1+0xe60], R4 ;  /* 0x000e600401007387 */ /* 0x0001e20000100a00 */
[----:B------:R1:W-:Y:S03]  /*34030*/  STL.64 [R1+0xe68], R6 ;  /* 0x000e680601007387 */ /* 0x0003e60000100a00 */
[----:B0-----:R-:W3:Y:S01]  /*34040*/  LDL.LU.64 R4, [R1+0x6a80] ;  /* 0x006a800001047983 */ /* 0x001ee20000300a00 */
[C---:B--2---:R-:W-:Y:S08]  /*34050*/  HMMA.16816.F32 R20, R24.reuse, R20, R16 ;  /* 0x000000141814723c */ /* 0x044ff00000001810 */
[C---:B---3--:R-:W-:Y:S01]  /*34060*/  HMMA.16816.F32 R8, R24.reuse, R4, R8 ;  /* 0x000000041808723c */ /* 0x048fe20000001808 */
[----:B------:R-:W2:Y:S01]  /*34070*/  LDL.LU.64 R4, [R1+0x7d0] ;  /* 0x0007d00001047983 */ /* 0x000ea20000300a00 */
[----:B-1----:R-:W2:Y:S11]  /*34080*/  LDL.LU.64 R6, [R1+0x7d8] ;  /* 0x0007d80001067983 */ /* 0x002eb60000300a00 */
[----:B------:R-:W-:Y:S10]  /*34090*/  @!UPT UIADD3 URZ, URZ, URZ, URZ ;  /* 0x0000003f3f3ff290 */ /* 0x000ff4000fffe03f */
[----:B------:R0:W-:Y:S01]  /*340a0*/  STL.64 [R1+0xe50], R8 ;  /* 0x000e500801007387 */ /* 0x0001e20000100a00 */
[----:B------:R1:W-:Y:S03]  /*340b0*/  STL.64 [R1+0xe58], R10 ;  /* 0x000e580a01007387 */ /* 0x0003e60000100a00 */
[----:B0-----:R-:W3:Y:S01]  /*340c0*/  LDL.LU.64 R8, [R1+0x7c0] ;  /* 0x0007c00001087983 */ /* 0x001ee20000300a00 */
[----:B-1----:R-:W3:Y:S02]  /*340d0*/  LDL.LU.64 R10, [R1+0x7c8] ;  /* 0x0007c800010a7983 */ /* 0x002ee40000300a00 */
[----:B------:R-:W2:Y:S02]  /*340e0*/  LDL.LU.64 R18, [R1+0x6a78] ;  /* 0x006a780001127983 */ /* 0x000ea40000300a00 */
[----:B------:R-:W2:Y:S01]  /*340f0*/  LDL.LU.64 R16, [R1+0x6a70] ;  /* 0x006a700001107983 */ /* 0x000ea20000300a00 */
[----:B------:R0:W-:Y:S01]  /*34100*/  STL.64 [R1+0xe40], R20 ;  /* 0x000e401401007387 */ /* 0x0001e20000100a00 */
[----:B------:R2:W-:Y:S03]  /*34110*/  STL.64 [R1+0xe48], R22 ;  /* 0x000e481601007387 */ /* 0x0005e60000100a00 */
[----:B0-----:R-:W2:Y:S02]  /*34120*/  LDL.LU.64 R20, [R1+0x6a68] ;  /* 0x006a680001147983 */ /* 0x001ea40000300a00 */
[C---:B--2---:R-:W-:Y:S02]  /*34130*/  HMMA.16816.F32 R20, R24.reuse, R20, R16 ;  /* 0x000000141814723c */ /* 0x044fe40000001810 */
[----:B------:R-:W2:Y:S01]  /*34140*/  LDL.LU.64 R18, [R1+0x6a60] ;  /* 0x006a600001127983 */ /* 0x000ea20000300a00 */
[----:B------:R-:W2:Y:S11]  /*34150*/  LDL.LU.64 R16, [R1+0x6a58] ;  /* 0x006a580001107983 */ /* 0x000eb60000300a00 */
[----:B------:R-:W-:Y:S09]  /*34160*/  @!UPT UIADD3 URZ, URZ, URZ, URZ ;  /* 0x0000003f3f3ff290 */ /* 0x000ff2000fffe03f */
        /* <DEDUP_REMOVED lines=19> */
[----:B------:R-:W3:Y:S11]  /*342a0*/  LDL.LU.64 R16, [R1+0x6a10] ;  /* 0x006a100001107983 */ /* 0x000ef60000300a00 */
[----:B------:R-:W-:Y:S09]  /*342b0*/  @!UPT UIADD3 URZ, URZ, URZ, URZ ;  /* 0x0000003f3f3ff290 */ /* 0x000ff2000fffe03f */
[----:B------:R-:W-:Y:S01]  /*342c0*/  STL.64 [R1+0xe00], R20 ;  /* 0x000e001401007387 */ /* 0x000fe20000100a00 */
[----:B------:R0:W-:Y:S03]  /*342d0*/  STL.64 [R1+0xe08], R22 ;  /* 0x000e081601007387 */ /* 0x0001e60000100a00 */
[----:B0-----:R-:W2:Y:S01]  /*342e0*/  LDL.LU R22, [R1+0x6a08] ;  /* 0x006a080001167983 */ /* 0x001ea20000300800 */
[----:B------:R-:W4:Y:S02]  /*342f0*/  LDL.LU.64 R20, [R1+0x6a00] ;  /* 0x006a000001147983 */ /* 0x000f240000300a00 */
[----:B----4-:R-:W-:Y:S11]  /*34300*/  HMMA.16816.F32 R12, R24, R20, R12 ;  /* 0x00000014180c723c */ /* 0x010ff6000000180c */
[----:B------:R-:W-:Y:S11]  /*34310*/  @!UPT UIADD3 URZ, URZ, URZ, URZ ;  /* 0x0000003f3f3ff290 */ /* 0x000ff6000fffe03f */
[----:B------:R-:W-:Y:S01]  /*34320*/  @!UPT UIADD3 URZ, URZ, URZ, URZ ;  /* 0x0000003f3f3ff290 */ /* 0x000fe2000fffe03f */
[----:B------:R-:W-:Y:S01]  /*34330*/  STL.64 [R1+0xdf0], R12 ;  /* 0x000df00c01007387 */ /* 0x000fe20000100a00 */
[----:B------:R0:W-:Y:S03]  /*34340*/  STL.64 [R1+0xdf8], R14 ;  /* 0x000df80e01007387 */ /* 0x0001e60000100a00 */
[----:B0-----:R-:W4:Y:S01]  /*34350*/  LDL.LU.64 R14, [R1+0x69f8] ;  /* 0x0069f800010e7983 */ /* 0x001f220000300a00 */
[----:B------:R-:W3:Y:S02]  /*34360*/  LDL.LU.64 R12, [R1+0x69f0] ;  /* 0x0069f000010c7983 */ /* 0x000ee40000300a00 */
[----:B------:R2:W-:Y:S02]  /*34370*/  STL.64 [R1+0x6940], R20 ;  /* 0x0069401401007387 */ /* 0x0005e40000100a00 */
[----:B--2---:R-:W-:Y:S02]  /*34380*/  IMAD.MOV.U32 R20, RZ, RZ, R22 ;  /* 0x000000ffff147224 */ /* 0x004fe400078e0016 */
[----:B------:R-:W-:-:S05]  /*34390*/  IMAD.MOV.U32 R21, RZ, RZ, R19 ;  /* 0x000000ffff157224 */ /* 0x000fca00078e0013 */
[----:B------:R0:W-:Y:S02]  /*343a0*/  STL.64 [R1+0x69b8], R20 ;  /* 0x0069b81401007387 */ /* 0x0001e40000100a00 */
[----:B0-----:R-:W-:Y:S02]  /*343b0*/  IMAD.MOV.U32 R20, RZ, RZ, R18 ;  /* 0x000000ffff147224 */ /* 0x001fe400078e0012 */
[----:B----4-:R-:W-:-:S05]  /*343c0*/  IMAD.MOV.U32 R21, RZ, RZ, R15 ;  /* 0x000000ffff157224 */ /* 0x010fca00078e000f */
[----:B------:R0:W-:Y:S02]  /*343d0*/  STL.64 [R1+0x69d0], R20 ;  /* 0x0069d01401007387 */ /* 0x0001e40000100a00 */
[----:B0-----:R-:W-:Y:S02]  /*343e0*/  IMAD.MOV.U32 R20, RZ, RZ, R14 ;  /* 0x000000ffff147224 */ /* 0x001fe400078e000e */
[----:B------:R-:W-:-:S07]  /*343f0*/  IMAD.MOV.U32 R21, RZ, RZ, R3 ;  /* 0x000000ffff157224 */ /* 0x000fce00078e0003 */
[----:B------:R-:W-:Y:S01]  /*34400*/  HMMA.16816.F32 R20, R24, R20, R4 ;  /* 0x000000141814723c */ /* 0x000fe20000001804 */
[----:B------:R-:W3:Y:S01]  /*34410*/  LDL.LU.64 R6, [R1+0x69e8] ;  /* 0x0069e80001067983 */ /* 0x000ee20000300a00 */
[----:B------:R-:W3:Y:S02]  /*34420*/  LDL.LU.64 R4, [R1+0x69e0] ;  /* 0x0069e00001047983 */ /* 0x000ee40000300a00 */
[----:B------:R-:W2:Y:S02]  /*34430*/  LDL.64 R24, [R1+0xb0] ;  /* 0x0000b00001187983 */ /* 0x000ea40000100a00 */
[----:B--2---:R-:W-:Y:S11]  /*34440*/  STL.64 [R1+0x6970], R24 ;  /* 0x0069701801007387 */ /* 0x004ff60000100a00 */
[----:B------:R-:W-:Y:S06]  /*34450*/  @!UPT UIADD3 URZ, URZ, URZ, URZ ;  /* 0x0000003f3f3ff290 */ /* 0x000fec000fffe03f */
[----:B------:R-:W-:Y:S02]  /*34460*/  STL.64 [R1+0xde0], R20 ;  /* 0x000de01401007387 */ /* 0x000fe40000100a00 */
[----:B------:R3:W-:Y:S02]  /*34470*/  STL.64 [R1+0xde8], R22 ;  /* 0x000de81601007387 */ /* 0x0007e40000100a00 */
[C---:B---3--:R-:W-:Y:S01]  /*34480*/  HMMA.16816.F32 R20, R4.reuse, R16, R8 ;  /* 0x000000100414723c */ /* 0x048fe20000001808 */
[----:B------:R-:W2:Y:S01]  /*34490*/  LDL.LU.64 R8, [R1+0x7b0] ;  /* 0x0007b00001087983 */ /* 0x000ea20000300a00 */
[----:B------:R-:W2:Y:S11]  /*344a0*/  LDL.LU.64 R10, [R1+0x7b8] ;  /* 0x0007b800010a7983 */ /* 0x000eb60000300a00 */
[----:B------:R-:W-:Y:S10]  /*344b0*/  @!UPT UIADD3 URZ, URZ, URZ, URZ ;  /* 0x0000003f3f3ff290 */ /* 0x000ff4000fffe03f */
[----:B------:R-:W-:Y:S01]  /*344c0*/  STL.64 [R1+0xdd0], R20 ;  /* 0x000dd01401007387 */ /* 0x000fe20000100a00 */
[----:B------:R-:W-:Y:S02]  /*344d0*/  STL.64 [R1+0xdd8], R22 ;  /* 0x000dd81601007387 */ /* 0x000fe40000100a00 */
[----:B------:R-:W-:Y:S02]  /*344e0*/  STL [R1+0x692c], R16 ;  /* 0x00692c1001007387 */ /* 0x000fe40000100800 */
[----:B------:R0:W-:Y:S02]  /*344f0*/  STL [R1+0x6928], R17 ;  /* 0x0069281101007387 */ /* 0x0001e40000100800 */
[----:B0-----:R-:W3:Y:S04]  /*34500*/  LDL.64 R16, [R1+0x40] ;  /* 0x0000400001107983 */ /* 0x001ee80000100a00 */
[----:B---3--:R0:W-:Y:S04]  /*34510*/  STL.64 [R1+0x6978], R16 ;  /* 0x0069781001007387 */ /* 0x0081e80000100a00 */
[----:B0-----:R-:W3:Y:S01]  /*34520*/  LDL.64 R16, [R1+0x60] ;  /* 0x0000600001107983 */ /* 0x001ee20000100a00 */
[----:B--2---:R-:W-:Y:S03]  /*34530*/  HMMA.16816.F32 R8, R4, R12, R8 ;  /* 0x0000000c0408723c */ /* 0x004fe60000001808 */
[----:B---3--:R0:W-:Y:S01]  /*34540*/  STL.64 [R1+0x6988], R16 ;  /* 0x0069881001007387 */ /* 0x0081e20000100a00 */
[----:B------:R-:W2:Y:S02]  /*34550*/  LDL.LU.64 R20, [R1+0x7a0] ;  /* 0x0007a00001147983 */ /* 0x000ea40000300a00 */
[----:B------:R-:W2:Y:S02]  /*34560*/  LDL.LU.64 R22, [R1+0x7a8] ;  /* 0x0007a80001167983 */ /* 0x000ea40000300a00 */
[----:B------:R-:W3:Y:S01]  /*34570*/  LDL.LU.64 R24, [R1+0x780] ;  /* 0x0007800001187983 */ /* 0x000ee20000300a00 */
[----:B------:R-:W4:Y:S01]  /*34580*/  LDL.LU.64 R26, [R1+0x788] ;  /* 0x00078800011a7983 */ /* 0x000f220000300a00 */
[----:B0-----:R-:W-:-:S02]  /*34590*/  IMAD.MOV.U32 R16, RZ, RZ, R2 ;  /* 0x000000ffff107224 */ /* 0x001fc400078e0002 */
[----:B------:R-:W-:Y:S01]  /*345a0*/  IMAD.MOV.U32 R17, RZ, RZ, R0 ;  /* 0x000000ffff117224 */ /* 0x000fe200078e0000 */
[----:B----4-:R-:W-:Y:S01]  /*345b0*/  STL.64 [R1+0x69c8], R26 ;  /* 0x0069c81a01007387 */ /* 0x010fe20000100a00 */
[----:B---3--:R0:W-:Y:S03]  /*345c0*/  STL.64 [R1+0x69c0], R24 ;  /* 0x0069c01801007387 */ /* 0x0081e60000100a00 */
[----:B0-----:R-:W3:Y:S01]  /*345d0*/  LDL.LU.64 R24, [R1+0x790] ;  /* 0x0007900001187983 */ /* 0x001ee20000300a00 */
[----:B------:R-:W3:Y:S02]  /*345e0*/  LDL.LU.64 R26, [R1+0x798] ;  /* 0x00079800011a7983 */ /* 0x000ee40000300a00 */
[----:B------:R0:W-:Y:S02]  /*345f0*/  STL.64 [R1+0x69a0], R16 ;  /* 0x0069a01001007387 */ /* 0x0001e40000100a00 */
[----:B0-----:R-:W4:Y:S01]  /*34600*/  LDL.64 R16, [R1+0x80] ;  /* 0x0000800001107983 */ /* 0x001f220000100a00 */
[----:B------:R0:W-:Y:S02]  /*34610*/  STL.64 [R1+0xdc0], R8 ;  /* 0x000dc00801007387 */ /* 0x0001e40000100a00 */
[----:B------:R-:W-:Y:S01]  /*34620*/  STL.64 [R1+0xdc8], R10 ;  /* 0x000dc80a01007387 */ /* 0x000fe20000100a00 */
[----:B0-----:R-:W2:Y:S01]  /*34630*/  LDL.LU.64 R8, [R1+0x69d8] ;  /* 0x0069d80001087983 */ /* 0x001ea20000300a00 */
[----:B------:R0:W-:Y:S03]  /*34640*/  STL.64 [R1+0x6980], R12 ;  /* 0x0069800c01007387 */ /* 0x0001e60000100a00 */
[----:B0-----:R-:W2:Y:S01]  /*34650*/  LDL.LU.64 R12, [R1+0x750] ;  /* 0x00075000010c7983 */ /* 0x001ea20000300a00 */
[----:B------:R-:W2:Y:S03]  /*34660*/  LDL.LU.64 R14, [R1+0x758] ;  /* 0x00075800010e7983 */ /* 0x000ea60000300a00 */
[----:B--2---:R-:W-:Y:S01]  /*34670*/  STL.64 [R1+0x6998], R14 ;  /* 0x0069980e01007387 */ /* 0x004fe20000100a00 */
[----:B------:R0:W-:Y:S03]  /*34680*/  STL.64 [R1+0x6990], R12 ;  /* 0x0069900c01007387 */ /* 0x0001e60000100a00 */
[----:B0-----:R-:W2:Y:S01]  /*34690*/  LDL.LU.64 R12, [R1+0x760] ;  /* 0x00076000010c7983 */ /* 0x001ea20000300a00 */
[----:B------:R-:W2:Y:S01]  /*346a0*/  LDL.LU.64 R14, [R1+0x768] ;  /* 0x00076800010e7983 */ /* 0x000ea20000300a00 */
[C---:B------:R-:W-:Y:S02]  /*346b0*/  HMMA.16816.F32 R20, R4.reuse, R8, R20 ;  /* 0x000000080414723c */ /* 0x040fe40000001814 */
[----:B--2---:R-:W-:Y:S01]  /*346c0*/  STL.64 [R1+0x69b0], R14 ;  /* 0x0069b00e01007387 */ /* 0x004fe20000100a00 */
[----:B------:R0:W-:Y:S03]  /*346d0*/  STL.64 [R1+0x69a8], R12 ;  /* 0x0069a80c01007387 */ /* 0x0001e60000100a00 */
[----:B0-----:R-:W4:Y:S01]  /*346e0*/  LDL.LU.64 R12, [R1+0x770] ;  /* 0x00077000010c7983 */ /* 0x001f220000300a00 */
[----:B------:R-:W4:Y:S11]  /*346f0*/  LDL.LU.64 R14, [R1+0x778] ;  /* 0x00077800010e7983 */ /* 0x000f360000300a00 */
[----:B------:R-:W-:Y:S05]  /*34700*/  @!UPT UIADD3 URZ, URZ, URZ, URZ ;  /* 0x0000003f3f3ff290 */ /* 0x000fea000fffe03f */
[----:B------:R0:W-:Y:S02]  /*34710*/  STL.64 [R1+0xdb0], R20 ;  /* 0x000db01401007387 */ /* 0x0001e40000100a00 */
[----:B------:R3:W-:Y:S01]  /*34720*/  STL.64 [R1+0xdb8], R22 ;  /* 0x000db81601007387 */ /* 0x0007e20000100a00 */
[----:B0-----:R-:W3:Y:S02]  /*34730*/  LDL.LU.64 R20, [R1+0x69d0] ;  /* 0x0069d00001147983 */ /* 0x001ee40000300a00 */
[C---:B---3--:R-:W-:Y:S02]  /*34740*/  HMMA.16816.F32 R20, R4.reuse, R20, R24 ;  /* 0x000000140414723c */ /* 0x048fe40000001818 */
        /* <DEDUP_REMOVED lines=11> */
[----:B------:R-:W-:Y:S03]  /*34800*/  STL.64 [R1+0xd98], R22 ;  /* 0x000d981601007387 */ /* 0x000fe60000100a00 */
[----:B0-----:R-:W3:Y:S04]  /*34810*/  LDL.64 R20, [R1] ;  /* 0x0000000001147983 */ /* 0x001ee80000100a00 */
[----:B---3--:R0:W-:Y:S04]  /*34820*/  STL.64 [R1+0x6948], R20 ;  /* 0x0069481401007387 */ /* 0x0081e80000100a00 */
[----:B0-----:R-:W3:Y:S01]  /*34830*/  LDL.64 R20, [R1+0x10] ;  /* 0x0000100001147983 */ /* 0x001ee20000100a00 */
[----:B----4-:R-:W-:Y:S03]  /*34840*/  HMMA.16816.F32 R12, R4, R16, R12 ;  /* 0x00000010040c723c */ /* 0x010fe6000000180c */
[----:B---3--:R0:W-:Y:S04]  /*34850*/  STL.64 [R1+0x6960], R20 ;  /* 0x0069601401007387 */ /* 0x0081e80000100a00 */
[----:B0-----:R-:W3:Y:S01]  /*34860*/  LDL.64 R20, [R1+0x20] ;  /* 0x0000200001147983 */ /* 0x001ee20000100a00 */
[----:B------:R-:W-:-:S02]  /*34870*/  IMAD.MOV.U32 R2, RZ, RZ, R16 ;  /* 0x000000ffff027224 */ /* 0x000fc400078e0010 */
[----:B------:R-:W-:Y:S01]  /*34880*/  IMAD.MOV.U32 R0, RZ, RZ, R17 ;  /* 0x000000ffff007224 */ /* 0x000fe200078e0011 */
[----:B---3--:R0:W-:Y:S04]  /*34890*/  STL.64 [R1+0x6968], R20 ;  /* 0x0069681401007387 */ /* 0x0081e80000100a00 */
[----:B0-----:R-:W2:Y:S08]  /*348a0*/  LDL.64 R20, [R1+0x50] ;  /* 0x0000500001147983 */ /* 0x001eb00000100a00 */
[----:B------:R-:W-:Y:S02]  /*348b0*/  STL.64 [R1+0xd80], R12 ;  /* 0x000d800c01007387 */ /* 0x000fe40000100a00 */
[----:B------:R0:W-:Y:S02]  /*348c0*/  STL.64 [R1+0xd88], R14 ;  /* 0x000d880e01007387 */ /* 0x0001e40000100a00 */
[----:B0-----:R-:W3:Y:S01]  /*348d0*/  LDL.LU.64 R14, [R1+0x69b0] ;  /* 0x0069b000010e7983 */ /* 0x001ee20000300a00 */
[----:B------:R-:W3:Y:S02]  /*348e0*/  LDL.LU.64 R12, [R1+0x69a8] ;  /* 0x0069a800010c7983 */ /* 0x000ee40000300a00 */
[----:B------:R-:W3:Y:S02]  /*348f0*/  LDL.LU.64 R16, [R1+0x69a0] ;  /* 0x0069a00001107983 */ /* 0x000ee40000300a00 */
[C---:B---3--:R-:W-:Y:S01]  /*34900*/  HMMA.16816.F32 R16, R4.reuse, R16, R12 ;  /* 0x000000100410723c */ /* 0x048fe2000000180c */
[----:B------:R-:W3:Y:S01]  /*34910*/  LDL.LU.64 R14, [R1+0x6998] ;  /* 0x00699800010e7983 */ /* 0x000ee20000300a00 */
[----:B------:R-:W3:Y:S11]  /*34920*/  LDL.LU.64 R12, [R1+0x6990] ;  /* 0x00699000010c7983 */ /* 0x000ef60000300a00 */
[----:B------:R-:W-:Y:S10]  /*34930*/  @!UPT UIADD3 URZ, URZ, URZ, URZ ;  /* 0x0000003f3f3ff290 */ /* 0x000ff4000fffe03f */
[----:B------:R0:W-:Y:S01]  /*34940*/  STL.64 [R1+0xd70], R16 ;  /* 0x000d701001007387 */ /* 0x0001e20000100a00 */
[----:B------:R-:W-:Y:S03]  /*34950*/  STL.64 [R1+0xd78], R18 ;  /* 0x000d781201007387 */ /* 0x000fe60000100a00 */
[----:B0-----:R-:W3:Y:S02]  /*34960*/  LDL.LU.64 R16, [R1+0x6988] ;  /* 0x0069880001107983 */ /* 0x001ee40000300a00 */
[C---:B---3--:R-:W-:Y:S01]  /*34970*/  HMMA.16816.F32 R12, R4.reuse, R16, R12 ;  /* 0x00000010040c723c */ /* 0x048fe2000000180c */
[----:B------:R-:W-:Y:S02]  /*34980*/  IMAD.MOV.U32 R11, RZ, RZ, R16 ;  /* 0x000000ffff0b7224 */ /* 0x000fe400078e0010 */
[----:B------:R-:W-:Y:S11]  /*34990*/  IMAD.MOV.U32 R10, RZ, RZ, R17 ;  /* 0x000000ffff0a7224 */ /* 0x000ff600078e0011 */
[----:B------:R-:W-:Y:S09]  /*349a0*/  @!UPT UIADD3 URZ, URZ, URZ, URZ ;  /* 0x0000003f3f3ff290 */ /* 0x000ff2000fffe03f */
[----:B------:R0:W-:Y:S01]  /*349b0*/  STL.64 [R1+0xd60], R12 ;  /* 0x000d600c01007387 */ /* 0x0001e20000100a00 */
[----:B------:R-:W-:Y:S03]  /*349c0*/  STL.64 [R1+0xd68], R14 ;  /* 0x000d680e01007387 */ /* 0x000fe60000100a00 */
[----:B0-----:R-:W3:Y:S01]  /*349d0*/  LDL.LU.64 R12, [R1+0x6980] ;  /* 0x00698000010c7983 */ /* 0x001ee20000300a00 */
[----:B------:R-:W4:Y:S02]  /*349e0*/  LDL.LU.64 R16, [R1+0x6978] ;  /* 0x0069780001107983 */ /* 0x000f240000300a00 */
[----:B------:R-:W-:Y:S02]  /*349f0*/  STL.64 [R1+0x6910], R10 ;  /* 0x0069100a01007387 */ /* 0x000fe40000100a00 */
[----:B------:R0:W-:Y:S02]  /*34a00*/  STL.64 [R1+0x6908], R8 ;  /* 0x0069080801007387 */ /* 0x0001e40000100a00 */
[----:B0-----:R-:W4:Y:S01]  /*34a10*/  LDL.LU.64 R8, [R1+0x730] ;  /* 0x0007300001087983 */ /* 0x001f220000300a00 */
[----:B------:R-:W4:Y:S01]  /*34a20*/  LDL.LU.64 R10, [R1+0x738] ;  /* 0x00073800010a7983 */ /* 0x000f220000300a00 */
[----:B--2---:R-:W-:Y:S01]  /*34a30*/  HMMA.16816.F32 R24, R4, R20, R24 ;  /* 0x000000140418723c */ /* 0x004fe20000001818 */
[----:B------:R-:W-:-:S02]  /*34a40*/  IMAD.MOV.U32 R15, RZ, RZ, R20 ;  /* 0x000000ffff0f7224 */ /* 0x000fc400078e0014 */
[----:B------:R-:W-:Y:S11]  /*34a50*/  IMAD.MOV.U32 R14, RZ, RZ, R21 ;  /* 0x000000ffff0e7224 */ /* 0x000ff600078e0015 */
[----:B------:R-:W-:Y:S09]  /*34a60*/  @!UPT UIADD3 URZ, URZ, URZ, URZ ;  /* 0x0000003f3f3ff290 */ /* 0x000ff2000fffe03f */
[----:B------:R0:W-:Y:S01]  /*34a70*/  STL.64 [R1+0xd50], R24 ;  /* 0x000d501801007387 */ /* 0x0001e20000100a00 */
[----:B------:R-:W-:Y:S03]  /*34a80*/  STL.64 [R1+0xd58], R26 ;  /* 0x000d581a01007387 */ /* 0x000fe60000100a00 */
[----:B0-----:R-:W2:Y:S01]  /*34a90*/  LDL.LU.64 R24, [R1+0x6970] ;  /* 0x0069700001187983 */ /* 0x001ea20000300a00 */
[----:B------:R-:W2:Y:S02]  /*34aa0*/  LDL.LU.64 R20, [R1+0x720] ;  /* 0x0007200001147983 */ /* 0x000ea40000300a00 */
[----:B------:R-:W2:Y:S02]  /*34ab0*/  LDL.LU.64 R22, [R1+0x728] ;  /* 0x0007280001167983 */ /* 0x000ea40000300a00 */
[----:B------:R-:W-:Y:S01]  /*34ac0*/  STL.64 [R1+0x6920], R14 ;  /* 0x0069200e01007387 */ /* 0x000fe20000100a00 */
[----:B---3--:R0:W-:Y:S04]  /*34ad0*/  STL.64 [R1+0x6918], R12 ;  /* 0x0069180c01007387 */ /* 0x0081e80000100a00 */
[----:B0-----:R-:W2:Y:S01]  /*34ae0*/  LDL.64 R12, [R1+0x30] ;  /* 0x00003000010c7983 */ /* 0x001ea20000100a00 */
[----:B----4-:R-:W-:Y:S01]  /*34af0*/  HMMA.16816.F32 R8, R4, R16, R8 ;  /* 0x000000100408723c */ /* 0x010fe20000001808 */
[----:B------:R-:W-:-:S02]  /*34b00*/  IMAD.MOV.U32 R26, RZ, RZ, R16 ;  /* 0x000000ffff1a7224 */ /* 0x000fc400078e0010 */
[----:B------:R-:W-:Y:S11]  /*34b10*/  IMAD.MOV.U32 R3, RZ, RZ, R17 ;  /* 0x000000ffff037224 */ /* 0x000ff600078e0011 */
[----:B------:R-:W-:Y:S09]  /*34b20*/  @!UPT UIADD3 URZ, URZ, URZ, URZ ;  /* 0x0000003f3f3ff290 */ /* 0x000ff2000fffe03f */
[----:B------:R0:W-:Y:S01]  /*34b30*/  STL.64 [R1+0xd40], R8 ;  /* 0x000d400801007387 */ /* 0x0001e20000100a00 */
[----:B------:R1:W-:Y:S02]  /*34b40*/  STL.64 [R1+0xd48], R10 ;  /* 0x000d480a01007387 */ /* 0x0003e40000100a00 */
[----:B------:R-:W3:Y:S02]  /*34b50*/  LDL.LU.64 R16, [R1+0x710] ;  /* 0x0007100001107983 */ /* 0x000ee40000300a00 */
[----:B------:R-:W3:Y:S01]  /*34b60*/  LDL.LU.64 R18, [R1+0x718] ;  /* 0x0007180001127983 */ /* 0x000ee20000300a00 */
[----:B0-----:R-:W4:Y:S01]  /*34b70*/  LDL.LU.64 R8, [R1+0x6f0] ;  /* 0x0006f00001087983 */ /* 0x001f220000300a00 */
[----:B-1----:R-:W3:Y:S01]  /*34b80*/  LDL.LU.64 R10, [R1+0x6f8] ;  /* 0x0006f800010a7983 */ /* 0x002ee20000300a00 */
[----:B--2---:R-:W-:Y:S02]  /*34b90*/  HMMA.16816.F32 R20, R4, R12, R20 ;  /* 0x0000000c0414723c */ /* 0x004fe40000001814 */
[----:B---3--:R-:W-:Y:S01]  /*34ba0*/  STL.64 [R1+0x6958], R10 ;  /* 0x0069580a01007387 */ /* 0x008fe20000100a00 */
[----:B----4-:R0:W-:Y:S03]  /*34bb0*/  STL.64 [R1+0x6950], R8 ;  /* 0x0069500801007387 */ /* 0x0101e60000100a00 */
[----:B0-----:R-:W2:Y:S01]  /*34bc0*/  LDL.LU.64 R8, [R1+0x700] ;  /* 0x0007000001087983 */ /* 0x001ea20000300a00 */
[----:B------:R-:W2:Y:S11]  /*34bd0*/  LDL.LU.64 R10, [R1+0x708] ;  /* 0x00070800010a7983 */ /* 0x000eb60000300a00 */
[----:B------:R-:W-:Y:S05]  /*34be0*/  @!UPT UIADD3 URZ, URZ, URZ, URZ ;  /* 0x0000003f3f3ff290 */ /* 0x000fea000fffe03f */
[----:B------:R0:W-:Y:S02]  /*34bf0*/  STL.64 [R1+0xd30], R20 ;  /* 0x000d301401007387 */ /* 0x0001e40000100a00 */
[----:B------:R-:W-:Y:S01]  /*34c00*/  STL.64 [R1+0xd38], R22 ;  /* 0x000d381601007387 */ /* 0x000fe20000100a00 */
[----:B0-----:R-:W3:Y:S01]  /*34c10*/  LDL.LU.64 R20, [R1+0x6968] ;  /* 0x0069680001147983 */ /* 0x001ee20000300a00 */
[----:B------:R-:W-:Y:S02]  /*34c20*/  IMAD.MOV.U32 R27, RZ, RZ, R13 ;  /* 0x000000ffff1b7224 */ /* 0x000fe400078e000d */
[----:B------:R-:W-:-:S03]  /*34c30*/  IMAD.MOV.U32 R28, RZ, RZ, R12 ;  /* 0x000000ffff1c7224 */ /* 0x000fc600078e000c */
[----:B------:R-:W-:Y:S01]  /*34c40*/  STL.64 [R1+0x6938], R26 ;  /* 0x0069381a01007387 */ /* 0x000fe20000100a00 */
[----:B------:R0:W-:Y:S03]  /*34c50*/  STL.64 [R1+0x6930], R24 ;  /* 0x0069301801007387 */ /* 0x0001e60000100a00 */
[----:B0-----:R-:W4:Y:S01]  /*34c60*/  LDL.LU.64 R24, [R1+0x6e0] ;  /* 0x0006e00001187983 */ /* 0x001f220000300a00 */
[----:B------:R-:W4:Y:S02]  /*34c70*/  LDL.LU.64 R26, [R1+0x6e8] ;  /* 0x0006e800011a7983 */ /* 0x000f240000300a00 */
[----:B------:R-:W2:Y:S02]  /*34c80*/  LDL.LU.64 R12, [R1+0x6d0] ;  /* 0x0006d000010c7983 */ /* 0x000ea40000300a00 */
[----:B------:R-:W2:Y:S01]  /*34c90*/  LDL.LU.64 R14, [R1+0x6d8] ;  /* 0x0006d800010e7983 */ /* 0x000ea20000300a00 */
[C---:B---3--:R-:W-:Y:S11]  /*34ca0*/  HMMA.16816.F32 R16, R4.reuse, R20, R16 ;  /* 0x000000140410723c */ /* 0x048ff60000001810 */
[----:B------:R-:W-:Y:S11]  /*34cb0*/  @!UPT UIADD3 URZ, URZ, URZ, URZ ;  /* 0x0000003f3f3ff290 */ /* 0x000ff6000fffe03f */
[----:B------:R-:W-:Y:S01]  /*34cc0*/  @!UPT UIADD3 URZ, URZ, URZ, URZ ;  /* 0x0000003f3f3ff290 */ /* 0x000fe2000fffe03f */
[----:B------:R-:W-:Y:S01]  /*34cd0*/  STL.64 [R1+0xd20], R16 ;  /* 0x000d201001007387 */ /* 0x000fe20000100a00 */
[----:B------:R0:W-:Y:S02]  /*34ce0*/  STL.64 [R1+0xd28], R18 ;  /* 0x000d281201007387 */ /* 0x0001e40000100a00 */
[----:B0-----:R-:W-:Y:S02]  /*34cf0*/  IMAD.MOV.U32 R19, RZ, RZ, R20 ;  /* 0x000000ffff137224 */ /* 0x001fe400078e0014 */
[----:B------:R-:W-:Y:S02]  /*34d00*/  IMAD.MOV.U32 R18, RZ, RZ, R21 ;  /* 0x000000ffff127224 */ /* 0x000fe400078e0015 */
[----:B------:R-:W2:Y:S02]  /*34d10*/  LDL.LU.64 R20, [R1+0x6960] ;  /* 0x0069600001147983 */ /* 0x000ea40000300a00 */
        /* <DEDUP_REMOVED lines=9> */
[C---:B--2---:R-:W-:Y:S11]  /*34db0*/  HMMA.16816.F32 R8, R4.reuse, R20, R8 ;  /* 0x000000140408723c */ /* 0x044ff60000001808 */
[----:B------:R-:W-:Y:S11]  /*34dc0*/  @!UPT UIADD3 URZ, URZ, URZ, URZ ;  /* 0x0000003f3f3ff290 */ /* 0x000ff6000fffe03f */
[----:B------:R-:W-:Y:S01]  /*34dd0*/  @!UPT UIADD3 URZ, URZ, URZ, URZ ;  /* 0x0000003f3f3ff290 */ /* 0x000fe2000fffe03f */
[----:B------:R0:W-:Y:S01]  /*34de0*/  STL.64 [R1+0xd00], R8 ;  /* 0x000d000801007387 */ /* 0x0001e20000100a00 */
[----:B------:R-:W-:Y:S02]  /*34df0*/  STL.64 [R1+0xd08], R10 ;  /* 0x000d080a01007387 */ /* 0x000fe40000100a00 */
[----:B0-----:R-:W-:Y:S02]  /*34e00*/  IMAD.MOV.U32 R9, RZ, RZ, R20 ;  /* 0x000000ffff097224 */ /* 0x001fe400078e0014 */
[----:B------:R-:W-:Y:S02]  /*34e10*/  IMAD.MOV.U32 R8, RZ, RZ, R21 ;  /* 0x000000ffff087224 */ /* 0x000fe400078e0015 */
[----:B------:R-:W4:Y:S02]  /*34e20*/  LDL.LU.64 R20, [R1+0x6940] ;  /* 0x0069400001147983 */ /* 0x000f240000300a00 */
[C---:B----4-:R-:W-:Y:S11]  /*34e30*/  HMMA.16816.F32 R24, R4.reuse, R20, R24 ;  /* 0x000000140418723c */ /* 0x050ff60000001818 */
[----:B------:R-:W-:Y:S11]  /*34e40*/  @!UPT UIADD3 URZ, URZ, URZ, URZ ;  /* 0x0000003f3f3ff290 */ /* 0x000ff6000fffe03f */
[----:B------:R-:W-:Y:S01]  /*34e50*/  @!UPT UIADD3 URZ, URZ, URZ, URZ ;  /* 0x0000003f3f3ff290 */ /* 0x000fe2000fffe03f */
[----:B------:R-:W-:Y:S01]  /*34e60*/  STL.64 [R1+0xcf0], R24 ;  /* 0x000cf01801007387 */ /* 0x000fe20000100a00 */
[----:B------:R0:W-:Y:S03]  /*34e70*/  STL.64 [R1+0xcf8], R26 ;  /* 0x000cf81a01007387 */ /* 0x0001e60000100a00 */
[----:B0-----:R-:W2:Y:S01]  /*34e80*/  LDL.LU.64 R26, [R1+0x6938] ;  /* 0x00693800011a7983 */ /* 0x001ea20000300a00 */
[----:B------:R-:W3:Y:S02]  /*34e90*/  LDL.LU.64 R24, [R1+0x6930] ;  /* 0x0069300001187983 */ /* 0x000ee40000300a00 */
[----:B------:R-:W-:Y:S02]  /*34ea0*/  IMAD.MOV.U32 R11, RZ, RZ, R20 ;  /* 0x000000ffff0b7224 */ /* 0x000fe400078e0014 */
[----:B------:R-:W-:Y:S01]  /*34eb0*/  IMAD.MOV.U32 R10, RZ, RZ, R21 ;  /* 0x000000ffff0a7224 */ /* 0x000fe200078e0015 */
[----:B------:R-:W-:Y:S04]  /*34ec0*/  STL [R1+0x6318], R29 ;  /* 0x0063181d01007387 */ /* 0x000fe80000100800 */
[----:B------:R0:W-:Y:S04]  /*34ed0*/  LDSM.16.MT88.4 R20, [R29+0x10180] ;  /* 0x010180001d14783b */ /* 0x0001e80000004200 */
[----:B0-----:R-:W4:Y:S01]  /*34ee0*/  LDL R29, [R1+0x2354] ;  /* 0x00235400011d7983 */ /* 0x001f220000100800 */
[----:B---3--:R-:W-:Y:S03]  /*34ef0*/  HMMA.16816.F32 R4, R4, R24, R12 ;  /* 0x000000180404723c */ /* 0x008fe6000000180c */
[----:B------:R-:W3:Y:S01]  /*34f00*/  LDL.LU.64 R12, [R1+0x6c0] ;  /* 0x0006c000010c7983 */ /* 0x000ee20000300a00 */
[----:B------:R-:W3:Y:S11]  /*34f10*/  LDL.LU.64 R14, [R1+0x6c8] ;  /* 0x0006c800010e7983 */ /* 0x000ef60000300a00 */
[----:B------:R-:W-:Y:S08]  /*34f20*/  @!UPT UIADD3 URZ, URZ, URZ, URZ ;  /* 0x0000003f3f3ff290 */ /* 0x000ff0000fffe03f */
[----:B------:R-:W-:Y:S01]  /*34f30*/  STL.64 [R1+0xce0], R4 ;  /* 0x000ce00401007387 */ /* 0x000fe20000100a00 */
[----:B------:R-:W-:Y:S02]  /*34f40*/  STL.64 [R1+0xce8], R6 ;  /* 0x000ce80601007387 */ /* 0x000fe40000100a00 */
[----:B----4-:R-:W0:Y:S04]  /*34f50*/  LDSM.16.MT88.4 R4, [R29+0x10000] ;  /* 0x010000001d04783b */ /* 0x010e280000004200 */
[----:B------:R1:W-:Y:S02]  /*34f60*/  STL.64 [R1+0x6808], R24 ;  /* 0x0068081801007387 */ /* 0x0003e40000100a00 */
[----:B-1----:R-:W-:Y:S02]  /*34f70*/  IMAD.MOV.U32 R24, RZ, RZ, R11 ;  /* 0x000000ffff187224 */ /* 0x002fe400078e000b */
[----:B------:R-:W-:-:S05]  /*34f80*/  IMAD.MOV.U32 R25, RZ, RZ, R10 ;  /* 0x000000ffff197224 */ /* 0x000fca00078e000a */
[----:B------:R1:W-:Y:S02]  /*34f90*/  STL.64 [R1+0x6820], R24 ;  /* 0x0068201801007387 */ /* 0x0003e40000100a00 */
[----:B-1----:R-:W-:Y:S02]  /*34fa0*/  IMAD.MOV.U32 R24, RZ, RZ, R9 ;  /* 0x000000ffff187224 */ /* 0x002fe400078e0009 */
[----:B------:R-:W-:Y:S02]  /*34fb0*/  IMAD.MOV.U32 R25, RZ, RZ, R8 ;  /* 0x000000ffff197224 */ /* 0x000fe400078e0008 */
[----:B------:R-:W4:Y:S01]  /*34fc0*/  LDL.LU.64 R8, [R1+0x6b0] ;  /* 0x0006b00001087983 */ /* 0x000f220000300a00 */
[----:B------:R-:W4:Y:S02]  /*34fd0*/  LDL.LU.64 R10, [R1+0x6b8] ;  /* 0x0006b800010a7983 */ /* 0x000f240000300a00 */
[----:B------:R1:W-:Y:S02]  /*34fe0*/  STL.64 [R1+0x6830], R24 ;  /* 0x0068301801007387 */ /* 0x0003e40000100a00 */
[----:B-1----:R-:W-:-:S02]  /*34ff0*/  IMAD.MOV.U32 R24, RZ, RZ, R16 ;  /* 0x000000ffff187224 */ /* 0x002fc400078e0010 */
[----:B------:R-:W-:Y:S01]  /*35000*/  IMAD.MOV.U32 R25, RZ, RZ, R17 ;  /* 0x000000ffff197224 */ /* 0x000fe200078e0011 */
[----:B------:R-:W3:Y:S01]  /*35010*/  LDL.LU R16, [R1+0x692c] ;  /* 0x00692c0001107983 */ /* 0x000ee20000300800 */
[----:B------:R-:W3:Y:S03]  /*35020*/  LDL.LU R17, [R1+0x6928] ;  /* 0x0069280001117983 */ /* 0x000ee60000300800 */
[----:B------:R1:W-:Y:S02]  /*35030*/  STL.64 [R1+0x6848], R24 ;  /* 0x0068481801007387 */ /* 0x0003e40000100a00 */
[----:B-1----:R-:W-:Y:S02]  /*35040*/  IMAD.MOV.U32 R24, RZ, RZ, R19 ;  /* 0x000000ffff187224 */ /* 0x002fe400078e0013 */
[----:B------:R-:W-:-:S05]  /*35050*/  IMAD.MOV.U32 R25, RZ, RZ, R18 ;  /* 0x000000ffff197224 */ /* 0x000fca00078e0012 */
[----:B------:R-:W-:Y:S01]  /*35060*/  STL.64 [R1+0x6860], R24 ;  /* 0x0068601801007387 */ /* 0x000fe20000100a00 */
[----:B0-----:R-:W-:Y:S02]  /*35070*/  STL.64 [R1+0x6818], R6 ;  /* 0x0068180601007387 */ /* 0x001fe40000100a00 */
[----:B------:R0:W-:Y:S02]  /*35080*/  STL.64 [R1+0x6810], R4 ;  /* 0x0068100401007387 */ /* 0x0001e40000100a00 */
[----:B0-----:R-:W2:Y:S01]  /*35090*/  LDL.64 R4, [R1+0xa0] ;  /* 0x0000a00001047983 */ /* 0x001ea20000100a00 */
[C---:B---3--:R-:W-:Y:S03]  /*350a0*/  HMMA.16816.F32 R12, R20.reuse, R16, R12 ;  /* 0x00000010140c723c */ /* 0x048fe6000000180c */
[----:B--2---:R0:W-:Y:S04]  /*350b0*/  STL.64 [R1+0x6900], R4 ;  /* 0x0069000401007387 */ /* 0x0041e80000100a00 */
[----:B0-----:R-:W2:Y:S01]  /*350c0*/  LDL.LU.64 R4, [R1+0x6a0] ;  /* 0x0006a00001047983 */ /* 0x001ea20000300a00 */
[----:B------:R-:W2:Y:S11]  /*350d0*/  LDL.LU.64 R6, [R1+0x6a8] ;  /* 0x0006a80001067983 */ /* 0x000eb60000300a00 */
[----:B------:R-:W-:Y:S04]  /*350e0*/  @!UPT UIADD3 URZ, URZ, URZ, URZ ;  /* 0x0000003f3f3ff290 */ /* 0x000fe8000fffe03f */
[----:B------:R-:W-:Y:S02]  /*350f0*/  STL.64 [R1+0xcd0], R12 ;  /* 0x000cd00c01007387 */ /* 0x000fe40000100a00 */
[----:B------:R0:W-:Y:S02]  /*35100*/  STL.64 [R1+0xcd8], R14 ;  /* 0x000cd80e01007387 */ /* 0x0001e40000100a00 */
[----:B0-----:R-:W3:Y:S01]  /*35110*/  LDL.LU.64 R14, [R1+0x6920] ;  /* 0x00692000010e7983 */ /* 0x001ee20000300a00 */
[----:B------:R-:W4:Y:S02]  /*35120*/  LDL.LU.64 R12, [R1+0x6918] ;  /* 0x00691800010c7983 */ /* 0x000f240000300a00 */
[----:B------:R0:W-:Y:S02]  /*35130*/  STL.64 [R1+0x6828], R16 ;  /* 0x0068281001007387 */ /* 0x0001e40000100a00 */
[----:B0-----:R-:W2:Y:S01]  /*35140*/  LDL.LU.64 R16, [R1+0x690] ;  /* 0x0006900001107983 */ /* 0x001ea20000300a00 */
[----:B------:R-:W2:Y:S01]  /*35150*/  LDL.LU.64 R18, [R1+0x698] ;  /* 0x0006980001127983 */ /* 0x000ea20000300a00 */
[----:B----4-:R-:W-:Y:S11]  /*35160*/  HMMA.16816.F32 R8, R20, R12, R8 ;  /* 0x0000000c1408723c */ /* 0x010ff60000001808 */
[----:B------:R-:W-:Y:S11]  /*35170*/  @!UPT UIADD3 URZ, URZ, URZ, URZ ;  /* 0x0000003f3f3ff290 */ /* 0x000ff6000fffe03f */
[----:B------:R-:W-:Y:S01]  /*35180*/  @!UPT UIADD3 URZ, URZ, URZ, URZ ;  /* 0x0000003f3f3ff290 */ /* 0x000fe2000fffe03f */
[----:B------:R-:W-:Y:S01]  /*35190*/  STL.64 [R1+0xcc0], R8 ;  /* 0x000cc00801007387 */ /* 0x000fe20000100a00 */
[----:B------:R0:W-:Y:S03]  /*351a0*/  STL.64 [R1+0xcc8], R10 ;  /* 0x000cc80a01007387 */ /* 0x0001e60000100a00 */
[----:B0-----:R-:W4:Y:S01]  /*351b0*/  LDL.LU.64 R10, [R1+0x6910] ;  /* 0x00691000010a7983 */ /* 0x001f220000300a00 */
[----:B------:R-:W2:Y:S02]  /*351c0*/  LDL.LU.64 R8, [R1+0x6908] ;  /* 0x0069080001087983 */ /* 0x000ea40000300a00 */
[----:B------:R-:W-:Y:S02]  /*351d0*/  IMAD.MOV.U32 R24, RZ, RZ, R28 ;  /* 0x000000ffff187224 */ /* 0x000fe400078e001c */
[----:B------:R-:W-:-:S05]  /*351e0*/  IMAD.MOV.U32 R25, RZ, RZ, R27 ;  /* 0x000000ffff197224 */ /* 0x000fca00078e001b */
[----:B------:R-:W-:Y:S01]  /*351f0*/  STL.64 [R1+0x6878], R24 ;  /* 0x0068781801007387 */ /* 0x000fe20000100a00 */
[----:B------:R-:W-:Y:S01]  /*35200*/  STL.64 [R1+0x6800], R12 ;  /* 0x0068000c01007387 */ /* 0x000fe20000100a00 */
[----:B--2---:R-:W-:Y:S11]  /*35210*/  HMMA.16816.F32 R4, R20, R8, R4 ;  /* 0x000000081404723c */ /* 0x004ff60000001804 */
[----:B------:R-:W-:Y:S11]  /*35220*/  @!UPT UIADD3 URZ, URZ, URZ, URZ ;  /* 0x0000003f3f3ff290 */ /* 0x000ff6000fffe03f */
[----:B------:R-:W-:Y:S01]  /*35230*/  @!UPT UIADD3 URZ, URZ, URZ, URZ ;  /* 0x0000003f3f3ff290 */ /* 0x000fe2000fffe03f */
[----:B------:R0:W-:Y:S01]  /*35240*/  STL.64 [R1+0xcb0], R4 ;  /* 0x000cb00401007387 */ /* 0x0001e20000100a00 */
[----:B------:R-:W-:Y:S03]  /*35250*/  STL.64 [R1+0xcb8], R6 ;  /* 0x000cb80601007387 */ /* 0x000fe60000100a00 */
[----:B0-----:R-:W2:Y:S01]  /*35260*/  LDL.LU.64 R4, [R1+0x6900] ;  /* 0x0069000001047983 */ /* 0x001ea20000300a00 */
[----:B------:R-:W-:Y:S02]  /*35270*/  IMAD.MOV.U32 R24, RZ, RZ, R26 ;  /* 0x000000ffff187224 */ /* 0x000fe400078e001a */
[----:B------:R-:W-:-:S05]  /*35280*/  IMAD.MOV.U32 R25, RZ, RZ, R3 ;  /* 0x000000ffff197224 */ /* 0x000fca00078e0003 */
[----:B------:R3:W-:Y:S01]  /*35290*/  STL.64 [R1+0x6890], R24 ;  /* 0x0068901801007387 */ /* 0x0007e20000100a00 */
[----:B------:R0:W-:Y:S02]  /*352a0*/  STL.64 [R1+0x67f8], R8 ;  /* 0x0067f80801007387 */ /* 0x0001e40000100a00 */
[----:B---3--:R-:W-:Y:S02]  /*352b0*/  IMAD.MOV.U32 R24, RZ, RZ, R15 ;  /* 0x000000ffff187224 */ /* 0x008fe400078e000f */
[----:B------:R-:W-:Y:S01]  /*352c0*/  IMAD.MOV.U32 R25, RZ, RZ, R14 ;  /* 0x000000ffff197224 */ /* 0x000fe200078e000e */
[----:B--2---:R-:W-:Y:S01]  /*352d0*/  HMMA.16816.F32 R16, R20, R4, R16 ;  /* 0x000000041410723c */ /* 0x004fe20000001810 */
[----:B0-----:R-:W-:Y:S11]  /*352e0*/  IMAD.MOV.U32 R8, RZ, RZ, R4 ;  /* 0x000000ffff087224 */ /* 0x001ff600078e0004 */
[----:B------:R-:W-:Y:S11]  /*352f0*/  @!UPT UIADD3 URZ, URZ, URZ, URZ ;  /* 0x0000003f3f3ff290 */ /* 0x000ff6000fffe03f */
[----:B------:R-:W-:Y:S01]  /*35300*/  STL.64 [R1+0xca0], R16 ;  /* 0x000ca01001007387 */ /* 0x000fe20000100a00 */
[----:B------:R-:W-:Y:S02]  /*35310*/  STL.64 [R1+0xca8], R18 ;  /* 0x000ca81201007387 */ /* 0x000fe40000100a00 */
[----:B------:R-:W-:Y:S02]  /*35320*/  STL [R1+0x68f8], R8 ;  /* 0x0068f80801007387 */ /* 0x000fe40000100800 */
[----:B------:R4:W-:Y:S02]  /*35330*/  STL.64 [R1+0x68a8], R24 ;  /* 0x0068a81801007387 */ /* 0x0009e40000100a00 */
[----:B----4-:R-:W-:Y:S02]  /*35340*/  IMAD.MOV.U32 R24, RZ, RZ, R11 ;  /* 0x000000ffff187224 */ /* 0x010fe400078e000b */
[----:B------:R-:W-:-:S05]  /*35350*/  IMAD.MOV.U32 R25, RZ, RZ, R10 ;  /* 0x000000ffff197224 */ /* 0x000fca00078e000a */
[----:B------:R0:W-:Y:S04]  /*35360*/  STL.64 [R1+0x68c0], R24 ;  /* 0x0068c01801007387 */ /* 0x0001e80000100a00 */
[----:B0-----:R-:W2:Y:S04]  /*35370*/  LDL.64 R24, [R1+0x70] ;  /* 0x0000700001187983 */ /* 0x001ea80000100a00 */
[----:B--2---:R0:W-:Y:S01]  /*35380*/  STL.64 [R1+0x68d8], R24 ;  /* 0x0068d81801007387 */ /* 0x0041e20000100a00 */
[----:B------:R-:W2:Y:S02]  /*35390*/  LDL.LU.64 R8, [R1+0x680] ;  /* 0x0006800001087983 */ /* 0x000ea40000300a00 */
[----:B------:R-:W2:Y:S02]  /*353a0*/  LDL.LU.64 R10, [R1+0x688] ;  /* 0x00068800010a7983 */ /* 0x000ea40000300a00 */
[----:B0-----:R-:W-:-:S02]  /*353b0*/  IMAD.MOV.U32 R24, RZ, RZ, R2 ;  /* 0x000000ffff187224 */ /* 0x001fc400078e0002 */
[----:B------:R-:W-:-:S05]  /*353c0*/  IMAD.MOV.U32 R25, RZ, RZ, R0 ;  /* 0x000000ffff197224 */ /* 0x000fca00078e0000 */
[----:B------:R0:W-:Y:S04]  /*353d0*/  STL.64 [R1+0x68f0], R24 ;  /* 0x0068f01801007387 */ /* 0x0001e80000100a00 */
[----:B0-----:R-:W2:Y:S01]  /*353e0*/  LDL.64 R24, [R1+0x90] ;  /* 0x0000900001187983 */ /* 0x001ea20000100a00 */
[----:B------:R-:W3:Y:S02]  /*353f0*/  LDL.LU.64 R16, [R1+0x5b0] ;  /* 0x0005b00001107983 */ /* 0x000ee40000300a00 */
[----:B------:R-:W4:Y:S02]  /*35400*/  LDL.LU.64 R18, [R1+0x5b8] ;  /* 0x0005b80001127983 */ /* 0x000f240000300a00 */
[----:B----4-:R-:W-:Y:S01]  /*35410*/  STL.64 [R1+0x6840], R18 ;  /* 0x0068401201007387 */ /* 0x010fe20000100a00 */
[----:B---3--:R0:W-:Y:S03]  /*35420*/  STL.64 [R1+0x6838], R16 ;  /* 0x0068381001007387 */ /* 0x0081e60000100a00 */
[----:B0-----:R-:W3:Y:S01]  /*35430*/  LDL.LU.64 R16, [R1+0x5d0] ;  /* 0x0005d00001107983 */ /* 0x001ee20000300a00 */
[----:B------:R-:W4:Y:S03]  /*35440*/  LDL.LU.64 R18, [R1+0x5d8] ;  /* 0x0005d80001127983 */ /* 0x000f260000300a00 */
        /* <DEDUP_REMOVED lines=19> */
[----:B------:R-:W4:Y:S01]  /*35580*/  LDL.LU.64 R18, [R1+0x658] ;  /* 0x0006580001127983 */ /* 0x000f220000300a00 */
[----:B--2---:R-:W-:Y:S02]  /*35590*/  HMMA.16816.F32 R8, R20, R24, R8 ;  /* 0x000000181408723c */ /* 0x004fe40000001808 */
[----:B----4-:R-:W-:Y:S01]  /*355a0*/  STL.64 [R1+0x68d0], R18 ;  /* 0x0068d01201007387 */ /* 0x010fe20000100a00 */
[----:B---3--:R0:W-:Y:S03]  /*355b0*/  STL.64 [R1+0x68c8], R16 ;  /* 0x0068c81001007387 */ /* 0x0081e60000100a00 */
[----:B0-----:R-:W2:Y:S01]  /*355c0*/  LDL.LU.64 R16, [R1+0x660] ;  /* 0x0006600001107983 */ /* 0x001ea20000300a00 */
[----:B------:R-:W3:Y:S02]  /*355d0*/  LDL.LU.64 R18, [R1+0x668] ;  /* 0x0006680001127983 */ /* 0x000ee40000300a00 */
[----:B------:R-:W-:Y:S01]  /*355e0*/  IMAD.MOV.U32 R3, RZ, RZ, R5 ;  /* 0x000000ffff037224 */ /* 0x000fe200078e0005 */
[----:B---3--:R-:W-:Y:S01]  /*355f0*/  STL.64 [R1+0x68e8], R18 ;  /* 0x0068e81201007387 */ /* 0x008fe20000100a00 */
[----:B--2---:R0:W-:Y:S03]  /*35600*/  STL.64 [R1+0x68e0], R16 ;  /* 0x0068e01001007387 */ /* 0x0041e60000100a00 */
[----:B0-----:R-:W2:Y:S01]  /*35610*/  LDL.LU.64 R16, [R1+0x670] ;  /* 0x0006700001107983 */ /* 0x001ea20000300a00 */
[----:B------:R-:W2:Y:S02]  /*35620*/  LDL.LU.64 R18, [R1+0x678] ;  /* 0x0006780001127983 */ /* 0x000ea40000300a00 */
[----:B------:R-:W3:Y:S02]  /*35630*/  LDL.LU.64 R4, [R1+0x5a0] ;  /* 0x0005a00001047983 */ /* 0x000ee40000300a00 */
[----:B------:R-:W3:Y:S01]  /*35640*/  LDL.LU.64 R6, [R1+0x5a8] ;  /* 0x0005a80001067983 */ /* 0x000ee20000300a00 */
[----:B------:R-:W4:Y:S01]  /*35650*/  LDL.LU.64 R12, [R1+0x590] ;  /* 0x00059000010c7983 */ /* 0x000f220000300a00 */
[----:B------:R-:W4:Y:S02]  /*35660*/  LDL.LU.64 R14, [R1+0x598] ;  /* 0x00059800010e7983 */ /* 0x000f240000300a00 */
[----:B------:R0:W-:Y:S02]  /*35670*/  STL.64 [R1+0xc90], R8 ;  /* 0x000c900801007387 */ /* 0x0001e40000100a00 */
[----:B------:R1:W-:Y:S01]  /*35680*/  STL.64 [R1+0xc98], R10 ;  /* 0x000c980a01007387 */ /* 0x0003e20000100a00 */
[----:B0-----:R-:W2:Y:S01]  /*35690*/  LDL.LU R8, [R1+0x68f8] ;  /* 0x0068f80001087983 */ /* 0x001ea20000300800 */
[----:B-1----:R-:W-:-:S02]  /*356a0*/  IMAD.MOV.U32 R10, RZ, RZ, R24 ;  /* 0x000000ffff0a7224 */ /* 0x002fc400078e0018 */
[----:B------:R-:W-:Y:S02]  /*356b0*/  IMAD.MOV.U32 R9, RZ, RZ, R25 ;  /* 0x000000ffff097224 */ /* 0x000fe400078e0019 */
[----:B------:R-:W2:Y:S02]  /*356c0*/  LDL.LU.64 R24, [R1+0x68f0] ;  /* 0x0068f00001187983 */ /* 0x000ea40000300a00 */
[C---:B--2---:R-:W-:Y:S02]  /*356d0*/  HMMA.16816.F32 R24, R20.reuse, R24, R16 ;  /* 0x000000181418723c */ /* 0x044fe40000001810 */
[----:B------:R-:W2:Y:S01]  /*356e0*/  LDL.LU.64 R18, [R1+0x68e8] ;  /* 0x0068e80001127983 */ /* 0x000ea20000300a00 */
[----:B------:R-:W2:Y:S11]  /*356f0*/  LDL.LU.64 R16, [R1+0x68e0] ;  /* 0x0068e00001107983 */ /* 0x000eb60000300a00 */
[----:B------:R-:W-:Y:S09]  /*35700*/  @!UPT UIADD3 URZ, URZ, URZ, URZ ;  /* 0x0000003f3f3ff290 */ /* 0x000ff2000fffe03f */
[----:B------:R0:W-:Y:S01]  /*35710*/  STL.64 [R1+0xc80], R24 ;  /* 0x000c801801007387 */ /* 0x0001e20000100a00 */
[----:B------:R-:W-:Y:S03]  /*35720*/  STL.64 [R1+0xc88], R26 ;  /* 0x000c881a01007387 */ /* 0x000fe60000100a00 */
[----:B0-----:R-:W2:Y:S02]  /*35730*/  LDL.LU.64 R24, [R1+0x68d8] ;  /* 0x0068d80001187983 */ /* 0x001ea40000300a00 */
[C---:B--2---:R-:W-:Y:S01]  /*35740*/  HMMA.16816.F32 R16, R20.reuse, R24, R16 ;  /* 0x000000181410723c */ /* 0x044fe20000001810 */
[----:B------:R-:W-:Y:S02]  /*35750*/  IMAD.MOV.U32 R2, RZ, RZ, R24 ;  /* 0x000000ffff027224 */ /* 0x000fe400078e0018 */
        /* <DEDUP_REMOVED lines=8> */
[----:B------:R-:W2:Y:S01]  /*357e0*/  LDL.LU.64 R18, [R1+0x68b8] ;  /* 0x0068b80001127983 */ /* 0x000ea20000300a00 */
[----:B------:R-:W2:Y:S11]  /*357f0*/  LDL.LU.64 R16, [R1+0x68b0] ;  /* 0x0068b00001107983 */ /* 0x000eb60000300a00 */
[----:B------:R-:W-:Y:S10]  /*35800*/  @!UPT UIADD3 URZ, URZ, URZ, URZ ;  /* 0x0000003f3f3ff290 */ /* 0x000ff4000fffe03f */
        /* <DEDUP_REMOVED lines=39> */
[----:B------:R-:W2:Y:S11]  /*35a80*/  LDL.LU.64 R16, [R1+0x6828] ;  /* 0x0068280001107983 */ /* 0x000eb60000300a00 */
[----:B------:R-:W-:Y:S10]  /*35a90*/  @!UPT UIADD3 URZ, URZ, URZ, URZ ;  /* 0x0000003f3f3ff290 */ /* 0x000ff4000fffe03f */
[----:B------:R0:W-:Y:S01]  /*35aa0*/  STL.64 [R1+0xc00], R24 ;  /* 0x000c001801007387 */ /* 0x0001e20000100a00 */
[----:B------:R3:W-:Y:S03]  /*35ab0*/  STL.64 [R1+0xc08], R26 ;  /* 0x000c081a01007387 */ /* 0x0007e60000100a00 */
[----:B0-----:R-:W3:Y:S02]  /*35ac0*/  LDL.LU.64 R24, [R1+0x6820] ;  /* 0x0068200001187983 */ /* 0x001ee40000300a00 */
[C---:B---3--:R-:W-:Y:S02]  /*35ad0*/  HMMA.16816.F32 R24, R20.reuse, R24, R4 ;  /* 0x000000181418723c */ /* 0x048fe40000001804 */
[----:B------:R-:W2:Y:S01]  /*35ae0*/  LDL.LU.64 R6, [R1+0x6818] ;  /* 0x0068180001067983 */ /* 0x000ea20000300a00 */
[----:B------:R-:W2:Y:S11]  /*35af0*/  LDL.LU.64 R4, [R1+0x6810] ;  /* 0x0068100001047983 */ /* 0x000eb60000300a00 */
[----:B------:R-:W-:Y:S09]  /*35b00*/  @!UPT UIADD3 URZ, URZ, URZ, URZ ;  /* 0x0000003f3f3ff290 */ /* 0x000ff2000fffe03f */
[----:B------:R0:W-:Y:S01]  /*35b10*/  STL.64 [R1+0xbf0], R24 ;  /* 0x000bf01801007387 */ /* 0x0001e20000100a00 */
[----:B------:R-:W-:Y:S03]  /*35b20*/  STL.64 [R1+0xbf8], R26 ;  /* 0x000bf81a01007387 */ /* 0x000fe60000100a00 */
[----:B0-----:R-:W4:Y:S02]  /*35b30*/  LDL.LU.64 R24, [R1+0x6808] ;  /* 0x0068080001187983 */ /* 0x001f240000300a00 */
[----:B----4-:R-:W-:Y:S02]  /*35b40*/  HMMA.16816.F32 R20, R20, R24, R12 ;  /* 0x000000181414723c */ /* 0x010fe4000000180c */
[----:B------:R-:W2:Y:S01]  /*35b50*/  LDL.LU.64 R12, [R1+0x630] ;  /* 0x00063000010c7983 */ /* 0x000ea20000300a00 */
[----:B------:R-:W2:Y:S11]  /*35b60*/  LDL.LU.64 R14, [R1+0x638] ;  /* 0x00063800010e7983 */ /* 0x000eb60000300a00 */
[----:B------:R-:W-:Y:S09]  /*35b70*/  @!UPT UIADD3 URZ, URZ, URZ, URZ ;  /* 0x0000003f3f3ff290 */ /* 0x000ff2000fffe03f */
[----:B------:R0:W-:Y:S01]  /*35b80*/  STL.64 [R1+0xbe0], R20 ;  /* 0x000be01401007387 */ /* 0x0001e20000100a00 */
[----:B------:R-:W-:Y:S03]  /*35b90*/  STL.64 [R1+0xbe8], R22 ;  /* 0x000be81601007387 */ /* 0x000fe60000100a00 */
[----:B0-----:R-:W3:Y:S04]  /*35ba0*/  LDL.64 R20, [R1+0x80] ;  /* 0x0000800001147983 */ /* 0x001ee80000100a00 */
[----:B---3--:R0:W-:Y:S02]  /*35bb0*/  STL.64 [R1+0x67c0], R20 ;  /* 0x0067c01401007387 */ /* 0x0081e40000100a00 */
[----:B0-----:R-:W-:-:S02]  /*35bc0*/  IMAD.MOV.U32 R20, RZ, RZ, R10 ;  /* 0x000000ffff147224 */ /* 0x001fc400078e000a */
[----:B------:R-:W-:-:S05]  /*35bd0*/  IMAD.MOV.U32 R21, RZ, RZ, R9 ;  /* 0x000000ffff157224 */ /* 0x000fca00078e0009 */
[----:B------:R0:W-:Y:S02]  /*35be0*/  STL.64 [R1+0x67d8], R20 ;  /* 0x0067d81401007387 */ /* 0x0001e40000100a00 */
[----:B0-----:R-:W-:Y:S02]  /*35bf0*/  IMAD.MOV.U32 R20, RZ, RZ, R8 ;  /* 0x000000ffff147224 */ /* 0x001fe400078e0008 */
[----:B------:R-:W-:Y:S01]  /*35c00*/  IMAD.MOV.U32 R21, RZ, RZ, R3 ;  /* 0x000000ffff157224 */ /* 0x000fe200078e0003 */
[----:B------:R-:W3:Y:S01]  /*35c10*/  LDL.LU.64 R8, [R1+0x600] ;  /* 0x0006000001087983 */ /* 0x000ee20000300a00 */
[----:B------:R-:W3:Y:S03]  /*35c20*/  LDL.LU.64 R10, [R1+0x608] ;  /* 0x00060800010a7983 */ /* 0x000ee60000300a00 */
[----:B------:R0:W-:Y:S04]  /*35c30*/  STL.64 [R1+0x67f0], R20 ;  /* 0x0067f01401007387 */ /* 0x0001e80000100a00 */
[----:B0-----:R-:W4:Y:S01]  /*35c40*/  LDL.LU.64 R20, [R1+0x5e0] ;  /* 0x0005e00001147983 */ /* 0x001f220000300a00 */
[----:B------:R-:W4:Y:S02]  /*35c50*/  LDL.LU.64 R22, [R1+0x5e8] ;  /* 0x0005e80001167983 */ /* 0x000f240000300a00 */
[----:B------:R0:W-:Y:S02]  /*35c60*/  STL.64 [R1+0x67a0], R24 ;  /* 0x0067a01801007387 */ /* 0x0001e40000100a00 */
[----:B0-----:R-:W3:Y:S01]  /*35c70*/  LDL.LU.64 R24, [R1+0x390] ;  /* 0x0003900001187983 */ /* 0x001ee20000300a00 */
[----:B------:R-:W3:Y:S01]  /*35c80*/  LDL.LU.64 R26, [R1+0x398] ;  /* 0x00039800011a7983 */ /* 0x000ee20000300a00 */
[C---:B--2---:R-:W-:Y:S02]  /*35c90*/  HMMA.16816.F32 R12, R4.reuse, R16, R12 ;  /* 0x00000010040c723c */ /* 0x044fe4000000180c */
[----:B---3--:R-:W-:Y:S01]  /*35ca0*/  STL.64 [R1+0x67d0], R26 ;  /* 0x0067d01a01007387 */ /* 0x008fe20000100a00 */
[----:B------:R0:W-:Y:S03]  /*35cb0*/  STL.64 [R1+0x67c8], R24 ;  /* 0x0067c81801007387 */ /* 0x0001e60000100a00 */
[----:B0-----:R-:W2:Y:S01]  /*35cc0*/  LDL.LU.64 R24, [R1+0x3a0] ;  /* 0x0003a00001187983 */ /* 0x001ea20000300a00 */
[----:B------:R-:W3:Y:S03]  /*35cd0*/  LDL.LU.64 R26, [R1+0x3a8] ;  /* 0x0003a800011a7983 */ /* 0x000ee60000300a00 */
[----:B---3--:R-:W-:Y:S01]  /*35ce0*/  STL.64 [R1+0x67e8], R26 ;  /* 0x0067e81a01007387 */ /* 0x008fe20000100a00 */
[----:B--2---:R0:W-:Y:S03]  /*35cf0*/  STL.64 [R1+0x67e0], R24 ;  /* 0x0067e01801007387 */ /* 0x0041e60000100a00 */
[----:B0-----:R-:W2:Y:S01]  /*35d00*/  LDL.LU.64 R24, [R1+0x5c0] ;  /* 0x0005c00001187983 */ /* 0x001ea20000300a00 */
[----:B------:R-:W2:Y:S08]  /*35d10*/  LDL.LU.64 R26, [R1+0x5c8] ;  /* 0x0005c800011a7983 */ /* 0x000eb00000300a00 */
[----:B------:R0:W-:Y:S02]  /*35d20*/  STL.64 [R1+0xbd0], R12 ;  /* 0x000bd00c01007387 */ /* 0x0001e40000100a00 */
[----:B------:R-:W-:Y:S01]  /*35d30*/  STL.64 [R1+0xbd8], R14 ;  /* 0x000bd80e01007387 */ /* 0x000fe20000100a00 */
[----:B0-----:R-:W3:Y:S01]  /*35d40*/  LDL.LU.64 R12, [R1+0x6800] ;  /* 0x00680000010c7983 */ /* 0x001ee20000300a00 */
[----:B------:R-:W-:Y:S01]  /*35d50*/  STL [R1+0x6730], R17 ;  /* 0x0067301101007387 */ /* 0x000fe20000100800 */
[C---:B---3--:R-:W-:Y:S11]  /*35d60*/  HMMA.16816.F32 R8, R4.reuse, R12, R8 ;  /* 0x0000000c0408723c */ /* 0x048ff60000001808 */
[----:B------:R-:W-:Y:S11]  /*35d70*/  @!UPT UIADD3 URZ, URZ, URZ, URZ ;  /* 0x0000003f3f3ff290 */ /* 0x000ff6000fffe03f */
[----:B------:R-:W-:Y:S01]  /*35d80*/  @!UPT UIADD3 URZ, URZ, URZ, URZ ;  /* 0x0000003f3f3ff290 */ /* 0x000fe2000fffe03f */
[----:B------:R0:W-:Y:S01]  /*35d90*/  STL.64 [R1+0xbc0], R8 ;  /* 0x000bc00801007387 */ /* 0x0001e20000100a00 */
[----:B------:R-:W-:Y:S03]  /*35da0*/  STL.64 [R1+0xbc8], R10 ;  /* 0x000bc80a01007387 */ /* 0x000fe60000100a00 */
[----:B0-----:R-:W4:Y:S01]  /*35db0*/  LDL.LU.64 R8, [R1+0x67f8] ;  /* 0x0067f80001087983 */ /* 0x001f220000300a00 */
[----:B------:R-:W-:Y:S02]  /*35dc0*/  STL [R1+0x672c], R12 ;  /* 0x00672c0c01007387 */ /* 0x000fe40000100800 */
[----:B------:R0:W-:Y:S02]  /*35dd0*/  STL [R1+0x6728], R13 ;  /* 0x0067280d01007387 */ /* 0x0001e40000100800 */
[----:B0-----:R-:W3:Y:S01]  /*35de0*/  LDL.64 R12, [R1+0x60] ;  /* 0x00006000010c7983 */ /* 0x001ee20000100a00 */
[C---:B----4-:R-:W-:Y:S03]  /*35df0*/  HMMA.16816.F32 R20, R4.reuse, R8, R20 ;  /* 0x000000080414723c */ /* 0x050fe60000001814 */
[----:B---3--:R-:W-:Y:S11]  /*35e00*/  STL.64 [R1+0x67a8], R12 ;  /* 0x0067a80c01007387 */ /* 0x008ff60000100a00 */
        /* <DEDUP_REMOVED lines=17> */
[----:B0-----:R-:W2:Y:S02]  /*35f20*/  LDL.LU.64 R20, [R1+0x67c0] ;  /* 0x0067c00001147983 */ /* 0x001ea40000300a00 */
[----:B--2---:R-:W-:Y:S11]  /*35f30*/  HMMA.16816.F32 R24, R4, R20, R24 ;  /* 0x000000140418723c */ /* 0x004ff60000001818 */
[----:B------:R-:W-:Y:S11]  /*35f40*/  @!UPT UIADD3 URZ, URZ, URZ, URZ ;  /* 0x0000003f3f3ff290 */ /* 0x000ff6000fffe03f */
[----:B------:R-:W-:Y:S01]  /*35f50*/  @!UPT UIADD3 URZ, URZ, URZ, URZ ;  /* 0x0000003f3f3ff290 */ /* 0x000fe2000fffe03f */
[----:B------:R0:W-:Y:S01]  /*35f60*/  STL.64 [R1+0xb80], R24 ;  /* 0x000b801801007387 */ /* 0x0001e20000100a00 */
[----:B------:R1:W-:Y:S03]  /*35f70*/  STL.64 [R1+0xb88], R26 ;  /* 0x000b881a01007387 */ /* 0x0003e60000100a00 */
[----:B0-----:R-:W2:Y:S01]  /*35f80*/  LDL.LU.64 R24, [R1+0x370] ;  /* 0x0003700001187983 */ /* 0x001ea20000300a00 */
[----:B-1----:R-:W3:Y:S02]  /*35f90*/  LDL.LU.64 R26, [R1+0x378] ;  /* 0x00037800011a7983 */ /* 0x002ee40000300a00 */
[----:B------:R-:W-:Y:S02]  /*35fa0*/  IMAD.MOV.U32 R11, RZ, RZ, R20 ;  /* 0x000000ffff0b7224 */ /* 0x000fe400078e0014 */
[----:B------:R-:W-:Y:S01]  /*35fb0*/  IMAD.MOV.U32 R10, RZ, RZ, R21 ;  /* 0x000000ffff0a7224 */ /* 0x000fe200078e0015 */
[----:B---3--:R-:W-:Y:S01]  /*35fc0*/  STL.64 [R1+0x67b8], R26 ;  /* 0x0067b81a01007387 */ /* 0x008fe20000100a00 */
[----:B--2---:R0:W-:Y:S03]  /*35fd0*/  STL.64 [R1+0x67b0], R24 ;  /* 0x0067b01801007387 */ /* 0x0041e60000100a00 */
[----:B0-----:R-:W2:Y:S01]  /*35fe0*/  LDL.LU.64 R24, [R1+0x380] ;  /* 0x0003800001187983 */ /* 0x001ea20000300a00 */
[----:B------:R-:W2:Y:S02]  /*35ff0*/  LDL.LU.64 R26, [R1+0x388] ;  /* 0x00038800011a7983 */ /* 0x000ea40000300a00 */
[----:B------:R-:W3:Y:S02]  /*36000*/  LDL.64 R20, [R1+0xc0] ;  /* 0x0000c00001147983 */ /* 0x000ee40000100a00 */
[----:B---3--:R0:W-:Y:S04]  /*36010*/  STL.64 [R1+0x6748], R20 ;  /* 0x0067481401007387 */ /* 0x0081e80000100a00 */
[----:B0-----:R-:W3:Y:S04]  /*36020*/  LDL.64 R20, [R1] ;  /* 0x0000000001147983 */ /* 0x001ee80000100a00 */
[----:B---3--:R0:W-:Y:S04]  /*36030*/  STL.64 [R1+0x6760], R20 ;  /* 0x0067601401007387 */ /* 0x0081e80000100a00 */
[----:B0-----:R-:W3:Y:S04]  /*36040*/  LDL.64 R20, [R1+0x10] ;  /* 0x0000100001147983 */ /* 0x001ee80000100a00 */
[----:B---3--:R0:W-:Y:S04]  /*36050*/  STL.64 [R1+0x6770], R20 ;  /* 0x0067701401007387 */ /* 0x0081e80000100a00 */
[----:B0-----:R-:W3:Y:S04]  /*36060*/  LDL.64 R20, [R1+0x20] ;  /* 0x0000200001147983 */ /* 0x001ee80000100a00 */
[----:B---3--:R0:W-:Y:S04]  /*36070*/  STL.64 [R1+0x6780], R20 ;  /* 0x0067801401007387 */ /* 0x0081e80000100a00 */
[----:B0-----:R-:W3:Y:S01]  /*36080*/  LDL.64 R20, [R1+0x30] ;  /* 0x0000300001147983 */ /* 0x001ee20000100a00 */
[----:B------:R-:W-:-:S02]  /*36090*/  IMAD.MOV.U32 R12, RZ, RZ, R2 ;  /* 0x000000ffff0c7224 */ /* 0x000fc400078e0002 */
[----:B------:R-:W-:-:S07]  /*360a0*/  IMAD.MOV.U32 R13, RZ, RZ, R0 ;  /* 0x000000ffff0d7224 */ /* 0x000fce00078e0000 */
[C---:B--2---:R-:W-:Y:S01]  /*360b0*/  HMMA.16816.F32 R12, R4.reuse, R12, R24 ;  /* 0x0000000c040c723c */ /* 0x044fe20000001818 */
[----:B---3--:R0:W-:Y:S04]  /*360c0*/  STL.64 [R1+0x6798], R20 ;  /* 0x0067981401007387 */ /* 0x0081e80000100a00 */
[----:B0-----:R-:W2:Y:S01]  /*360d0*/  LDL.LU.64 R20, [R1+0x360] ;  /* 0x0003600001147983 */ /* 0x001ea20000300a00 */
[----:B------:R-:W2:Y:S02]  /*360e0*/  LDL.LU.64 R22, [R1+0x368] ;  /* 0x0003680001167983 */ /* 0x000ea40000300a00 */
[----:B------:R-:W3:Y:S02]  /*360f0*/  LDL R17, [R1+0x2354] ;  /* 0x0023540001117983 */ /* 0x000ee40000100800 */
[----:B---3--:R0:W-:Y:S04]  /*36100*/  STL.64 [R1+0x6778], R16 ;  /* 0x0067781001007387 */ /* 0x0081e80000100a00 */
[----:B0-----:R-:W3:Y:S01]  /*36110*/  LDL.64 R16, [R1+0x40] ;  /* 0x0000400001107983 */ /* 0x001ee20000100a00 */
[----:B------:R-:W-:Y:S02]  /*36120*/  STL [R1+0x6700], R11 ;  /* 0x0067000b01007387 */ /* 0x000fe40000100800 */
[----:B------:R-:W-:Y:S02]  /*36130*/  STL [R1+0x6790], R10 ;  /* 0x0067900a01007387 */ /* 0x000fe40000100800 */
[----:B------:R0:W-:Y:S02]  /*36140*/  STL.64 [R1+0x6788], R8 ;  /* 0x0067880801007387 */ /* 0x0001e40000100a00 */
[----:B0-----:R-:W2:Y:S01]  /*36150*/  LDL.64 R8, [R1+0x50] ;  /* 0x0000500001087983 */ /* 0x001ea20000100a00 */
[----:B------:R-:W4:Y:S02]  /*36160*/  LDL.LU.64 R26, [R1+0x67b8] ;  /* 0x0067b800011a7983 */ /* 0x000f240000300a00 */
[----:B------:R-:W4:Y:S02]  /*36170*/  LDL.LU.64 R24, [R1+0x67b0] ;  /* 0x0067b00001187983 */ /* 0x000f240000300a00 */
[----:B------:R0:W-:Y:S01]  /*36180*/  STL.64 [R1+0xb70], R12 ;  /* 0x000b700c01007387 */ /* 0x0001e20000100a00 */
[----:B------:R1:W-:Y:S04]  /*36190*/  STL.64 [R1+0xb78], R14 ;  /* 0x000b780e01007387 */ /* 0x0003e80000100a00 */
[----:B0-----:R-:W4:Y:S02]  /*361a0*/  LDL.LU.64 R12, [R1+0x67a8] ;  /* 0x0067a800010c7983 */ /* 0x001f240000300a00 */
[C---:B----4-:R-:W-:Y:S01]  /*361b0*/  HMMA.16816.F32 R24, R4.reuse, R12, R24 ;  /* 0x0000000c0418723c */ /* 0x050fe20000001818 */
[----:B-1----:R-:W-:Y:S11]  /*361c0*/  IMAD.MOV.U32 R15, RZ, RZ, R13 ;  /* 0x000000ffff0f7224 */ /* 0x002ff600078e000d */
[----:B------:R-:W-:Y:S11]  /*361d0*/  @!UPT UIADD3 URZ, URZ, URZ, URZ ;  /* 0x0000003f3f3ff290 */ /* 0x000ff6000fffe03f */
[----:B------:R0:W-:Y:S01]  /*361e0*/  STL.64 [R1+0xb60], R24 ;  /* 0x000b601801007387 */ /* 0x0001e20000100a00 */
[----:B------:R1:W-:Y:S03]  /*361f0*/  STL.64 [R1+0xb68], R26 ;  /* 0x000b681a01007387 */ /* 0x0003e60000100a00 */
[----:B0-----:R-:W4:Y:S01]  /*36200*/  LDL.LU.64 R24, [R1+0x67a0] ;  /* 0x0067a00001187983 */ /* 0x001f220000300a00 */
[----:B-1----:R-:W-:Y:S02]  /*36210*/  IMAD.MOV.U32 R26, RZ, RZ, R12 ;  /* 0x000000ffff1a7224 */ /* 0x002fe400078e000c */
[----:B------:R0:W-:Y:S02]  /*36220*/  STL [R1+0x6720], R15 ;  /* 0x0067200f01007387 */ /* 0x0001e40000100800 */
[----:B------:R-:W4:Y:S01]  /*36230*/  LDL.LU.64 R12, [R1+0x350] ;  /* 0x00035000010c7983 */ /* 0x000f220000300a00 */
[----:B0-----:R-:W4:Y:S01]  /*36240*/  LDL.LU.64 R14, [R1+0x358] ;  /* 0x00035800010e7983 */ /* 0x001f220000300a00 */
        /* <DEDUP_REMOVED lines=9> */
[----:B------:R-:W-:Y:S02]  /*362e0*/  STL.64 [R1+0x6740], R26 ;  /* 0x0067401a01007387 */ /* 0x000fe40000100a00 */
[----:B---3--:R-:W-:Y:S01]  /*362f0*/  IMAD.MOV.U32 R3, RZ, RZ, R17 ;  /* 0x000000ffff037224 */ /* 0x008fe200078e0011 */
[----:B----4-:R0:W-:Y:S02]  /*36300*/  STL.64 [R1+0x6738], R24 ;  /* 0x0067381801007387 */ /* 0x0101e40000100a00 */
[C---:B0-----:R-:W-:Y:S02]  /*36310*/  HMMA.16816.F32 R24, R4.reuse, R16, R12 ;  /* 0x000000100418723c */ /* 0x041fe4000000180c */
[----:B------:R-:W-:Y:S05]  /*36320*/  STL [R1+0x6724], R28 ;  /* 0x0067241c01007387 */ /* 0x000fea0000100800 */
[----:B------:R-:W-:Y:S11]  /*36330*/  IMAD.MOV.U32 R14, RZ, RZ, R16 ;  /* 0x000000ffff0e7224 */ /* 0x000ff600078e0010 */
[----:B------:R-:W-:Y:S05]  /*36340*/  @!UPT UIADD3 URZ, URZ, URZ, URZ ;  /* 0x0000003f3f3ff290 */ /* 0x000fea000fffe03f */
[----:B------:R-:W-:Y:S01]  /*36350*/  STL.64 [R1+0xb40], R24 ;  /* 0x000b401801007387 */ /* 0x000fe20000100a00 */
[----:B------:R-:W-:Y:S02]  /*36360*/  STL.64 [R1+0xb48], R26 ;  /* 0x000b481a01007387 */ /* 0x000fe40000100a00 */
[----:B------:R-:W3:Y:S02]  /*36370*/  LDL.LU.64 R16, [R1+0x330] ;  /* 0x0003300001107983 */ /* 0x000ee40000300a00 */
[----:B------:R-:W3:Y:S01]  /*36380*/  LDL.LU.64 R18, [R1+0x338] ;  /* 0x0003380001127983 */ /* 0x000ee20000300a00 */
[----:B------:R0:W-:Y:S01]  /*36390*/  STL [R1+0x6768], R14 ;  /* 0x0067680e01007387 */ /* 0x0001e20000100800 */
[----:B------:R-:W4:Y:S03]  /*363a0*/  LDL.LU.64 R12, [R1+0x320] ;  /* 0x00032000010c7983 */ /* 0x000f260000300a00 */
[----:B0-----:R-:W4:Y:S01]  /*363b0*/  LDL.LU.64 R14, [R1+0x328] ;  /* 0x00032800010e7983 */ /* 0x001f220000300a00 */
[----:B------:R-:W3:Y:S02]  /*363c0*/  LDL.LU.64 R24, [R1+0x300] ;  /* 0x0003000001187983 */ /* 0x000ee40000300a00 */
[----:B------:R-:W3:Y:S01]  /*363d0*/  LDL.LU.64 R26, [R1+0x308] ;  /* 0x00030800011a7983 */ /* 0x000ee20000300a00 */
[C---:B--2---:R-:W-:Y:S01]  /*363e0*/  HMMA.16816.F32 R8, R4.reuse, R20, R8 ;  /* 0x000000140408723c */ /* 0x044fe20000001808 */
[----:B------:R-:W-:Y:S01]  /*363f0*/  IMAD.MOV.U32 R29, RZ, RZ, R21 ;  /* 0x000000ffff1d7224 */ /* 0x000fe200078e0015 */
[----:B---3--:R-:W-:Y:S01]  /*36400*/  STL.64 [R1+0x6758], R26 ;  /* 0x0067581a01007387 */ /* 0x008fe20000100a00 */
[----:B------:R0:W-:Y:S03]  /*36410*/  STL.64 [R1+0x6750], R24 ;  /* 0x0067501801007387 */ /* 0x0001e60000100a00 */
[----:B0-----:R-:W2:Y:S01]  /*36420*/  LDL.LU.64 R24, [R1+0x310] ;  /* 0x0003100001187983 */ /* 0x001ea20000300a00 */
[----:B------:R-:W2:Y:S11]  /*36430*/  LDL.LU.64 R26, [R1+0x318] ;  /* 0x00031800011a7983 */ /* 0x000eb60000300a00 */
[----:B------:R-:W-:Y:S05]  /*36440*/  @!UPT UIADD3 URZ, URZ, URZ, URZ ;  /* 0x0000003f3f3ff290 */ /* 0x000fea000fffe03f */
[----:B------:R-:W-:Y:S02]  /*36450*/  STL.64 [R1+0xb30], R8 ;  /* 0x000b300801007387 */ /* 0x000fe40000100a00 */
[----:B------:R0:W-:Y:S02]  /*36460*/  STL.64 [R1+0xb38], R10 ;  /* 0x000b380a01007387 */ /* 0x0001e40000100a00 */
[----:B0-----:R-:W3:Y:S01]  /*36470*/  LDL.LU R10, [R1+0x6790] ;  /* 0x00679000010a7983 */ /* 0x001ee20000300800 */
[----:B------:R-:W2:Y:S02]  /*36480*/  LDL.LU.64 R8, [R1+0x6788] ;  /* 0x0067880001087983 */ /* 0x000ea40000300a00 */
[----:B------:R-:W-:Y:S02]  /*36490*/  IMAD.MOV.U32 R11, RZ, RZ, R20 ;  /* 0x000000ffff0b7224 */ /* 0x000fe400078e0014 */
[----:B------:R-:W2:Y:S02]  /*364a0*/  LDL.LU.64 R20, [R1+0x6780] ;  /* 0x0067800001147983 */ /* 0x000ea40000300a00 */
[C---:B--2---:R-:W-:Y:S02]  /*364b0*/  HMMA.16816.F32 R16, R4.reuse, R20, R16 ;  /* 0x000000140410723c */ /* 0x044fe40000001810 */
[----:B---3--:R-:W-:Y:S01]  /*364c0*/  STL.64 [R1+0x6718], R10 ;  /* 0x0067180a01007387 */ /* 0x008fe20000100a00 */
[----:B------:R0:W-:Y:S03]  /*364d0*/  STL.64 [R1+0x6710], R8 ;  /* 0x0067100801007387 */ /* 0x0001e60000100a00 */
[----:B0-----:R-:W2:Y:S01]  /*364e0*/  LDL.LU.64 R8, [R1+0x2f0] ;  /* 0x0002f00001087983 */ /* 0x001ea20000300a00 */
[----:B------:R-:W2:Y:S11]  /*364f0*/  LDL.LU.64 R10, [R1+0x2f8] ;  /* 0x0002f800010a7983 */ /* 0x000eb60000300a00 */
[----:B------:R-:W-:Y:S05]  /*36500*/  @!UPT UIADD3 URZ, URZ, URZ, URZ ;  /* 0x0000003f3f3ff290 */ /* 0x000fea000fffe03f */
[----:B------:R0:W-:Y:S01]  /*36510*/  STL.64 [R1+0xb20], R16 ;  /* 0x000b201001007387 */ /* 0x0001e20000100a00 */
[----:B------:R1:W-:Y:S03]  /*36520*/  STL.64 [R1+0xb28], R18 ;  /* 0x000b281201007387 */ /* 0x0003e60000100a00 */
[----:B0-----:R-:W3:Y:S01]  /*36530*/  LDL.LU.64 R16, [R1+0x6778] ;  /* 0x0067780001107983 */ /* 0x001ee20000300a00 */
[----:B-1----:R-:W-:Y:S02]  /*36540*/  IMAD.MOV.U32 R19, RZ, RZ, R20 ;  /* 0x000000ffff137224 */ /* 0x002fe400078e0014 */
[----:B------:R-:W-:Y:S02]  /*36550*/  IMAD.MOV.U32 R18, RZ, RZ, R21 ;  /* 0x000000ffff127224 */ /* 0x000fe400078e0015 */
[----:B------:R-:W4:Y:S02]  /*36560*/  LDL.LU.64 R20, [R1+0x6770] ;  /* 0x0067700001147983 */ /* 0x000f240000300a00 */
[C---:B----4-:R-:W-:Y:S01]  /*36570*/  HMMA.16816.F32 R12, R4.reuse, R20, R12 ;  /* 0x00000014040c723c */ /* 0x050fe2000000180c */
[----:B------:R-:W-:Y:S11]  /*36580*/  IMAD.MOV.U32 R28, RZ, RZ, R20 ;  /* 0x000000ffff1c7224 */ /* 0x000ff600078e0014 */
[----:B------:R-:W-:Y:S11]  /*36590*/  @!UPT UIADD3 URZ, URZ, URZ, URZ ;  /* 0x0000003f3f3ff290 */ /* 0x000ff6000fffe03f */
[----:B------:R-:W-:Y:S01]  /*365a0*/  STL.64 [R1+0xb10], R12 ;  /* 0x000b100c01007387 */ /* 0x000fe20000100a00 */
[----:B------:R0:W-:Y:S03]  /*365b0*/  STL.64 [R1+0xb18], R14 ;  /* 0x000b180e01007387 */ /* 0x0001e60000100a00 */
[----:B0-----:R-:W4:Y:S01]  /*365c0*/  LDL.LU R14, [R1+0x6768] ;  /* 0x00676800010e7983 */ /* 0x001f220000300800 */
        /* <DEDUP_REMOVED lines=14> */
[----:B------:R-:W-:Y:S01]  /*366b0*/  STL.64 [R1+0xaf0], R24 ;  /* 0x000af01801007387 */ /* 0x000fe20000100a00 */
[----:B------:R0:W-:Y:S03]  /*366c0*/  STL.64 [R1+0xaf8], R26 ;  /* 0x000af81a01007387 */ /* 0x0001e60000100a00 */
[----:B0-----:R-:W2:Y:S01]  /*366d0*/  LDL.LU.64 R26, [R1+0x6740] ;  /* 0x00674000011a7983 */ /* 0x001ea20000300a00 */
[----:B------:R-:W2:Y:S02]  /*366e0*/  LDL.LU.64 R24, [R1+0x6738] ;  /* 0x0067380001187983 */ /* 0x000ea40000300a00 */
[----:B------:R-:W-:Y:S02]  /*366f0*/  IMAD.MOV.U32 R2, RZ, RZ, R20 ;  /* 0x000000ffff027224 */ /* 0x000fe400078e0014 */
[----:B------:R-:W-:Y:S02]  /*36700*/  IMAD.MOV.U32 R0, RZ, RZ, R21 ;  /* 0x000000ffff007224 */ /* 0x000fe400078e0015 */
[----:B---3--:R-:W-:Y:S01]  /*36710*/  LDSM.16.MT88.4 R20, [R17+0x10080] ;  /* 0x010080001114783b */ /* 0x008fe20000004200 */
[----:B--2---:R-:W-:Y:S03]  /*36720*/  HMMA.16816.F32 R4, R4, R24, R8 ;  /* 0x000000180404723c */ /* 0x004fe60000001808 */
[----:B------:R-:W2:Y:S01]  /*36730*/  LDL.LU.64 R8, [R1+0x570] ;  /* 0x0005700001087983 */ /* 0x000ea20000300a00 */
[----:B------:R-:W2:Y:S11]  /*36740*/  LDL.LU.64 R10, [R1+0x578] ;  /* 0x00057800010a7983 */ /* 0x000eb60000300a00 */
[----:B------:R-:W-:Y:S08]  /*36750*/  @!UPT UIADD3 URZ, URZ, URZ, URZ ;  /* 0x0000003f3f3ff290 */ /* 0x000ff0000fffe03f */
[----:B------:R-:W-:Y:S01]  /*36760*/  STL.64 [R1+0xae0], R4 ;  /* 0x000ae00401007387 */ /* 0x000fe20000100a00 */
[----:B------:R-:W-:Y:S02]  /*36770*/  STL.64 [R1+0xae8], R6 ;  /* 0x000ae80601007387 */ /* 0x000fe40000100a00 */
[----:B------:R0:W1:Y:S04]  /*36780*/  LDSM.16.MT88.4 R4, [R17+0x10100] ;  /* 0x010100001104783b */ /* 0x0000680000004200 */
[----:B------:R3:W-:Y:S01]  /*36790*/  STL.64 [R1+0x6618], R24 ;  /* 0x0066181801007387 */ /* 0x0007e20000100a00 */
[----:B------:R4:W-:Y:S04]  /*367a0*/  STL.64 [R1+0x6708], R26 ;  /* 0x0067081a01007387 */ /* 0x0009e80000100a00 */
[----:B0-----:R-:W2:Y:S04]  /*367b0*/  LDL.LU R17, [R1+0x6730] ;  /* 0x0067300001117983 */ /* 0x001ea80000300800 */
[----:B---3--:R-:W3:Y:S01]  /*367c0*/  LDL.LU.64 R24, [R1+0x550] ;  /* 0x0005500001187983 */ /* 0x008ee20000300a00 */
[----:B----4-:R-:W3:Y:S03]  /*367d0*/  LDL.LU.64 R26, [R1+0x558] ;  /* 0x00055800011a7983 */ /* 0x010ee60000300a00 */
[----:B-1----:R-:W-:Y:S01]  /*367e0*/  STL.64 [R1+0x6628], R6 ;  /* 0x0066280601007387 */ /* 0x002fe20000100a00 */
[----:B------:R0:W-:Y:S02]  /*367f0*/  STL.64 [R1+0x6620], R4 ;  /* 0x0066200401007387 */ /* 0x0001e40000100a00 */
[----:B0-----:R-:W-:-:S02]  /*36800*/  IMAD.MOV.U32 R4, RZ, RZ, R12 ;  /* 0x000000ffff047224 */ /* 0x001fc400078e000c */
[----:B------:R-:W-:Y:S01]  /*36810*/  IMAD.MOV.U32 R5, RZ, RZ, R13 ;  /* 0x000000ffff057224 */ /* 0x000fe200078e000d */
[----:B------:R-:W2:Y:S01]  /*36820*/  LDL.LU R12, [R1+0x672c] ;  /* 0x00672c00010c7983 */ /* 0x000ea20000300800 */
[----:B------:R-:W2:Y:S03]  /*36830*/  LDL.LU R13, [R1+0x6728] ;  /* 0x00672800010d7983 */ /* 0x000ea60000300800 */
[----:B------:R0:W-:Y:S04]  /*36840*/  STL.64 [R1+0x6640], R4 ;  /* 0x0066400401007387 */ /* 0x0001e80000100a00 */
[----:B0-----:R-:W4:Y:S01]  /*36850*/  LDL.LU.64 R4, [R1+0x580] ;  /* 0x0005800001047983 */ /* 0x001f220000300a00 */
[----:B------:R-:W4:Y:S01]  /*36860*/  LDL.LU.64 R6, [R1+0x588] ;  /* 0x0005880001067983 */ /* 0x000f220000300a00 */
[C---:B--2---:R-:W-:Y:S08]  /*36870*/  HMMA.16816.F32 R8, R20.reuse, R12, R8 ;  /* 0x0000000c1408723c */ /* 0x044ff00000001808 */
[C---:B----4-:R-:W-:Y:S11]  /*36880*/  HMMA.16816.F32 R4, R20.reuse, R16, R4 ;  /* 0x000000101404723c */ /* 0x050ff60000001804 */
[----:B------:R-:W-:Y:S11]  /*36890*/  @!UPT UIADD3 URZ, URZ, URZ, URZ ;  /* 0x0000003f3f3ff290 */ /* 0x000ff6000fffe03f */
[----:B------:R-:W-:Y:S01]  /*368a0*/  @!UPT UIADD3 URZ, URZ, URZ, URZ ;  /* 0x0000003f3f3ff290 */ /* 0x000fe2000fffe03f */
[----:B------:R0:W-:Y:S01]  /*368b0*/  STL.64 [R1+0xad0], R4 ;  /* 0x000ad00401007387 */ /* 0x0001e20000100a00 */
[----:B------:R-:W-:Y:S02]  /*368c0*/  STL.64 [R1+0xad8], R6 ;  /* 0x000ad80601007387 */ /* 0x000fe40000100a00 */
[----:B0-----:R-:W-:Y:S02]  /*368d0*/  IMAD.MOV.U32 R4, RZ, RZ, R28 ;  /* 0x000000ffff047224 */ /* 0x001fe400078e001c */
[----:B------:R-:W-:Y:S01]  /*368e0*/  IMAD.MOV.U32 R5, RZ, RZ, R15 ;  /* 0x000000ffff057224 */ /* 0x000fe200078e000f */
[----:B------:R-:W2:Y:S01]  /*368f0*/  LDL.LU R28, [R1+0x6724] ;  /* 0x00672400011c7983 */ /* 0x000ea20000300800 */
[----:B------:R-:W4:Y:S03]  /*36900*/  LDL.LU R15, [R1+0x6720] ;  /* 0x00672000010f7983 */ /* 0x000f260000300800 */
[----:B------:R0:W-:Y:S04]  /*36910*/  STL.64 [R1+0x6658], R4 ;  /* 0x0066580401007387 */ /* 0x0001e80000100a00 */
[----:B0-----:R-:W2:Y:S01]  /*36920*/  LDL.LU.64 R4, [R1+0x560] ;  /* 0x0005600001047983 */ /* 0x001ea20000300a00 */
[----:B------:R-:W2:Y:S02]  /*36930*/  LDL.LU.64 R6, [R1+0x568] ;  /* 0x0005680001067983 */ /* 0x000ea40000300a00 */
[----:B------:R-:W-:Y:S02]  /*36940*/  STL.64 [R1+0xac0], R8 ;  /* 0x000ac00801007387 */ /* 0x000fe40000100a00 */
[----:B------:R0:W-:Y:S02]  /*36950*/  STL.64 [R1+0xac8], R10 ;  /* 0x000ac80a01007387 */ /* 0x0001e40000100a00 */
[----:B0-----:R-:W2:Y:S01]  /*36960*/  LDL.LU.64 R10, [R1+0x6718] ;  /* 0x00671800010a7983 */ /* 0x001ea20000300a00 */
[----:B------:R-:W2:Y:S02]  /*36970*/  LDL.LU.64 R8, [R1+0x6710] ;  /* 0x0067100001087983 */ /* 0x000ea40000300a00 */
[----:B--2---:R-:W-:Y:S11]  /*36980*/  HMMA.16816.F32 R4, R20, R8, R4 ;  /* 0x000000081404723c */ /* 0x004ff60000001804 */
[----:B------:R-:W-:Y:S11]  /*36990*/  @!UPT UIADD3 URZ, URZ, URZ, URZ ;  /* 0x0000003f3f3ff290 */ /* 0x000ff6000fffe03f */
[----:B------:R-:W-:Y:S01]  /*369a0*/  @!UPT UIADD3 URZ, URZ, URZ, URZ ;  /* 0x0000003f3f3ff290 */ /* 0x000fe2000fffe03f */
[----:B------:R0:W-:Y:S01]  /*369b0*/  STL.64 [R1+0xab0], R4 ;  /* 0x000ab00401007387 */ /* 0x0001e20000100a00 */
[----:B------:R-:W-:Y:S02]  /*369c0*/  STL.64 [R1+0xab8], R6 ;  /* 0x000ab80601007387 */ /* 0x000fe40000100a00 */
[----:B0-----:R-:W-:Y:S02]  /*369d0*/  IMAD.MOV.U32 R4, RZ, RZ, R19 ;  /* 0x000000ffff047224 */ /* 0x001fe400078e0013 */
[----:B------:R-:W-:-:S05]  /*369e0*/  IMAD.MOV.U32 R5, RZ, RZ, R18 ;  /* 0x000000ffff057224 */ /* 0x000fca00078e0012 */
[----:B------:R0:W-:Y:S04]  /*369f0*/  STL.64 [R1+0x6670], R4 ;  /* 0x0066700401007387 */ /* 0x0001e80000100a00 */
[----:B0-----:R-:W3:Y:S01]  /*36a00*/  LDL.64 R4, [R1+0xa0] ;  /* 0x0000a00001047983 */ /* 0x001ee20000100a00 */
[----:B------:R-:W-:Y:S01]  /*36a10*/  STL.64 [R1+0x6600], R8 ;  /* 0x0066000801007387 */ /* 0x000fe20000100a00 */
[----:B---3--:R-:W-:Y:S01]  /*36a20*/  HMMA.16816.F32 R24, R20, R4, R24 ;  /* 0x000000041418723c */ /* 0x008fe20000001818 */
[----:B------:R-:W-:Y:S02]  /*36a30*/  IMAD.MOV.U32 R19, RZ, RZ, R4 ;  /* 0x000000ffff137224 */ /* 0x000fe400078e0004 */
[----:B------:R-:W-:-:S04]  /*36a40*/  IMAD.MOV.U32 R18, RZ, RZ, R5 ;  /* 0x000000ffff127224 */ /* 0x000fc800078e0005 */
[----:B------:R-:W-:Y:S02]  /*36a50*/  IMAD.MOV.U32 R4, RZ, RZ, R11 ;  /* 0x000000ffff047224 */ /* 0x000fe400078e000b */
[----:B------:R-:W-:Y:S11]  /*36a60*/  IMAD.MOV.U32 R5, RZ, RZ, R29 ;  /* 0x000000ffff057224 */ /* 0x000ff600078e001d */
[----:B------:R-:W-:Y:S03]  /*36a70*/  @!UPT UIADD3 URZ, URZ, URZ, URZ ;  /* 0x0000003f3f3ff290 */ /* 0x000fe6000fffe03f */
[----:B------:R-:W-:Y:S01]  /*36a80*/  STL.64 [R1+0xaa0], R24 ;  /* 0x000aa01801007387 */ /* 0x000fe20000100a00 */
[----:B------:R0:W-:Y:S03]  /*36a90*/  STL.64 [R1+0xaa8], R26 ;  /* 0x000aa81a01007387 */ /* 0x0001e60000100a00 */
[----:B0-----:R-:W2:Y:S01]  /*36aa0*/  LDL.LU.64 R26, [R1+0x6708] ;  /* 0x00670800011a7983 */ /* 0x001ea20000300a00 */
[----:B------:R-:W3:Y:S02]  /*36ab0*/  LDL.LU R11, [R1+0x6700] ;  /* 0x00670000010b7983 */ /* 0x000ee40000300800 */
[----:B------:R0:W-:Y:S02]  /*36ac0*/  STL.64 [R1+0x6688], R4 ;  /* 0x0066880401007387 */ /* 0x0001e40000100a00 */
[----:B0-----:R-:W-:Y:S02]  /*36ad0*/  IMAD.MOV.U32 R4, RZ, RZ, R14 ;  /* 0x000000ffff047224 */ /* 0x001fe400078e000e */
[----:B------:R-:W-:-:S05]  /*36ae0*/  IMAD.MOV.U32 R5, RZ, RZ, R3 ;  /* 0x000000ffff057224 */ /* 0x000fca00078e0003 */
[----:B------:R0:W-:Y:S04]  /*36af0*/  STL.64 [R1+0x66a0], R4 ;  /* 0x0066a00401007387 */ /* 0x0001e80000100a00 */
[----:B0-----:R-:W2:Y:S01]  /*36b00*/  LDL.64 R4, [R1+0x90] ;  /* 0x0000900001047983 */ /* 0x001ea20000100a00 */
[----:B------:R-:W-:Y:S02]  /*36b10*/  STL.64 [R1+0x6638], R18 ;  /* 0x0066381201007387 */ /* 0x000fe40000100a00 */
[----:B------:R0:W-:Y:S02]  /*36b20*/  STL.64 [R1+0x6630], R16 ;  /* 0x0066301001007387 */ /* 0x0001e40000100a00 */
[----:B0-----:R-:W2:Y:S01]  /*36b30*/  LDL.LU.64 R16, [R1+0x540] ;  /* 0x0005400001107983 */ /* 0x001ea20000300a00 */
[----:B------:R-:W2:Y:S02]  /*36b40*/  LDL.LU.64 R18, [R1+0x548] ;  /* 0x0005480001127983 */ /* 0x000ea40000300a00 */
[----:B--2---:R-:W-:Y:S01]  /*36b50*/  HMMA.16816.F32 R16, R20, R4, R16 ;  /* 0x000000041410723c */ /* 0x004fe20000001810 */
[----:B------:R-:W-:-:S02]  /*36b60*/  IMAD.MOV.U32 R14, RZ, RZ, R4 ;  /* 0x000000ffff0e7224 */ /* 0x000fc400078e0004 */
[----:B------:R-:W-:-:S04]  /*36b70*/  IMAD.MOV.U32 R3, RZ, RZ, R5 ;  /* 0x000000ffff037224 */ /* 0x000fc800078e0005 */
[----:B------:R-:W-:Y:S02]  /*36b80*/  IMAD.MOV.U32 R4, RZ, RZ, R28 ;  /* 0x000000ffff047224 */ /* 0x000fe400078e001c */
[----:B------:R-:W-:Y:S11]  /*36b90*/  IMAD.MOV.U32 R5, RZ, RZ, R27 ;  /* 0x000000ffff057224 */ /* 0x000ff600078e001b */
[----:B------:R-:W-:Y:S03]  /*36ba0*/  @!UPT UIADD3 URZ, URZ, URZ, URZ ;  /* 0x0000003f3f3ff290 */ /* 0x000fe6000fffe03f */
[----:B------:R-:W-:Y:S01]  /*36bb0*/  STL.64 [R1+0xa90], R16 ;  /* 0x000a901001007387 */ /* 0x000fe20000100a00 */
[----:B------:R-:W-:Y:S02]  /*36bc0*/  STL.64 [R1+0xa98], R18 ;  /* 0x000a981201007387 */ /* 0x000fe40000100a00 */
[----:B------:R0:W-:Y:S02]  /*36bd0*/  STL.64 [R1+0x66b8], R4 ;  /* 0x0066b80401007387 */ /* 0x0001e40000100a00 */
[----:B0-----:R-:W-:Y:S02]  /*36be0*/  IMAD.MOV.U32 R4, RZ, RZ, R26 ;  /* 0x000000ffff047224 */ /* 0x001fe400078e001a */
[----:B----4-:R-:W-:-:S05]  /*36bf0*/  IMAD.MOV.U32 R5, RZ, RZ, R15 ;  /* 0x000000ffff057224 */ /* 0x010fca00078e000f */
[----:B------:R0:W-:Y:S04]  /*36c00*/  STL.64 [R1+0x66d0], R4 ;  /* 0x0066d00401007387 */ /* 0x0001e80000100a00 */
[----:B0-----:R-:W2:Y:S04]  /*36c10*/  LDL.64 R4, [R1+0x70] ;  /* 0x0000700001047983 */ /* 0x001ea80000100a00 */
[----:B--2---:R-:W-:Y:S01]  /*36c20*/  STL.64 [R1+0x66e8], R4 ;  /* 0x0066e80401007387 */ /* 0x004fe20000100a00 */
[----:B------:R-:W2:Y:S02]  /*36c30*/  LDL.LU.64 R16, [R1+0x4b0] ;  /* 0x0004b00001107983 */ /* 0x000ea40000300a00 */
[----:B------:R-:W4:Y:S02]  /*36c40*/  LDL.LU.64 R18, [R1+0x4b8] ;  /* 0x0004b80001127983 */ /* 0x000f240000300a00 */
[----:B----4-:R-:W-:Y:S01]  /*36c50*/  STL.64 [R1+0x6650], R18 ;  /* 0x0066501201007387 */ /* 0x010fe20000100a00 */
[----:B--2---:R0:W-:Y:S03]  /*36c60*/  STL.64 [R1+0x6648], R16 ;  /* 0x0066481001007387 */ /* 0x0041e60000100a00 */
[----:B0-----:R-:W2:Y:S01]  /*36c70*/  LDL.LU.64 R16, [R1+0x4c0] ;  /* 0x0004c00001107983 */ /* 0x001ea20000300a00 */
[----:B------:R-:W4:Y:S03]  /*36c80*/  LDL.LU.64 R18, [R1+0x4c8] ;  /* 0x0004c80001127983 */ /* 0x000f260000300a00 */
        /* <DEDUP_REMOVED lines=23> */
[----:B------:R-:W4:Y:S02]  /*36e00*/  LDL.LU.64 R18, [R1+0x528] ;  /* 0x0005280001127983 */ /* 0x000f240000300a00 */
[----:B---3--:R-:W-:-:S02]  /*36e10*/  IMAD.MOV.U32 R4, RZ, RZ, R11 ;  /* 0x000000ffff047224 */ /* 0x008fc400078e000b */
[----:B------:R-:W-:Y:S01]  /*36e20*/  IMAD.MOV.U32 R5, RZ, RZ, R10 ;  /* 0x000000ffff057224 */ /* 0x000fe200078e000a */
[----:B----4-:R-:W-:Y:S01]  /*36e30*/  STL.64 [R1+0x66f8], R18 ;  /* 0x0066f81201007387 */ /* 0x010fe20000100a00 */
[----:B--2---:R0:W-:Y:S03]  /*36e40*/  STL.64 [R1+0x66f0], R16 ;  /* 0x0066f01001007387 */ /* 0x0041e60000100a00 */
[----:B0-----:R-:W2:Y:S01]  /*36e50*/  LDL.LU.64 R16, [R1+0x530] ;  /* 0x0005300001107983 */ /* 0x001ea20000300a00 */
[----:B------:R-:W2:Y:S02]  /*36e60*/  LDL.LU.64 R18, [R1+0x538] ;  /* 0x0005380001127983 */ /* 0x000ea40000300a00 */
[----:B------:R-:W3:Y:S02]  /*36e70*/  LDL.LU.64 R24, [R1+0x4a0] ;  /* 0x0004a00001187983 */ /* 0x000ee40000300a00 */
[----:B------:R-:W3:Y:S01]  /*36e80*/  LDL.LU.64 R26, [R1+0x4a8] ;  /* 0x0004a800011a7983 */ /* 0x000ee20000300a00 */
[----:B------:R-:W4:Y:S01]  /*36e90*/  LDL.LU.64 R8, [R1+0x220] ;  /* 0x0002200001087983 */ /* 0x000f220000300a00 */
[----:B------:R-:W4:Y:S02]  /*36ea0*/  LDL.LU.64 R10, [R1+0x228] ;  /* 0x00022800010a7983 */ /* 0x000f240000300a00 */
[----:B------:R-:W-:Y:S02]  /*36eb0*/  STL [R1+0x6610], R14 ;  /* 0x0066100e01007387 */ /* 0x000fe40000100800 */
[----:B------:R-:W-:Y:S01]  /*36ec0*/  STL.64 [R1+0x6608], R12 ;  /* 0x0066080c01007387 */ /* 0x000fe20000100a00 */
[C---:B--2---:R-:W-:Y:S01]  /*36ed0*/  HMMA.16816.F32 R4, R20.reuse, R4, R16 ;  /* 0x000000041404723c */ /* 0x044fe20000001810 */
[----:B------:R-:W2:Y:S01]  /*36ee0*/  LDL.LU.64 R18, [R1+0x66f8] ;  /* 0x0066f80001127983 */ /* 0x000ea20000300a00 */
[----:B------:R-:W2:Y:S11]  /*36ef0*/  LDL.LU.64 R16, [R1+0x66f0] ;  /* 0x0066f00001107983 */ /* 0x000eb60000300a00 */
[----:B------:R-:W-:Y:S10]  /*36f00*/  @!UPT UIADD3 URZ, URZ, URZ, URZ ;  /* 0x0000003f3f3ff290 */ /* 0x000ff4000fffe03f */
[----:B------:R0:W-:Y:S01]  /*36f10*/  STL.64 [R1+0xa80], R4 ;  /* 0x000a800401007387 */ /* 0x0001e20000100a00 */
[----:B------:R-:W-:Y:S03]  /*36f20*/  STL.64 [R1+0xa88], R6 ;  /* 0x000a880601007387 */ /* 0x000fe60000100a00 */
[----:B0-----:R-:W2:Y:S01]  /*36f30*/  LDL.LU.64 R4, [R1+0x66e8] ;  /* 0x0066e80001047983 */ /* 0x001ea20000300a00 */
[----:B------:R-:W-:Y:S02]  /*36f40*/  IMAD.MOV.U32 R12, RZ, RZ, R2 ;  /* 0x000000ffff0c7224 */ /* 0x000fe400078e0002 */
[----:B------:R-:W-:Y:S01]  /*36f50*/  IMAD.MOV.U32 R13, RZ, RZ, R0 ;  /* 0x000000ffff0d7224 */ /* 0x000fe200078e0000 */
        /* <DEDUP_REMOVED lines=50> */
[----:B0-----:R-:W2:Y:S01]  /*37280*/  LDL.LU.64 R4, [R1+0x6640] ;  /* 0x0066400001047983 */ /* 0x001ea20000300a00 */
[C---:B---3--:R-:W-:Y:S08]  /*37290*/  HMMA.16816.F32 R12, R20.reuse, R12, R24 ;  /* 0x0000000c140c723c */ /* 0x048ff00000001818 */
[C---:B--2---:R-:W-:Y:S01]  /*372a0*/  HMMA.16816.F32 R4, R20.reuse, R4, R16 ;  /* 0x000000041404723c */ /* 0x044fe20000001810 */
[----:B------:R-:W2:Y:S01]  /*372b0*/  LDL.LU.64 R18, [R1+0x6638] ;  /* 0x0066380001127983 */ /* 0x000ea20000300a00 */
[----:B------:R-:W3:Y:S11]  /*372c0*/  LDL.LU.64 R16, [R1+0x6630] ;  /* 0x0066300001107983 */ /* 0x000ef60000300a00 */
[----:B------:R-:W-:Y:S10]  /*372d0*/  @!UPT UIADD3 URZ, URZ, URZ, URZ ;  /* 0x0000003f3f3ff290 */ /* 0x000ff4000fffe03f */
[----:B------:R-:W-:Y:S01]  /*372e0*/  STL.64 [R1+0xa00], R4 ;  /* 0x000a000401007387 */ /* 0x000fe20000100a00 */
[----:B------:R0:W-:Y:S03]  /*372f0*/  STL.64 [R1+0xa08], R6 ;  /* 0x000a080601007387 */ /* 0x0001e60000100a00 */
[----:B0-----:R-:W3:Y:S01]  /*37300*/  LDL.LU.64 R6, [R1+0x6628] ;  /* 0x0066280001067983 */ /* 0x001ee20000300a00 */
[----:B------:R-:W3:Y:S02]  /*37310*/  LDL.LU.64 R4, [R1+0x6620] ;  /* 0x0066200001047983 */ /* 0x000ee40000300a00 */
[----:B------:R-:W4:Y:S02]  /*37320*/  LDL.LU.64 R24, [R1+0x6618] ;  /* 0x0066180001187983 */ /* 0x000f240000300a00 */
[----:B------:R0:W-:Y:S01]  /*37330*/  STL.64 [R1+0x9f0], R12 ;  /* 0x0009f00c01007387 */ /* 0x0001e20000100a00 */
[----:B------:R1:W-:Y:S04]  /*37340*/  STL.64 [R1+0x9f8], R14 ;  /* 0x0009f80e01007387 */ /* 0x0003e80000100a00 */
[----:B0-----:R-:W3:Y:S01]  /*37350*/  LDL.LU.64 R12, [R1+0x210] ;  /* 0x00021000010c7983 */ /* 0x001ee20000300a00 */
[----:B-1----:R-:W3:Y:S01]  /*37360*/  LDL.LU.64 R14, [R1+0x218] ;  /* 0x00021800010e7983 */ /* 0x002ee20000300a00 */
[----:B----4-:R-:W-:Y:S11]  /*37370*/  HMMA.16816.F32 R8, R20, R24, R8 ;  /* 0x000000181408723c */ /* 0x010ff60000001808 */
[----:B------:R-:W-:Y:S11]  /*37380*/  @!UPT UIADD3 URZ, URZ, URZ, URZ ;  /* 0x0000003f3f3ff290 */ /* 0x000ff6000fffe03f */
[----:B------:R-:W-:Y:S01]  /*37390*/  @!UPT UIADD3 URZ, URZ, URZ, URZ ;  /* 0x0000003f3f3ff290 */ /* 0x000fe2000fffe03f */
[----:B------:R0:W-:Y:S01]  /*373a0*/  STL.64 [R1+0x9e0], R8 ;  /* 0x0009e00801007387 */ /* 0x0001e20000100a00 */
[----:B------:R1:W-:Y:S03]  /*373b0*/  STL.64 [R1+0x9e8], R10 ;  /* 0x0009e80a01007387 */ /* 0x0003e60000100a00 */
[----:B0-----:R-:W4:Y:S01]  /*373c0*/  LDL.LU.64 R8, [R1+0x200] ;  /* 0x0002000001087983 */ /* 0x001f220000300a00 */
[----:B-1----:R-:W4:Y:S02]  /*373d0*/  LDL.LU.64 R10, [R1+0x208] ;  /* 0x00020800010a7983 */ /* 0x002f240000300a00 */
[----:B------:R-:W2:Y:S02]  /*373e0*/  LDL.64 R20, [R1+0x80] ;  /* 0x0000800001147983 */ /* 0x000ea40000100a00 */
[----:B--2---:R0:W-:Y:S04]  /*373f0*/  STL.64 [R1+0x65d0], R20 ;  /* 0x0065d01401007387 */ /* 0x0041e80000100a00 */
[----:B0-----:R-:W2:Y:S01]  /*37400*/  LDL.LU.64 R20, [R1+0x1d0] ;  /* 0x0001d00001147983 */ /* 0x001ea20000300a00 */
[----:B------:R-:W2:Y:S01]  /*37410*/  LDL.LU.64 R22, [R1+0x1d8] ;  /* 0x0001d80001167983 */ /* 0x000ea20000300a00 */
[----:B---3--:R-:W-:Y:S02]  /*37420*/  HMMA.16816.F32 R12, R4, R16, R12 ;  /* 0x00000010040c723c */ /* 0x008fe4000000180c */
[----:B--2---:R-:W-:Y:S01]  /*37430*/  STL.64 [R1+0x65e0], R22 ;  /* 0x0065e01601007387 */ /* 0x004fe20000100a00 */
[----:B------:R0:W-:Y:S02]  /*37440*/  STL.64 [R1+0x65d8], R20 ;  /* 0x0065d81401007387 */ /* 0x0001e40000100a00 */
[----:B0-----:R-:W-:-:S02]  /*37450*/  IMAD.MOV.U32 R20, RZ, RZ, R19 ;  /* 0x000000ffff147224 */ /* 0x001fc400078e0013 */
[----:B------:R-:W-:-:S05]  /*37460*/  IMAD.MOV.U32 R21, RZ, RZ, R18 ;  /* 0x000000ffff157224 */ /* 0x000fca00078e0012 */
[----:B------:R0:W-:Y:S04]  /*37470*/  STL.64 [R1+0x65f8], R20 ;  /* 0x0065f81401007387 */ /* 0x0001e80000100a00 */
[----:B0-----:R-:W2:Y:S01]  /*37480*/  LDL.LU.64 R20, [R1+0x1f0] ;  /* 0x0001f00001147983 */ /* 0x001ea20000300a00 */
[----:B------:R-:W2:Y:S02]  /*37490*/  LDL.LU.64 R22, [R1+0x1f8] ;  /* 0x0001f80001167983 */ /* 0x000ea40000300a00 */
[----:B------:R0:W-:Y:S02]  /*374a0*/  STL.64 [R1+0x65a8], R24 ;  /* 0x0065a81801007387 */ /* 0x0001e40000100a00 */
[----:B0-----:R-:W3:Y:S01]  /*374b0*/  LDL.LU.64 R24, [R1+0x1c0] ;  /* 0x0001c00001187983 */ /* 0x001ee20000300a00 */
[----:B------:R-:W2:Y:S03]  /*374c0*/  LDL.LU.64 R26, [R1+0x1c8] ;  /* 0x0001c800011a7983 */ /* 0x000ea60000300a00 */
[----:B--2---:R-:W-:Y:S01]  /*374d0*/  STL.64 [R1+0x65f0], R26 ;  /* 0x0065f01a01007387 */ /* 0x004fe20000100a00 */
[----:B---3--:R0:W-:Y:S03]  /*374e0*/  STL.64 [R1+0x65e8], R24 ;  /* 0x0065e81801007387 */ /* 0x0081e60000100a00 */
[----:B0-----:R-:W2:Y:S01]  /*374f0*/  LDL.LU.64 R24, [R1+0x1e0] ;  /* 0x0001e00001187983 */ /* 0x001ea20000300a00 */
[----:B------:R-:W2:Y:S02]  /*37500*/  LDL.LU.64 R26, [R1+0x1e8] ;  /* 0x0001e800011a7983 */ /* 0x000ea40000300a00 */
[----:B------:R-:W-:Y:S02]  /*37510*/  STL.64 [R1+0x9d0], R12 ;  /* 0x0009d00c01007387 */ /* 0x000fe40000100a00 */
[----:B------:R0:W-:Y:S02]  /*37520*/  STL.64 [R1+0x9d8], R14 ;  /* 0x0009d80e01007387 */ /* 0x0001e40000100a00 */
[----:B0-----:R-:W3:Y:S01]  /*37530*/  LDL.LU R14, [R1+0x6610] ;  /* 0x00661000010e7983 */ /* 0x001ee20000300800 */
[----:B------:R-:W4:Y:S02]  /*37540*/  LDL.LU.64 R12, [R1+0x6608] ;  /* 0x00660800010c7983 */ /* 0x000f240000300a00 */
[----:B------:R-:W-:Y:S02]  /*37550*/  STL [R1+0x6544], R16 ;  /* 0x0065441001007387 */ /* 0x000fe40000100800 */
[----:B------:R-:W-:Y:S01]  /*37560*/  STL [R1+0x6540], R17 ;  /* 0x0065401101007387 */ /* 0x000fe20000100800 */
[C---:B----4-:R-:W-:Y:S11]  /*37570*/  HMMA.16816.F32 R8, R4.reuse, R12, R8 ;  /* 0x0000000c0408723c */ /* 0x050ff60000001808 */
[----:B------:R-:W-:Y:S11]  /*37580*/  @!UPT UIADD3 URZ, URZ, URZ, URZ ;  /* 0x0000003f3f3ff290 */ /* 0x000ff6000fffe03f */
[----:B------:R-:W-:Y:S01]  /*37590*/  @!UPT UIADD3 URZ, URZ, URZ, URZ ;  /* 0x0000003f3f3ff290 */ /* 0x000fe2000fffe03f */
[----:B------:R0:W-:Y:S01]  /*375a0*/  STL.64 [R1+0x9c0], R8 ;  /* 0x0009c00801007387 */ /* 0x0001e20000100a00 */
[----:B------:R-:W-:Y:S03]  /*375b0*/  STL.64 [R1+0x9c8], R10 ;  /* 0x0009c80a01007387 */ /* 0x000fe60000100a00 */
[----:B0-----:R-:W4:Y:S01]  /*375c0*/  LDL.LU.64 R8, [R1+0x6600] ;  /* 0x0066000001087983 */ /* 0x001f220000300a00 */
[----:B------:R0:W-:Y:S03]  /*375d0*/  STL.64 [R1+0x65b0], R12 ;  /* 0x0065b00c01007387 */ /* 0x0001e60000100a00 */
[----:B0-----:R-:W2:Y:S01]  /*375e0*/  LDL.64 R12, [R1+0x60] ;  /* 0x00006000010c7983 */ /* 0x001ea20000100a00 */
[----:B----4-:R-:W-:Y:S03]  /*375f0*/  HMMA.16816.F32 R20, R4, R8, R20 ;  /* 0x000000080414723c */ /* 0x010fe60000001814 */
[----:B--2---:R0:W-:Y:S02]  /*37600*/  STL.64 [R1+0x65b8], R12 ;  /* 0x0065b80c01007387 */ /* 0x0041e40000100a00 */
[----:B0-----:R-:W-:-:S02]  /*37610*/  IMAD.MOV.U32 R13, RZ, RZ, R0 ;  /* 0x000000ffff0d7224 */ /* 0x001fc400078e0000 */
[----:B------:R-:W2:Y:S11]  /*37620*/  LDL R0, [R1+0x2350] ;  /* 0x0023500001007983 */ /* 0x000eb60000100800 */
[----:B------:R-:W-:Y:S05]  /*37630*/  @!UPT UIADD3 URZ, URZ, URZ, URZ ;  /* 0x0000003f3f3ff290 */ /* 0x000fea000fffe03f */
[----:B------:R0:W-:Y:S02]  /*37640*/  STL.64 [R1+0x9b0], R20 ;  /* 0x0009b01401007387 */ /* 0x0001e40000100a00 */
[----:B------:R1:W-:Y:S01]  /*37650*/  STL.64 [R1+0x9b8], R22 ;  /* 0x0009b81601007387 */ /* 0x0003e20000100a00 */
[----:B0-----:R-:W1:Y:S02]  /*37660*/  LDL.LU.64 R20, [R1+0x65f8] ;  /* 0x0065f80001147983 */ /* 0x001e640000300a00 */
[----:B-1----:R-:W-:Y:S02]  /*37670*/  HMMA.16816.F32 R20, R4, R20, R24 ;  /* 0x000000140414723c */ /* 0x002fe40000001818 */
[----:B------:R-:W4:Y:S01]  /*37680*/  LDL.LU.64 R26, [R1+0x65f0] ;  /* 0x0065f000011a7983 */ /* 0x000f220000300a00 */
[----:B------:R-:W4:Y:S11]  /*37690*/  LDL.LU.64 R24, [R1+0x65e8] ;  /* 0x0065e80001187983 */ /* 0x000f360000300a00 */
[----:B------:R-:W-:Y:S09]  /*376a0*/  @!UPT UIADD3 URZ, URZ, URZ, URZ ;  /* 0x0000003f3f3ff290 */ /* 0x000ff2000fffe03f */
[----:B------:R-:W-:Y:S01]  /*376b0*/  STL.64 [R1+0x9a0], R20 ;  /* 0x0009a01401007387 */ /* 0x000fe20000100a00 */
[----:B------:R0:W-:Y:S03]  /*376c0*/  STL.64 [R1+0x9a8], R22 ;  /* 0x0009a81601007387 */ /* 0x0001e60000100a00 */
[----:B0-----:R-:W2:Y:S01]  /*376d0*/  LDL.LU.64 R22, [R1+0x65e0] ;  /* 0x0065e00001167983 */ /* 0x001ea20000300a00 */
[----:B------:R-:W2:Y:S02]  /*376e0*/  LDL.LU.64 R20, [R1+0x65d8] ;  /* 0x0065d80001147983 */ /* 0x000ea40000300a00 */
[----:B---3--:R-:W-:Y:S02]  /*376f0*/  IMAD.MOV.U32 R16, RZ, RZ, R14 ;  /* 0x000000ffff107224 */ /* 0x008fe400078e000e */
[----:B------:R-:W-:-:S07]  /*37700*/  IMAD.MOV.U32 R17, RZ, RZ, R3 ;  /* 0x000000ffff117224 */ /* 0x000fce00078e0003 */
[C---:B--2---:R-:W-:Y:S01]  /*37710*/  HMMA.16816.F32 R16, R4.reuse, R16, R20 ;  /* 0x000000100410723c */ /* 0x044fe20000001814 */
[----:B------:R-:W4:Y:S11]  /*37720*/  LDL.LU.64 R20, [R1+0x65d0] ;  /* 0x0065d00001147983 */ /* 0x000f360000300a00 */
[----:B------:R-:W-:Y:S11]  /*37730*/  @!UPT UIADD3 URZ, URZ, URZ, URZ ;  /* 0x0000003f3f3ff290 */ /* 0x000ff6000fffe03f */
[----:B------:R-:W-:Y:S01]  /*37740*/  STL.64 [R1+0x990], R16 ;  /* 0x0009901001007387 */ /* 0x000fe20000100a00 */
[----:B------:R4:W-:Y:S02]  /*37750*/  STL.64 [R1+0x998], R18 ;  /* 0x0009981201007387 */ /* 0x0009e40000100a00 */
[----:B----4-:R-:W-:Y:S11]  /*37760*/  HMMA.16816.F32 R16, R4, R20, R24 ;  /* 0x000000140410723c */ /* 0x010ff60000001818 */
[----:B------:R-:W-:Y:S11]  /*37770*/  @!UPT UIADD3 URZ, URZ, URZ, URZ ;  /* 0x0000003f3f3ff290 */ /* 0x000ff6000fffe03f */
[----:B------:R-:W-:Y:S01]  /*37780*/  @!UPT UIADD3 URZ, URZ, URZ, URZ ;  /* 0x0000003f3f3ff290 */ /* 0x000fe2000fffe03f */
[----:B------:R0:W-:Y:S01]  /*37790*/  STL.64 [R1+0x980], R16 ;  /* 0x0009801001007387 */ /* 0x0001e20000100a00 */
[----:B------:R1:W-:Y:S03]  /*377a0*/  STL.64 [R1+0x988], R18 ;  /* 0x0009881201007387 */ /* 0x0003e60000100a00 */
[----:B0-----:R-:W2:Y:S01]  /*377b0*/  LDL.LU.64 R16, [R1+0x1a0] ;  /* 0x0001a00001107983 */ /* 0x001ea20000300a00 */
[----:B-1----:R-:W3:Y:S03]  /*377c0*/  LDL.LU.64 R18, [R1+0x1a8] ;  /* 0x0001a80001127983 */ /* 0x002ee60000300a00 */
[----:B---3--:R-:W-:Y:S01]  /*377d0*/  STL.64 [R1+0x65c8], R18 ;  /* 0x0065c81201007387 */ /* 0x008fe20000100a00 */
[----:B--2---:R0:W-:Y:S03]  /*377e0*/  STL.64 [R1+0x65c0], R16 ;  /* 0x0065c01001007387 */ /* 0x0041e60000100a00 */
[----:B0-----:R-:W2:Y:S01]  /*377f0*/  LDL.LU.64 R16, [R1+0x1b0] ;  /* 0x0001b00001107983 */ /* 0x001ea20000300a00 */
[----:B------:R-:W2:Y:S02]  /*37800*/  LDL.LU.64 R18, [R1+0x1b8] ;  /* 0x0001b80001127983 */ /* 0x000ea40000300a00 */
[----:B------:R-:W3:Y:S02]  /*37810*/  LDL.LU.64 R24, [R1+0x190] ;  /* 0x0001900001187983 */ /* 0x000ee40000300a00 */
[----:B------:R-:W3:Y:S01]  /*37820*/  LDL.LU.64 R26, [R1+0x198] ;  /* 0x00019800011a7983 */ /* 0x000ee20000300a00 */
[----:B------:R-:W4:Y:S01]  /*37830*/  LDL R23, [R1+0x2354] ;  /* 0x0023540001177983 */ /* 0x000f220000100800 */
[----:B------:R-:W-:-:S02]  /*37840*/  IMAD.MOV.U32 R11, RZ, RZ, R20 ;  /* 0x000000ffff0b7224 */ /* 0x000fc400078e0014 */
[----:B------:R-:W-:Y:S01]  /*37850*/  IMAD.MOV.U32 R10, RZ, RZ, R21 ;  /* 0x000000ffff0a7224 */ /* 0x000fe200078e0015 */
[----:B----4-:R-:W-:Y:S01]  /*37860*/  STL [R1+0x6548], R23 ;  /* 0x0065481701007387 */ /* 0x010fe20000100800 */
[----:B------:R-:W4:Y:S03]  /*37870*/  LDL.64 R20, [R1+0xc0] ;  /* 0x0000c00001147983 */ /* 0x000f260000100a00 */
[----:B----4-:R0:W-:Y:S04]  /*37880*/  STL.64 [R1+0x6558], R20 ;  /* 0x0065581401007387 */ /* 0x0101e80000100a00 */
[----:B0-----:R-:W4:Y:S04]  /*37890*/  LDL.64 R20, [R1] ;  /* 0x0000000001147983 */ /* 0x001f280000100a00 */
[----:B----4-:R0:W-:Y:S04]  /*378a0*/  STL.64 [R1+0x6570], R20 ;  /* 0x0065701401007387 */ /* 0x0101e80000100a00 */
[----:B0-----:R-:W4:Y:S01]  /*378b0*/  LDL.64 R20, [R1+0x10] ;  /* 0x0000100001147983 */ /* 0x001f220000100a00 */
[----:B------:R-:W-:-:S07]  /*378c0*/  IMAD.MOV.U32 R12, RZ, RZ, R2 ;  /* 0x000000ffff0c7224 */ /* 0x000fce00078e0002 */
[C---:B--2---:R-:W-:Y:S01]  /*378d0*/  HMMA.16816.F32 R12, R4.reuse, R12, R16 ;  /* 0x0000000c040c723c */ /* 0x044fe20000001810 */
[----:B----4-:R0:W-:Y:S04]  /*378e0*/  STL.64 [R1+0x6578], R20 ;  /* 0x0065781401007387 */ /* 0x0101e80000100a00 */
[----:B0-----:R-:W2:Y:S04]  /*378f0*/  LDL.64 R20, [R1+0x20] ;  /* 0x0000200001147983 */ /* 0x001ea80000100a00 */
[----:B--2---:R0:W-:Y:S04]  /*37900*/  STL.64 [R1+0x6590], R20 ;  /* 0x0065901401007387 */ /* 0x0041e80000100a00 */
[----:B0-----:R-:W2:Y:S01]  /*37910*/  LDL.64 R20, [R1+0x30] ;  /* 0x0000300001147983 */ /* 0x001ea20000100a00 */
[----:B------:R-:W-:Y:S02]  /*37920*/  STL.64 [R1+0x6520], R10 ;  /* 0x0065200a01007387 */ /* 0x000fe40000100a00 */
[----:B------:R0:W-:Y:S02]  /*37930*/  STL.64 [R1+0x6518], R8 ;  /* 0x0065180801007387 */ /* 0x0001e40000100a00 */
[----:B0-----:R-:W4:Y:S01]  /*37940*/  LDL.64 R8, [R1+0x40] ;  /* 0x0000400001087983 */ /* 0x001f220000100a00 */
[----:B------:R-:W2:Y:S02]  /*37950*/  LDL.LU.64 R18, [R1+0x65c8] ;  /* 0x0065c80001127983 */ /* 0x000ea40000300a00 */
[----:B------:R-:W2:Y:S02]  /*37960*/  LDL.LU.64 R16, [R1+0x65c0] ;  /* 0x0065c00001107983 */ /* 0x000ea40000300a00 */
[----:B------:R0:W-:Y:S01]  /*37970*/  STL.64 [R1+0x970], R12 ;  /* 0x0009700c01007387 */ /* 0x0001e20000100a00 */
[----:B------:R1:W-:Y:S04]  /*37980*/  STL.64 [R1+0x978], R14 ;  /* 0x0009780e01007387 */ /* 0x0003e80000100a00 */
[----:B0-----:R-:W2:Y:S02]  /*37990*/  LDL.LU.64 R12, [R1+0x65b8] ;  /* 0x0065b800010c7983 */ /* 0x001ea40000300a00 */
[C---:B--2---:R-:W-:Y:S01]  /*379a0*/  HMMA.16816.F32 R16, R4.reuse, R12, R16 ;  /* 0x0000000c0410723c */ /* 0x044fe20000001810 */
[----:B-1----:R-:W-:Y:S11]  /*379b0*/  IMAD.MOV.U32 R15, RZ, RZ, R13 ;  /* 0x000000ffff0f7224 */ /* 0x002ff600078e000d */
[----:B------:R-:W-:Y:S11]  /*379c0*/  @!UPT UIADD3 URZ, URZ, URZ, URZ ;  /* 0x0000003f3f3ff290 */ /* 0x000ff6000fffe03f */
[----:B------:R-:W-:Y:S01]  /*379d0*/  STL.64 [R1+0x960], R16 ;  /* 0x0009601001007387 */ /* 0x000fe20000100a00 */
[----:B------:R0:W-:Y:S02]  /*379e0*/  STL.64 [R1+0x968], R18 ;  /* 0x0009681201007387 */ /* 0x0001e40000100a00 */
[----:B0-----:R-:W-:Y:S02]  /*379f0*/  IMAD.MOV.U32 R18, RZ, RZ, R12 ;  /* 0x000000ffff127224 */ /* 0x001fe400078e000c */
[----:B------:R-:W2:Y:S01]  /*37a00*/  LDL.LU.64 R12, [R1+0x65b0] ;  /* 0x0065b000010c7983 */ /* 0x000ea20000300a00 */
[----:B------:R-:W-:Y:S03]  /*37a10*/  STL [R1+0x6588], R15 ;  /* 0x0065880f01007387 */ /* 0x000fe60000100800 */
[----:B--2---:R0:W-:Y:S04]  /*37a20*/  STL.64 [R1+0x6580], R12 ;  /* 0x0065800c01007387 */ /* 0x0041e80000100a00 */
[----:B0-----:R-:W3:Y:S02]  /*37a30*/  LDL.64 R12, [R1+0x50] ;  /* 0x00005000010c7983 */ /* 0x001ee40000100a00 */
[----:B---3--:R-:W-:Y:S11]  /*37a40*/  HMMA.16816.F32 R24, R4, R12, R24 ;  /* 0x0000000c0418723c */ /* 0x008ff60000001818 */
[----:B------:R-:W-:Y:S11]  /*37a50*/  @!UPT UIADD3 URZ, URZ, URZ, URZ ;  /* 0x0000003f3f3ff290 */ /* 0x000ff6000fffe03f */
[----:B------:R-:W-:Y:S01]  /*37a60*/  @!UPT UIADD3 URZ, URZ, URZ, URZ ;  /* 0x0000003f3f3ff290 */ /* 0x000fe2000fffe03f */
[----:B------:R0:W-:Y:S01]  /*37a70*/  STL.64 [R1+0x950], R24 ;  /* 0x0009501801007387 */ /* 0x0001e20000100a00 */
[----:B------:R1:W-:Y:S03]  /*37a80*/  STL.64 [R1+0x958], R26 ;  /* 0x0009581a01007387 */ /* 0x0003e60000100a00 */
[----:B0-----:R-:W2:Y:S01]  /*37a90*/  LDL.LU.64 R24, [R1+0x65a8] ;  /* 0x0065a80001187983 */ /* 0x001ea20000300a00 */
[----:B-1----:R-:W-:Y:S02]  /*37aa0*/  IMAD.MOV.U32 R26, RZ, RZ, R12 ;  /* 0x000000ffff1a7224 */ /* 0x002fe400078e000c */
[----:B------:R-:W-:-:S03]  /*37ab0*/  IMAD.MOV.U32 R19, RZ, RZ, R13 ;  /* 0x000000ffff137224 */ /* 0x000fc600078e000d */
[----:B------:R-:W-:Y:S04]  /*37ac0*/  STL [R1+0x65a0], R26 ;  /* 0x0065a01a01007387 */ /* 0x000fe80000100800 */
[----:B--2---:R0:W-:Y:S04]  /*37ad0*/  STL.64 [R1+0x6598], R24 ;  /* 0x0065981801007387 */ /* 0x0041e80000100a00 */
[----:B0-----:R-:W2:Y:S01]  /*37ae0*/  LDL.LU.64 R24, [R1+0x170] ;  /* 0x0001700001187983 */ /* 0x001ea20000300a00 */
[----:B------:R-:W2:Y:S02]  /*37af0*/  LDL.LU.64 R26, [R1+0x178] ;  /* 0x00017800011a7983 */ /* 0x000ea40000300a00 */
[----:B------:R-:W3:Y:S02]  /*37b00*/  LDL.LU.64 R12, [R1+0x160] ;  /* 0x00016000010c7983 */ /* 0x000ee40000300a00 */
[----:B------:R-:W3:Y:S01]  /*37b10*/  LDL.LU.64 R14, [R1+0x168] ;  /* 0x00016800010e7983 */ /* 0x000ee20000300a00 */
[----:B------:R0:W-:Y:S01]  /*37b20*/  STL.64 [R1+0x6550], R18 ;  /* 0x0065501201007387 */ /* 0x0001e20000100a00 */
[----:B------:R-:W2:Y:S03]  /*37b30*/  LDL.LU.64 R16, [R1+0x180] ;  /* 0x0001800001107983 */ /* 0x000ea60000300a00 */
[----:B0-----:R-:W2:Y:S01]  /*37b40*/  LDL.LU.64 R18, [R1+0x188] ;  /* 0x0001880001127983 */ /* 0x001ea20000300a00 */
[----:B----4-:R-:W-:-:S02]  /*37b50*/  IMAD.MOV.U32 R3, RZ, RZ, R8 ;  /* 0x000000ffff037224 */ /* 0x010fc400078e0008 */
[----:B------:R-:W-:Y:S01]  /*37b60*/  IMAD.MOV.U32 R2, RZ, RZ, R9 ;  /* 0x000000ffff027224 */ /* 0x000fe200078e0009 */
[C---:B--2---:R-:W-:Y:S11]  /*37b70*/  HMMA.16816.F32 R16, R4.reuse, R8, R16 ;  /* 0x000000080410723c */ /* 0x044ff60000001810 */
[----:B------:R-:W-:Y:S11]  /*37b80*/  @!UPT UIADD3 URZ, URZ, URZ, URZ ;  /* 0x0000003f3f3ff290 */ /* 0x000ff6000fffe03f */
[----:B------:R-:W-:Y:S01]  /*37b90*/  @!UPT UIADD3 URZ, URZ, URZ, URZ ;  /* 0x0000003f3f3ff290 */ /* 0x000fe2000fffe03f */
[----:B------:R0:W-:Y:S01]  /*37ba0*/  STL.64 [R1+0x940], R16 ;  /* 0x0009401001007387 */ /* 0x0001e20000100a00 */
[----:B------:R1:W-:Y:S02]  /*37bb0*/  STL.64 [R1+0x948], R18 ;  /* 0x0009481201007387 */ /* 0x0003e40000100a00 */
[----:B------:R-:W2:Y:S02]  /*37bc0*/  LDL.LU.64 R8, [R1+0x150] ;  /* 0x0001500001087983 */ /* 0x000ea40000300a00 */
[----:B------:R-:W2:Y:S01]  /*37bd0*/  LDL.LU.64 R10, [R1+0x158] ;  /* 0x00015800010a7983 */ /* 0x000ea20000300a00 */
[----:B0-----:R-:W4:Y:S01]  /*37be0*/  LDL.LU.64 R16, [R1+0x130] ;  /* 0x0001300001107983 */ /* 0x001f220000300a00 */
[----:B-1----:R-:W2:Y:S01]  /*37bf0*/  LDL.LU.64 R18, [R1+0x138] ;  /* 0x0001380001127983 */ /* 0x002ea20000300a00 */
[C---:B------:R-:W-:Y:S01]  /*37c00*/  HMMA.16816.F32 R24, R4.reuse, R20, R24 ;  /* 0x000000140418723c */ /* 0x040fe20000001818 */
[----:B------:R-:W-:Y:S01]  /*37c10*/  IMAD.MOV.U32 R28, RZ, RZ, R20 ;  /* 0x000000ffff1c7224 */ /* 0x000fe200078e0014 */
[----:B--2---:R-:W-:Y:S01]  /*37c20*/  STL.64 [R1+0x6568], R18 ;  /* 0x0065681201007387 */ /* 0x004fe20000100a00 */
[----:B----4-:R0:W-:Y:S03]  /*37c30*/  STL.64 [R1+0x6560], R16 ;  /* 0x0065601001007387 */ /* 0x0101e60000100a00 */
[----:B0-----:R-:W2:Y:S01]  /*37c40*/  LDL.LU.64 R16, [R1+0x140] ;  /* 0x0001400001107983 */ /* 0x001ea20000300a00 */
[----:B------:R-:W2:Y:S11]  /*37c50*/  LDL.LU.64 R18, [R1+0x148] ;  /* 0x0001480001127983 */ /* 0x000eb60000300a00 */
[----:B------:R-:W-:Y:S05]  /*37c60*/  @!UPT UIADD3 URZ, URZ, URZ, URZ ;  /* 0x0000003f3f3ff290 */ /* 0x000fea000fffe03f */
[----:B------:R-:W-:Y:S02]  /*37c70*/  STL.64 [R1+0x930], R24 ;  /* 0x0009301801007387 */ /* 0x000fe40000100a00 */
[----:B------:R0:W-:Y:S02]  /*37c80*/  STL.64 [R1+0x938], R26 ;  /* 0x0009381a01007387 */ /* 0x0001e40000100a00 */
[----:B0-----:R-:W4:Y:S01]  /*37c90*/  LDL.LU R26, [R1+0x65a0] ;  /* 0x0065a000011a7983 */ /* 0x001f220000300800 */
[----:B------:R-:W2:Y:S02]  /*37ca0*/  LDL.LU.64 R24, [R1+0x6598] ;  /* 0x0065980001187983 */ /* 0x000ea40000300a00 */
[----:B------:R-:W-:Y:S02]  /*37cb0*/  IMAD.MOV.U32 R27, RZ, RZ, R21 ;  /* 0x000000ffff1b7224 */ /* 0x000fe400078e0015 */
[----:B------:R-:W3:Y:S02]  /*37cc0*/  LDL.LU.64 R20, [R1+0x6590] ;  /* 0x0065900001147983 */ /* 0x000ee40000300a00 */
[C---:B---3--:R-:W-:Y:S01]  /*37cd0*/  HMMA.16816.F32 R12, R4.reuse, R20, R12 ;  /* 0x00000014040c723c */ /* 0x048fe2000000180c */
[----:B------:R-:W-:Y:S11]  /*37ce0*/  IMAD.MOV.U32 R29, RZ, RZ, R21 ;  /* 0x000000ffff1d7224 */ /* 0x000ff600078e0015 */
[----:B------:R-:W-:Y:S11]  /*37cf0*/  @!UPT UIADD3 URZ, URZ, URZ, URZ ;  /* 0x0000003f3f3ff290 */ /* 0x000ff6000fffe03f */
[----:B------:R-:W-:Y:S01]  /*37d00*/  STL.64 [R1+0x920], R12 ;  /* 0x0009200c01007387 */ /* 0x000fe20000100a00 */
[----:B------:R0:W-:Y:S03]  /*37d10*/  STL.64 [R1+0x928], R14 ;  /* 0x0009280e01007387 */ /* 0x0001e60000100a00 */
        /* <DEDUP_REMOVED lines=11> */
[----:B------:R1:W-:Y:S02]  /*37dd0*/  STL.64 [R1+0x918], R10 ;  /* 0x0009180a01007387 */ /* 0x0003e40000100a00 */
[----:B0-----:R-:W-:Y:S02]  /*37de0*/  IMAD.MOV.U32 R9, RZ, RZ, R20 ;  /* 0x000000ffff097224 */ /* 0x001fe400078e0014 */
[----:B------:R-:W-:Y:S02]  /*37df0*/  IMAD.MOV.U32 R8, RZ, RZ, R21 ;  /* 0x000000ffff087224 */ /* 0x000fe400078e0015 */
[----:B------:R-:W3:Y:S02]  /*37e00*/  LDL.LU.64 R20, [R1+0x6570] ;  /* 0x0065700001147983 */ /* 0x000ee40000300a00 */
[----:B---3--:R-:W-:Y:S01]  /*37e10*/  HMMA.16816.F32 R16, R4, R20, R16 ;  /* 0x000000140410723c */ /* 0x008fe20000001810 */
[----:B-1----:R-:W-:-:S02]  /*37e20*/  IMAD.MOV.U32 R11, RZ, RZ, R20 ;  /* 0x000000ffff0b7224 */ /* 0x002fc400078e0014 */
[----:B------:R-:W-:Y:S11]  /*37e30*/  IMAD.MOV.U32 R10, RZ, RZ, R21 ;  /* 0x000000ffff0a7224 */ /* 0x000ff600078e0015 */
[----:B------:R-:W-:Y:S09]  /*37e40*/  @!UPT UIADD3 URZ, URZ, URZ, URZ ;  /* 0x0000003f3f3ff290 */ /* 0x000ff2000fffe03f */
[----:B------:R-:W-:Y:S01]  /*37e50*/  STL.64 [R1+0x900], R16 ;  /* 0x0009001001007387 */ /* 0x000fe20000100a00 */
[----:B------:R0:W-:Y:S03]  /*37e60*/  STL.64 [R1+0x908], R18 ;  /* 0x0009081201007387 */ /* 0x0001e60000100a00 */
[----:B0-----:R-:W3:Y:S01]  /*37e70*/  LDL.LU.64 R18, [R1+0x6568] ;  /* 0x0065680001127983 */ /* 0x001ee20000300a00 */
[----:B------:R-:W3:Y:S02]  /*37e80*/  LDL.LU.64 R16, [R1+0x6560] ;  /* 0x0065600001107983 */ /* 0x000ee40000300a00 */
[----:B------:R-:W3:Y:S02]  /*37e90*/  LDL.LU.64 R20, [R1+0x6558] ;  /* 0x0065580001147983 */ /* 0x000ee40000300a00 */
[C---:B---3--:R-:W-:Y:S08]  /*37ea0*/  HMMA.16816.F32 R16, R4.reuse, R20, R16 ;  /* 0x000000140410723c */ /* 0x048ff00000001810 */
[----:B--2---:R-:W-:Y:S11]  /*37eb0*/  HMMA.16816.F32 R4, R4, R24, R12 ;  /* 0x000000180404723c */ /* 0x004ff6000000180c */
[----:B------:R-:W-:Y:S04]  /*37ec0*/  @!UPT UIADD3 URZ, URZ, URZ, URZ ;  /* 0x0000003f3f3ff290 */ /* 0x000fe8000fffe03f */
[----:B------:R-:W-:Y:S01]  /*37ed0*/  STL.64 [R1+0x8f0], R16 ;  /* 0x0008f01001007387 */ /* 0x000fe20000100a00 */
[----:B------:R0:W-:Y:S03]  /*37ee0*/  STL.64 [R1+0x8f8], R18 ;  /* 0x0008f81201007387 */ /* 0x0001e60000100a00 */
[----:B0-----:R-:W2:Y:S01]  /*37ef0*/  LDL.LU.64 R18, [R1+0x6550] ;  /* 0x0065500001127983 */ /* 0x001ea20000300a00 */
[----:B------:R-:W3:Y:S02]  /*37f00*/  LDL.LU R23, [R1+0x6548] ;  /* 0x0065480001177983 */ /* 0x000ee40000300800 */
[----:B------:R-:W2:Y:S02]  /*37f10*/  LDL.LU.64 R12, [R1+0x490] ;  /* 0x00049000010c7983 */ /* 0x000ea40000300a00 */
[----:B------:R-:W2:Y:S01]  /*37f20*/  LDL.LU.64 R14, [R1+0x498] ;  /* 0x00049800010e7983 */ /* 0x000ea20000300a00 */
[----:B------:R-:W-:Y:S01]  /*37f30*/  STL.64 [R1+0x8e0], R4 ;  /* 0x0008e00401007387 */ /* 0x000fe20000100a00 */
[----:B------:R-:W-:Y:S02]  /*37f40*/  STL.64 [R1+0x8e8], R6 ;  /* 0x0008e80601007387 */ /* 0x000fe40000100a00 */
[----:B------:R-:W0:Y:S04]  /*37f50*/  LDSM.16.MT88.4 R4, [R0+0x10000] ;  /* 0x010000000004783b */ /* 0x000e280000004200 */
[----:B------:R-:W-:-:S02]  /*37f60*/  IMAD.MOV.U32 R16, RZ, RZ, R20 ;  /* 0x000000ffff107224 */ /* 0x000fc400078e0014 */
[----:B------:R-:W-:Y:S01]  /*37f70*/  IMAD.MOV.U32 R17, RZ, RZ, R21 ;  /* 0x000000ffff117224 */ /* 0x000fe200078e0015 */
[----:B------:R1:W-:Y:S02]  /*37f80*/  STL.64 [R1+0x6418], R24 ;  /* 0x0064181801007387 */ /* 0x0003e40000100a00 */
[----:B-1----:R-:W-:Y:S02]  /*37f90*/  IMAD.MOV.U32 R24, RZ, RZ, R16 ;  /* 0x000000ffff187224 */ /* 0x002fe400078e0010 */
[----:B------:R-:W-:Y:S01]  /*37fa0*/  IMAD.MOV.U32 R25, RZ, RZ, R17 ;  /* 0x000000ffff197224 */ /* 0x000fe200078e0011 */
[----:B------:R-:W2:Y:S01]  /*37fb0*/  LDL.LU R16, [R1+0x6544] ;  /* 0x0065440001107983 */ /* 0x000ea20000300800 */
[----:B------:R-:W2:Y:S03]  /*37fc0*/  LDL.LU R17, [R1+0x6540] ;  /* 0x0065400001117983 */ /* 0x000ea60000300800 */
[----:B------:R1:W-:Y:S02]  /*37fd0*/  STL.64 [R1+0x6430], R24 ;  /* 0x0064301801007387 */ /* 0x0003e40000100a00 */
[----:B-1----:R-:W-:-:S02]  /*37fe0*/  IMAD.MOV.U32 R24, RZ, RZ, R11 ;  /* 0x000000ffff187224 */ /* 0x002fc400078e000b */
[----:B------:R-:W-:-:S05]  /*37ff0*/  IMAD.MOV.U32 R25, RZ, RZ, R10 ;  /* 0x000000ffff197224 */ /* 0x000fca00078e000a */
[----:B------:R1:W-:Y:S02]  /*38000*/  STL.64 [R1+0x6440], R24 ;  /* 0x0064401801007387 */ /* 0x0003e40000100a00 */
[----:B-1----:R-:W-:Y:S02]  /*38010*/  IMAD.MOV.U32 R24, RZ, RZ, R9 ;  /* 0x000000ffff187224 */ /* 0x002fe400078e0009 */
[----:B------:R-:W-:Y:S02]  /*38020*/  IMAD.MOV.U32 R25, RZ, RZ, R8 ;  /* 0x000000ffff197224 */ /* 0x000fe400078e0008 */
[----:B------:R-:W4:Y:S01]  /*38030*/  LDL.LU.64 R8, [R1+0x480] ;  /* 0x0004800001087983 */ /* 0x000f220000300a00 */
[----:B------:R-:W4:Y:S02]  /*38040*/  LDL.LU.64 R10, [R1+0x488] ;  /* 0x00048800010a7983 */ /* 0x000f240000300a00 */
[----:B------:R-:W-:Y:S02]  /*38050*/  STL.64 [R1+0x6458], R24 ;  /* 0x0064581801007387 */ /* 0x000fe40000100a00 */
[----:B0-----:R-:W-:Y:S01]  /*38060*/  STL.64 [R1+0x6428], R6 ;  /* 0x0064280601007387 */ /* 0x001fe20000100a00 */
[----:B------:R0:W-:Y:S04]  /*38070*/  STL.64 [R1+0x6420], R4 ;  /* 0x0064200401007387 */ /* 0x0001e80000100a00 */
[----:B0-----:R-:W4:Y:S04]  /*38080*/  LDL.64 R4, [R1+0xa0] ;  /* 0x0000a00001047983 */ /* 0x001f280000100a00 */
[----:B---3--:R-:W2:Y:S02]  /*38090*/  LDSM.16.MT88.4 R20, [R23+0x10180] ;  /* 0x010180001714783b */ /* 0x008ea40000004200 */
[C---:B--2---:R-:W-:Y:S02]  /*380a0*/  HMMA.16816.F32 R12, R20.reuse, R16, R12 ;  /* 0x00000010140c723c */ /* 0x044fe4000000180c */
[----:B----4-:R0:W-:Y:S04]  /*380b0*/  STL.64 [R1+0x6510], R4 ;  /* 0x0065100401007387 */ /* 0x0101e80000100a00 */
[----:B0-----:R-:W2:Y:S01]  /*380c0*/  LDL.LU.64 R4, [R1+0x470] ;  /* 0x0004700001047983 */ /* 0x001ea20000300a00 */
[----:B------:R-:W2:Y:S11]  /*380d0*/  LDL.LU.64 R6, [R1+0x478] ;  /* 0x0004780001067983 */ /* 0x000eb60000300a00 */
[----:B------:R-:W-:Y:S05]  /*380e0*/  @!UPT UIADD3 URZ, URZ, URZ, URZ ;  /* 0x0000003f3f3ff290 */ /* 0x000fea000fffe03f */
[----:B------:R-:W-:Y:S02]  /*380f0*/  STL.64 [R1+0x8d0], R12 ;  /* 0x0008d00c01007387 */ /* 0x000fe40000100a00 */
[----:B------:R0:W-:Y:S02]  /*38100*/  STL.64 [R1+0x8d8], R14 ;  /* 0x0008d80e01007387 */ /* 0x0001e40000100a00 */
[----:B0-----:R-:W3:Y:S01]  /*38110*/  LDL.LU.64 R14, [R1+0x6538] ;  /* 0x00653800010e7983 */ /* 0x001ee20000300a00 */
[----:B------:R-:W4:Y:S02]  /*38120*/  LDL.LU.64 R12, [R1+0x6530] ;  /* 0x00653000010c7983 */ /* 0x000f240000300a00 */
[----:B------:R-:W-:Y:S01]  /*38130*/  IMAD.MOV.U32 R25, RZ, RZ, R29 ;  /* 0x000000ffff197224 */ /* 0x000fe200078e001d */
[----:B----4-:R-:W-:Y:S01]  /*38140*/  HMMA.16816.F32 R8, R20, R12, R8 ;  /* 0x0000000c1408723c */ /* 0x010fe20000001808 */
[----:B---3--:R-:W-:Y:S02]  /*38150*/  IMAD.MOV.U32 R24, RZ, RZ, R14 ;  /* 0x000000ffff187224 */ /* 0x008fe400078e000e */
[----:B------:R-:W3:Y:S03]  /*38160*/  LDL.LU R14, [R1+0x6528] ;  /* 0x00652800010e7983 */ /* 0x000ee60000300800 */
[----:B------:R-:W-:Y:S02]  /*38170*/  STL.64 [R1+0x6470], R24 ;  /* 0x0064701801007387 */ /* 0x000fe40000100a00 */
[----:B------:R0:W-:Y:S02]  /*38180*/  STL.64 [R1+0x6438], R16 ;  /* 0x0064381001007387 */ /* 0x0001e40000100a00 */
[----:B------:R1:W-:Y:S01]  /*38190*/  STL.64 [R1+0x6508], R18 ;  /* 0x0065081201007387 */ /* 0x0003e20000100a00 */
[----:B0-----:R-:W4:Y:S01]  /*381a0*/  LDL.LU.64 R16, [R1+0x460] ;  /* 0x0004600001107983 */ /* 0x001f220000300a00 */
[----:B-1----:R-:W4:Y:S11]  /*381b0*/  LDL.LU.64 R18, [R1+0x468] ;  /* 0x0004680001127983 */ /* 0x002f360000300a00 */
[----:B------:R-:W-:Y:S01]  /*381c0*/  STL.64 [R1+0x8c0], R8 ;  /* 0x0008c00801007387 */ /* 0x000fe20000100a00 */
[----:B------:R0:W-:Y:S03]  /*381d0*/  STL.64 [R1+0x8c8], R10 ;  /* 0x0008c80a01007387 */ /* 0x0001e60000100a00 */
[----:B0-----:R-:W2:Y:S01]  /*381e0*/  LDL.LU.64 R10, [R1+0x6520] ;  /* 0x00652000010a7983 */ /* 0x001ea20000300a00 */
[----:B------:R-:W2:Y:S02]  /*381f0*/  LDL.LU.64 R8, [R1+0x6518] ;  /* 0x0065180001087983 */ /* 0x000ea40000300a00 */
[----:B------:R-:W-:-:S02]  /*38200*/  IMAD.MOV.U32 R24, RZ, RZ, R28 ;  /* 0x000000ffff187224 */ /* 0x000fc400078e001c */
[----:B------:R-:W-:-:S05]  /*38210*/  IMAD.MOV.U32 R25, RZ, RZ, R27 ;  /* 0x000000ffff197224 */ /* 0x000fca00078e001b */
[----:B------:R-:W-:Y:S04]  /*38220*/  STL.64 [R1+0x6488], R24 ;  /* 0x0064881801007387 */ /* 0x000fe80000100a00 */
[----:B---3--:R-:W-:Y:S01]  /*38230*/  STL [R1+0x6410], R14 ;  /* 0x0064100e01007387 */ /* 0x008fe20000100800 */
[----:B------:R-:W-:Y:S01]  /*38240*/  STL.64 [R1+0x6408], R12 ;  /* 0x0064080c01007387 */ /* 0x000fe20000100a00 */
[----:B--2---:R-:W-:Y:S11]  /*38250*/  HMMA.16816.F32 R4, R20, R8, R4 ;  /* 0x000000081404723c */ /* 0x004ff60000001804 */
[----:B------:R-:W-:Y:S11]  /*38260*/  @!UPT UIADD3 URZ, URZ, URZ, URZ ;  /* 0x0000003f3f3ff290 */ /* 0x000ff6000fffe03f */
[----:B------:R-:W-:Y:S01]  /*38270*/  @!UPT UIADD3 URZ, URZ, URZ, URZ ;  /* 0x0000003f3f3ff290 */ /* 0x000fe2000fffe03f */
[----:B------:R0:W-:Y:S01]  /*38280*/  STL.64 [R1+0x8b0], R4 ;  /* 0x0008b00401007387 */ /* 0x0001e20000100a00 */
[----:B------:R-:W-:Y:S03]  /*38290*/  STL.64 [R1+0x8b8], R6 ;  /* 0x0008b80601007387 */ /* 0x000fe60000100a00 */
[----:B0-----:R-:W4:Y:S01]  /*382a0*/  LDL.LU.64 R4, [R1+0x6510] ;  /* 0x0065100001047983 */ /* 0x001f220000300a00 */
[----:B------:R-:W-:Y:S02]  /*382b0*/  IMAD.MOV.U32 R24, RZ, RZ, R3 ;  /* 0x000000ffff187224 */ /* 0x000fe400078e0003 */
[----:B------:R-:W-:-:S05]  /*382c0*/  IMAD.MOV.U32 R25, RZ, RZ, R2 ;  /* 0x000000ffff197224 */ /* 0x000fca00078e0002 */
[----:B------:R-:W-:Y:S01]  /*382d0*/  STL.64 [R1+0x64a0], R24 ;  /* 0x0064a01801007387 */ /* 0x000fe20000100a00 */
[----:B------:R-:W-:Y:S01]  /*382e0*/  STL.64 [R1+0x6400], R8 ;  /* 0x0064000801007387 */ /* 0x000fe20000100a00 */
[----:B----4-:R-:W-:Y:S11]  /*382f0*/  HMMA.16816.F32 R16, R20, R4, R16 ;  /* 0x000000041410723c */ /* 0x010ff60000001810 */
[----:B------:R-:W-:Y:S11]  /*38300*/  @!UPT UIADD3 URZ, URZ, URZ, URZ ;  /* 0x0000003f3f3ff290 */ /* 0x000ff6000fffe03f */
[----:B------:R-:W-:Y:S01]  /*38310*/  @!UPT UIADD3 URZ, URZ, URZ, URZ ;  /* 0x0000003f3f3ff290 */ /* 0x000fe2000fffe03f */
[----:B------:R-:W-:Y:S01]  /*38320*/  STL.64 [R1+0x8a0], R16 ;  /* 0x0008a01001007387 */ /* 0x000fe20000100a00 */
[----:B------:R0:W-:Y:S03]  /*38330*/  STL.64 [R1+0x8a8], R18 ;  /* 0x0008a81201007387 */ /* 0x0001e60000100a00 */
[----:B0-----:R-:W2:Y:S01]  /*38340*/  LDL.LU.64 R18, [R1+0x6508] ;  /* 0x0065080001127983 */ /* 0x001ea20000300a00 */
[----:B------:R-:W-:Y:S02]  /*38350*/  IMAD.MOV.U32 R24, RZ, RZ, R26 ;  /* 0x000000ffff187224 */ /* 0x000fe400078e001a */
[----:B--2---:R-:W-:-:S05]  /*38360*/  IMAD.MOV.U32 R25, RZ, RZ, R19 ;  /* 0x000000ffff197224 */ /* 0x004fca00078e0013 */
[----:B------:R0:W-:Y:S02]  /*38370*/  STL.64 [R1+0x64b8], R24 ;  /* 0x0064b81801007387 */ /* 0x0001e40000100a00 */
[----:B0-----:R-:W-:Y:S02]  /*38380*/  IMAD.MOV.U32 R24, RZ, RZ, R18 ;  /* 0x000000ffff187224 */ /* 0x001fe400078e0012 */
[----:B------:R-:W-:-:S05]  /*38390*/  IMAD.MOV.U32 R25, RZ, RZ, R15 ;  /* 0x000000ffff197224 */ /* 0x000fca00078e000f */
[----:B------:R0:W-:Y:S04]  /*383a0*/  STL.64 [R1+0x64d0], R24 ;  /* 0x0064d01801007387 */ /* 0x0001e80000100a00 */
[----:B0-----:R-:W2:Y:S04]  /*383b0*/  LDL.64 R24, [R1+0x70] ;  /* 0x0000700001187983 */ /* 0x001ea80000100a00 */
[----:B--2---:R0:W-:Y:S01]  /*383c0*/  STL.64 [R1+0x64e8], R24 ;  /* 0x0064e81801007387 */ /* 0x0041e20000100a00 */
[----:B------:R-:W2:Y:S02]  /*383d0*/  LDL.LU.64 R8, [R1+0x450] ;  /* 0x0004500001087983 */ /* 0x000ea40000300a00 */
[----:B0-----:R-:W-:-:S02]  /*383e0*/  IMAD.MOV.U32 R24, RZ, RZ, R11 ;  /* 0x000000ffff187224 */ /* 0x001fc400078e000b */
[----:B------:R-:W-:Y:S02]  /*383f0*/  IMAD.MOV.U32 R25, RZ, RZ, R10 ;  /* 0x000000ffff197224 */ /* 0x000fe400078e000a */
[----:B------:R-:W2:Y:S03]  /*38400*/  LDL.LU.64 R10, [R1+0x458] ;  /* 0x00045800010a7983 */ /* 0x000ea60000300a00 */
[----:B------:R0:W-:Y:S02]  /*38410*/  STL.64 [R1+0x6500], R24 ;  /* 0x0065001801007387 */ /* 0x0001e40000100a00 */
        /* <DEDUP_REMOVED lines=32> */
[----:B------:R-:W-:-:S02]  /*38620*/  IMAD.MOV.U32 R3, RZ, RZ, R4 ;  /* 0x000000ffff037224 */ /* 0x000fc400078e0004 */
        /* <DEDUP_REMOVED lines=10> */
[----:B------:R-:W-:Y:S02]  /*386d0*/  STL.64 [R1+0x898], R10 ;  /* 0x0008980a01007387 */ /* 0x000fe40000100a00 */
[----:B0-----:R-:W-:-:S02]  /*386e0*/  IMAD.MOV.U32 R9, RZ, RZ, R24 ;  /* 0x000000ffff097224 */ /* 0x001fc400078e0018 */
        /* <DEDUP_REMOVED lines=78> */
[----:B------:R-:W-:Y:S02]  /*38bd0*/  STL.64 [R1+0x7a8], R22 ;  /* 0x0007a81601007387 */ /* 0x000fe40000100a00 */
[----:B0-----:R-:W-:Y:S02]  /*38be0*/  IMAD.MOV.U32 R20, RZ, RZ, R11 ;  /* 0x000000ffff147224 */ /* 0x001fe400078e000b */
[----:B------:R-:W-:-:S05]  /*38bf0*/  IMAD.MOV.U32 R21, RZ, RZ, R10 ;  /* 0x000000ffff157224 */ /* 0x000fca00078e000a */
[----:B------:R0:W-:Y:S04]  /*38c00*/  STL.64 [R1+0x63c0], R20 ;  /* 0x0063c01401007387 */ /* 0x0001e80000100a00 */
[----:B0-----:R-:W3:Y:S01]  /*38c10*/  LDL.LU.64 R20, [R1+0x2d0] ;  /* 0x0002d00001147983 */ /* 0x001ee20000300a00 */
[----:B------:R-:W4:Y:S03]  /*38c20*/  LDL.LU.64 R22, [R1+0x2d8] ;  /* 0x0002d80001167983 */ /* 0x000f260000300a00 */
[----:B----4-:R-:W-:Y:S01]  /*38c30*/  STL.64 [R1+0x63d0], R22 ;  /* 0x0063d01601007387 */ /* 0x010fe20000100a00 */
[----:B---3--:R0:W-:Y:S02]  /*38c40*/  STL.64 [R1+0x63c8], R20 ;  /* 0x0063c81401007387 */ /* 0x0081e40000100a00 */
[----:B0-----:R-:W-:-:S02]  /*38c50*/  IMAD.MOV.U32 R20, RZ, RZ, R9 ;  /* 0x000000ffff147224 */ /* 0x001fc400078e0009 */
[----:B------:R-:W-:Y:S02]  /*38c60*/  IMAD.MOV.U32 R21, RZ, RZ, R8 ;  /* 0x000000ffff157224 */ /* 0x000fe400078e0008 */
[----:B------:R-:W3:Y:S01]  /*38c70*/  LDL.LU.64 R8, [R1+0x1570] ;  /* 0x0015700001087983 */ /* 0x000ee20000300a00 */
[----:B------:R-:W3:Y:S02]  /*38c80*/  LDL.LU.64 R10, [R1+0x1578] ;  /* 0x00157800010a7983 */ /* 0x000ee40000300a00 */
[----:B------:R-:W-:Y:S02]  /*38c90*/  STL.64 [R1+0x63e8], R20 ;  /* 0x0063e81401007387 */ /* 0x000fe40000100a00 */
[----:B------:R0:W-:Y:S02]  /*38ca0*/  STL.64 [R1+0x63b0], R24 ;  /* 0x0063b01801007387 */ /* 0x0001e40000100a00 */
[----:B0-----:R-:W4:Y:S01]  /*38cb0*/  LDL.LU.64 R24, [R1+0x2c0] ;  /* 0x0002c00001187983 */ /* 0x001f220000300a00 */
[----:B------:R-:W3:Y:S01]  /*38cc0*/  LDL.LU.64 R26, [R1+0x2c8] ;  /* 0x0002c800011a7983 */ /* 0x000ee20000300a00 */
[C---:B--2---:R-:W-:Y:S02]  /*38cd0*/  HMMA.16816.F32 R12, R4.reuse, R16, R12 ;  /* 0x00000010040c723c */ /* 0x044fe4000000180c */
[----:B---3--:R-:W-:Y:S01]  /*38ce0*/  STL.64 [R1+0x63e0], R26 ;  /* 0x0063e01a01007387 */ /* 0x008fe20000100a00 */
[----:B----4-:R0:W-:Y:S03]  /*38cf0*/  STL.64 [R1+0x63d8], R24 ;  /* 0x0063d81801007387 */ /* 0x0101e60000100a00 */
[----:B0-----:R-:W2:Y:S01]  /*38d00*/  LDL.LU.64 R24, [R1+0x2e0] ;  /* 0x0002e00001187983 */ /* 0x001ea20000300a00 */
[----:B------:R-:W3:Y:S03]  /*38d10*/  LDL.LU.64 R26, [R1+0x2e8] ;  /* 0x0002e800011a7983 */ /* 0x000ee60000300a00 */
[----:B---3--:R-:W-:Y:S01]  /*38d20*/  STL.64 [R1+0x63f8], R26 ;  /* 0x0063f81a01007387 */ /* 0x008fe20000100a00 */
[----:B--2---:R0:W-:Y:S03]  /*38d30*/  STL.64 [R1+0x63f0], R24 ;  /* 0x0063f01801007387 */ /* 0x0041e60000100a00 */
[----:B0-----:R-:W2:Y:S01]  /*38d40*/  LDL.LU.64 R24, [R1+0x1550] ;  /* 0x0015500001187983 */ /* 0x001ea20000300a00 */
[----:B------:R-:W2:Y:S08]  /*38d50*/  LDL.LU.64 R26, [R1+0x1558] ;  /* 0x00155800011a7983 */ /* 0x000eb00000300a00 */
[----:B------:R-:W-:Y:S02]  /*38d60*/  STL.64 [R1+0x7e0], R12 ;  /* 0x0007e00c01007387 */ /* 0x000fe40000100a00 */
[----:B------:R0:W-:Y:S02]  /*38d70*/  STL.64 [R1+0x7e8], R14 ;  /* 0x0007e80e01007387 */ /* 0x0001e40000100a00 */
[----:B0-----:R-:W3:Y:S01]  /*38d80*/  LDL.LU R14, [R1+0x6410] ;  /* 0x00641000010e7983 */ /* 0x001ee20000300800 */
[----:B------:R-:W4:Y:S02]  /*38d90*/  LDL.LU.64 R12, [R1+0x6408] ;  /* 0x00640800010c7983 */ /* 0x000f240000300a00 */
[----:B------:R0:W-:Y:S02]  /*38da0*/  STL.64 [R1+0x63b8], R16 ;  /* 0x0063b81001007387 */ /* 0x0001e40000100a00 */
[----:B0-----:R-:W2:Y:S01]  /*38db0*/  LDL.64 R16, [R1+0x80] ;  /* 0x0000800001107983 */ /* 0x001ea20000100a00 */
[----:B----4-:R-:W-:Y:S11]  /*38dc0*/  HMMA.16816.F32 R8, R4, R12, R8 ;  /* 0x0000000c0408723c */ /* 0x010ff60000001808 */
[----:B------:R-:W-:Y:S11]  /*38dd0*/  @!UPT UIADD3 URZ, URZ, URZ, URZ ;  /* 0x0000003f3f3ff290 */ /* 0x000ff6000fffe03f */
[----:B------:R-:W-:Y:S01]  /*38de0*/  @!UPT UIADD3 URZ, URZ, URZ, URZ ;  /* 0x0000003f3f3ff290 */ /* 0x000fe2000fffe03f */
[----:B------:R0:W-:Y:S01]  /*38df0*/  STL.64 [R1+0x7d0], R8 ;  /* 0x0007d00801007387 */ /* 0x0001e20000100a00 */
[----:B------:R-:W-:Y:S03]  /*38e00*/  STL.64 [R1+0x7d8], R10 ;  /* 0x0007d80a01007387 */ /* 0x000fe60000100a00 */
[----:B0-----:R-:W4:Y:S01]  /*38e10*/  LDL.LU.64 R8, [R1+0x6400] ;  /* 0x0064000001087983 */ /* 0x001f220000300a00 */
[----:B---3--:R-:W-:Y:S02]  /*38e20*/  STL [R1+0x6390], R14 ;  /* 0x0063900e01007387 */ /* 0x008fe40000100800 */
[----:B------:R0:W-:Y:S02]  /*38e30*/  STL.64 [R1+0x6388], R12 ;  /* 0x0063880c01007387 */ /* 0x0001e40000100a00 */
[----:B0-----:R-:W4:Y:S01]  /*38e40*/  LDL.LU.64 R12, [R1+0x1560] ;  /* 0x00156000010c7983 */ /* 0x001f220000300a00 */
[----:B------:R-:W4:Y:S02]  /*38e50*/  LDL.LU.64 R14, [R1+0x1568] ;  /* 0x00156800010e7983 */ /* 0x000f240000300a00 */
[----:B------:R-:W-:-:S02]  /*38e60*/  IMAD.MOV.U32 R20, RZ, RZ, R3 ;  /* 0x000000ffff147224 */ /* 0x000fc400078e0003 */
[----:B------:R-:W-:-:S07]  /*38e70*/  IMAD.MOV.U32 R21, RZ, RZ, R2 ;  /* 0x000000ffff157224 */ /* 0x000fce00078e0002 */
[C---:B--2---:R-:W-:Y:S08]  /*38e80*/  HMMA.16816.F32 R20, R4.reuse, R20, R24 ;  /* 0x000000140414723c */ /* 0x044ff00000001818 */
[C---:B----4-:R-:W-:Y:S11]  /*38e90*/  HMMA.16816.F32 R12, R4.reuse, R8, R12 ;  /* 0x00000008040c723c */ /* 0x050ff6000000180c */
[----:B------:R-:W-:Y:S11]  /*38ea0*/  @!UPT UIADD3 URZ, URZ, URZ, URZ ;  /* 0x0000003f3f3ff290 */ /* 0x000ff6000fffe03f */
[----:B------:R-:W-:Y:S01]  /*38eb0*/  @!UPT UIADD3 URZ, URZ, URZ, URZ ;  /* 0x0000003f3f3ff290 */ /* 0x000fe2000fffe03f */
[----:B------:R0:W-:Y:S01]  /*38ec0*/  STL.64 [R1+0x7c0], R12 ;  /* 0x0007c00c01007387 */ /* 0x0001e20000100a00 */
[----:B------:R-:W-:Y:S03]  /*38ed0*/  STL.64 [R1+0x7c8], R14 ;  /* 0x0007c80e01007387 */ /* 0x000fe60000100a00 */
[----:B0-----:R-:W2:Y:S01]  /*38ee0*/  LDL.64 R12, [R1+0x50] ;  /* 0x00005000010c7983 */ /* 0x001ea20000100a00 */
[----:B------:R-:W3:Y:S02]  /*38ef0*/  LDL.LU.64 R26, [R1+0x63f8] ;  /* 0x0063f800011a7983 */ /* 0x000ee40000300a00 */
[----:B------:R-:W3:Y:S02]  /*38f00*/  LDL.LU.64 R24, [R1+0x63f0] ;  /* 0x0063f00001187983 */ /* 0x000ee40000300a00 */
[----:B------:R0:W-:Y:S01]  /*38f10*/  STL.64 [R1+0x7b0], R20 ;  /* 0x0007b01401007387 */ /* 0x0001e20000100a00 */
[----:B------:R3:W-:Y:S04]  /*38f20*/  STL.64 [R1+0x7b8], R22 ;  /* 0x0007b81601007387 */ /* 0x0007e80000100a00 */
[----:B0-----:R-:W3:Y:S02]  /*38f30*/  LDL.LU.64 R20, [R1+0x63e8] ;  /* 0x0063e80001147983 */ /* 0x001ee40000300a00 */
[C---:B---3--:R-:W-:Y:S02]  /*38f40*/  HMMA.16816.F32 R20, R4.reuse, R20, R24 ;  /* 0x000000140414723c */ /* 0x048fe40000001818 */
[----:B------:R-:W3:Y:S01]  /*38f50*/  LDL.LU.64 R26, [R1+0x63e0] ;  /* 0x0063e000011a7983 */ /* 0x000ee20000300a00 */
[----:B------:R-:W3:Y:S11]  /*38f60*/  LDL.LU.64 R24, [R1+0x63d8] ;  /* 0x0063d80001187983 */ /* 0x000ef60000300a00 */
[----:B------:R-:W-:Y:S09]  /*38f70*/  @!UPT UIADD3 URZ, URZ, URZ, URZ ;  /* 0x0000003f3f3ff290 */ /* 0x000ff2000fffe03f */
[----:B------:R-:W-:Y:S01]  /*38f80*/  STL.64 [R1+0x790], R20 ;  /* 0x0007901401007387 */ /* 0x000fe20000100a00 */
[----:B------:R0:W-:Y:S03]  /*38f90*/  STL.64 [R1+0x798], R22 ;  /* 0x0007981601007387 */ /* 0x0001e60000100a00 */
[----:B0-----:R-:W4:Y:S01]  /*38fa0*/  LDL.LU.64 R22, [R1+0x63d0] ;  /* 0x0063d00001167983 */ /* 0x001f220000300a00 */
[----:B------:R-:W4:Y:S02]  /*38fb0*/  LDL.LU.64 R20, [R1+0x63c8] ;  /* 0x0063c80001147983 */ /* 0x000f240000300a00 */
[C---:B----4-:R-:W-:Y:S11]  /*38fc0*/  HMMA.16816.F32 R20, R4.reuse, R16, R20 ;  /* 0x000000100414723c */ /* 0x050ff60000001814 */
[----:B------:R-:W-:Y:S11]  /*38fd0*/  @!UPT UIADD3 URZ, URZ, URZ, URZ ;  /* 0x0000003f3f3ff290 */ /* 0x000ff6000fffe03f */
[----:B------:R-:W-:Y:S01]  /*38fe0*/  @!UPT UIADD3 URZ, URZ, URZ, URZ ;  /* 0x0000003f3f3ff290 */ /* 0x000fe2000fffe03f */
[----:B------:R0:W-:Y:S01]  /*38ff0*/  STL.64 [R1+0x780], R20 ;  /* 0x0007801401007387 */ /* 0x0001e20000100a00 */
[----:B------:R-:W-:Y:S03]  /*39000*/  STL.64 [R1+0x788], R22 ;  /* 0x0007881601007387 */ /* 0x000fe60000100a00 */
[----:B0-----:R-:W3:Y:S01]  /*39010*/  LDL.LU.64 R20, [R1+0x63c0] ;  /* 0x0063c00001147983 */ /* 0x001ee20000300a00 */
[----:B------:R-:W-:Y:S02]  /*39020*/  IMAD.MOV.U32 R3, RZ, RZ, R17 ;  /* 0x000000ffff037224 */ /* 0x000fe400078e0011 */
[----:B------:R-:W-:Y:S02]  /*39030*/  IMAD.MOV.U32 R10, RZ, RZ, R16 ;  /* 0x000000ffff0a7224 */ /* 0x000fe400078e0010 */
[----:B------:R-:W4:Y:S01]  /*39040*/  LDL.LU.64 R16, [R1+0x2b0] ;  /* 0x0002b00001107983 */ /* 0x000f220000300a00 */
[----:B------:R-:W4:Y:S02]  /*39050*/  LDL.LU.64 R18, [R1+0x2b8] ;  /* 0x0002b80001127983 */ /* 0x000f240000300a00 */
[----:B------:R-:W-:Y:S01]  /*39060*/  STL [R1+0x6330], R3 ;  /* 0x0063300301007387 */ /* 0x000fe20000100800 */
[----:B---3--:R-:W-:Y:S11]  /*39070*/  HMMA.16816.F32 R24, R4, R20, R24 ;  /* 0x000000140418723c */ /* 0x008ff60000001818 */
[----:B------:R-:W-:Y:S11]  /*39080*/  @!UPT UIADD3 URZ, URZ, URZ, URZ ;  /* 0x0000003f3f3ff290 */ /* 0x000ff6000fffe03f */
[----:B------:R-:W-:Y:S01]  /*39090*/  @!UPT UIADD3 URZ, URZ, URZ, URZ ;  /* 0x0000003f3f3ff290 */ /* 0x000fe2000fffe03f */
[----:B------:R0:W-:Y:S01]  /*390a0*/  STL.64 [R1+0x770], R24 ;  /* 0x0007701801007387 */ /* 0x0001e20000100a00 */
[----:B------:R1:W-:Y:S03]  /*390b0*/  STL.64 [R1+0x778], R26 ;  /* 0x0007781a01007387 */ /* 0x0003e60000100a00 */
[----:B0-----:R-:W2:Y:S01]  /*390c0*/  LDL.LU.64 R24, [R1+0x2a0] ;  /* 0x0002a00001187983 */ /* 0x001ea20000300a00 */
[----:B-1----:R-:W2:Y:S02]  /*390d0*/  LDL.LU.64 R26, [R1+0x2a8] ;  /* 0x0002a800011a7983 */ /* 0x002ea40000300a00 */
[----:B------:R-:W3:Y:S02]  /*390e0*/  LDL.64 R20, [R1+0xc0] ;  /* 0x0000c00001147983 */ /* 0x000ee40000100a00 */
[----:B---3--:R0:W-:Y:S04]  /*390f0*/  STL.64 [R1+0x6358], R20 ;  /* 0x0063581401007387 */ /* 0x0081e80000100a00 */
[----:B0-----:R-:W3:Y:S01]  /*39100*/  LDL.64 R20, [R1] ;  /* 0x0000000001147983 */ /* 0x001ee20000100a00 */
[----:B------:R-:W-:-:S03]  /*39110*/  IMAD.MOV.U32 R23, RZ, RZ, R0 ;  /* 0x000000ffff177224 */ /* 0x000fc600078e0000 */
[----:B---3--:R0:W-:Y:S04]  /*39120*/  STL.64 [R1+0x6360], R20 ;  /* 0x0063601401007387 */ /* 0x0081e80000100a00 */
[----:B0-----:R-:W3:Y:S01]  /*39130*/  LDL.64 R20, [R1+0x10] ;  /* 0x0000100001147983 */ /* 0x001ee20000100a00 */
[----:B------:R-:W-:Y:S03]  /*39140*/  STL [R1+0x6380], R23 ;  /* 0x0063801701007387 */ /* 0x000fe60000100800 */
[----:B---3--:R0:W-:Y:S04]  /*39150*/  STL.64 [R1+0x6378], R20 ;  /* 0x0063781401007387 */ /* 0x0081e80000100a00 */
[----:B0-----:R-:W3:Y:S04]  /*39160*/  LDL.64 R20, [R1+0x20] ;  /* 0x0000200001147983 */ /* 0x001ee80000100a00 */
[----:B---3--:R0:W-:Y:S04]  /*39170*/  STL.64 [R1+0x6398], R20 ;  /* 0x0063981401007387 */ /* 0x0081e80000100a00 */
[----:B0-----:R-:W4:Y:S02]  /*39180*/  LDL.64 R20, [R1+0x60] ;  /* 0x0000600001147983 */ /* 0x001f240000100a00 */
[C---:B----4-:R-:W-:Y:S01]  /*39190*/  HMMA.16816.F32 R16, R4.reuse, R20, R16 ;  /* 0x000000140410723c */ /* 0x050fe20000001810 */
[----:B------:R-:W-:Y:S11]  /*391a0*/  IMAD.MOV.U32 R11, RZ, RZ, R21 ;  /* 0x000000ffff0b7224 */ /* 0x000ff600078e0015 */
[----:B------:R-:W-:Y:S11]  /*391b0*/  @!UPT UIADD3 URZ, URZ, URZ, URZ ;  /* 0x0000003f3f3ff290 */ /* 0x000ff6000fffe03f */
[----:B------:R0:W-:Y:S01]  /*391c0*/  STL.64 [R1+0x760], R16 ;  /* 0x0007601001007387 */ /* 0x0001e20000100a00 */
[----:B------:R1:W-:Y:S03]  /*391d0*/  STL.64 [R1+0x768], R18 ;  /* 0x0007681201007387 */ /* 0x0003e60000100a00 */
[----:B0-----:R-:W3:Y:S01]  /*391e0*/  LDL.LU.64 R16, [R1+0x63b8] ;  /* 0x0063b80001107983 */ /* 0x001ee20000300a00 */
[----:B-1----:R-:W-:Y:S02]  /*391f0*/  IMAD.MOV.U32 R18, RZ, RZ, R20 ;  /* 0x000000ffff127224 */ /* 0x002fe400078e0014 */
[----:B------:R-:W4:Y:S02]  /*39200*/  LDL.LU.64 R20, [R1+0x280] ;  /* 0x0002800001147983 */ /* 0x000f240000300a00 */
[----:B------:R-:W3:Y:S01]  /*39210*/  LDL.LU.64 R22, [R1+0x288] ;  /* 0x0002880001167983 */ /* 0x000ee20000300a00 */
[----:B--2---:R-:W-:Y:S01]  /*39220*/  HMMA.16816.F32 R24, R4, R12, R24 ;  /* 0x0000000c0418723c */ /* 0x004fe20000001818 */
[----:B------:R-:W-:Y:S01]  /*39230*/  IMAD.MOV.U32 R19, RZ, RZ, R13 ;  /* 0x000000ffff137224 */ /* 0x000fe200078e000d */
[----:B---3--:R-:W-:Y:S01]  /*39240*/  STL.64 [R1+0x63a8], R22 ;  /* 0x0063a81601007387 */ /* 0x008fe20000100a00 */
[----:B----4-:R0:W-:Y:S03]  /*39250*/  STL.64 [R1+0x63a0], R20 ;  /* 0x0063a01401007387 */ /* 0x0101e60000100a00 */
[----:B0-----:R-:W2:Y:S01]  /*39260*/  LDL.LU.64 R20, [R1+0x290] ;  /* 0x0002900001147983 */ /* 0x001ea20000300a00 */
[----:B------:R-:W2:Y:S02]  /*39270*/  LDL.LU.64 R22, [R1+0x298] ;  /* 0x0002980001167983 */ /* 0x000ea40000300a00 */
[----:B------:R-:W-:Y:S02]  /*39280*/  STL [R1+0x6334], R18 ;  /* 0x0063341201007387 */ /* 0x000fe40000100800 */
[----:B------:R-:W-:Y:S01]  /*39290*/  STL.64 [R1+0x6310], R10 ;  /* 0x0063100a01007387 */ /* 0x000fe20000100a00 */
[----:B------:R0:W-:Y:S04]  /*392a0*/  STL.64 [R1+0x6308], R8 ;  /* 0x0063080801007387 */ /* 0x0001e80000100a00 */
[----:B0-----:R-:W3:Y:S07]  /*392b0*/  LDL.64 R8, [R1+0x30] ;  /* 0x0000300001087983 */ /* 0x001eee0000100a00 */
[----:B------:R0:W-:Y:S02]  /*392c0*/  STL.64 [R1+0x750], R24 ;  /* 0x0007501801007387 */ /* 0x0001e40000100a00 */
[----:B------:R1:W-:Y:S01]  /*392d0*/  STL.64 [R1+0x758], R26 ;  /* 0x0007581a01007387 */ /* 0x0003e20000100a00 */
[----:B0-----:R-:W4:Y:S01]  /*392e0*/  LDL.LU.64 R24, [R1+0x63b0] ;  /* 0x0063b00001187983 */ /* 0x001f220000300a00 */
[----:B-1----:R-:W-:-:S02]  /*392f0*/  IMAD.MOV.U32 R26, RZ, RZ, R12 ;  /* 0x000000ffff1a7224 */ /* 0x002fc400078e000c */
[----:B------:R-:W2:Y:S02]  /*39300*/  LDL.LU.64 R12, [R1+0x270] ;  /* 0x00027000010c7983 */ /* 0x000ea40000300a00 */
[----:B------:R-:W2:Y:S01]  /*39310*/  LDL.LU.64 R14, [R1+0x278] ;  /* 0x00027800010e7983 */ /* 0x000ea20000300a00 */
[----:B------:R-:W-:Y:S01]  /*39320*/  STL [R1+0x6370], R19 ;  /* 0x0063701301007387 */ /* 0x000fe20000100800 */
[----:B------:R0:W-:Y:S03]  /*39330*/  STL.64 [R1+0x6368], R16 ;  /* 0x0063681001007387 */ /* 0x0001e60000100a00 */
[----:B0-----:R-:W2:Y:S02]  /*39340*/  LDL.64 R16, [R1+0x40] ;  /* 0x0000400001107983 */ /* 0x001ea40000100a00 */
[C---:B--2---:R-:W-:Y:S11]  /*39350*/  HMMA.16816.F32 R20, R4.reuse, R16, R20 ;  /* 0x000000100414723c */ /* 0x044ff60000001814 */
[----:B------:R-:W-:Y:S11]  /*39360*/  @!UPT UIADD3 URZ, URZ, URZ, URZ ;  /* 0x0000003f3f3ff290 */ /* 0x000ff6000fffe03f */
[----:B------:R-:W-:Y:S01]  /*39370*/  @!UPT UIADD3 URZ, URZ, URZ, URZ ;  /* 0x0000003f3f3ff290 */ /* 0x000fe2000fffe03f */
[----:B------:R-:W-:Y:S01]  /*39380*/  STL.64 [R1+0x740], R20 ;  /* 0x0007401401007387 */ /* 0x000fe20000100a00 */
[----:B------:R0:W-:Y:S03]  /*39390*/  STL.64 [R1+0x748], R22 ;  /* 0x0007481601007387 */ /* 0x0001e60000100a00 */
[----:B0-----:R-:W3:Y:S01]  /*393a0*/  LDL.LU.64 R22, [R1+0x63a8] ;  /* 0x0063a80001167983 */ /* 0x001ee20000300a00 */
[----:B------:R-:W3:Y:S02]  /*393b0*/  LDL.LU.64 R20, [R1+0x63a0] ;  /* 0x0063a00001147983 */ /* 0x000ee40000300a00 */
[----:B------:R-:W-:Y:S02]  /*393c0*/  IMAD.MOV.U32 R2, RZ, RZ, R16 ;  /* 0x000000ffff027224 */ /* 0x000fe400078e0010 */
[----:B------:R-:W-:Y:S02]  /*393d0*/  IMAD.MOV.U32 R0, RZ, RZ, R17 ;  /* 0x000000ffff007224 */ /* 0x000fe400078e0011 */
[----:B------:R-:W2:Y:S01]  /*393e0*/  LDL.LU.64 R16, [R1+0x260] ;  /* 0x0002600001107983 */ /* 0x000ea20000300a00 */
[----:B------:R-:W2:Y:S01]  /*393f0*/  LDL.LU.64 R18, [R1+0x268] ;  /* 0x0002680001127983 */ /* 0x000ea20000300a00 */
[C---:B---3--:R-:W-:Y:S11]  /*39400*/  HMMA.16816.F32 R20, R4.reuse, R8, R20 ;  /* 0x000000080414723c */ /* 0x048ff60000001814 */
[----:B------:R-:W-:Y:S11]  /*39410*/  @!UPT UIADD3 URZ, URZ, URZ, URZ ;  /* 0x0000003f3f3ff290 */ /* 0x000ff6000fffe03f */
[----:B------:R-:W-:Y:S01]  /*39420*/  @!UPT UIADD3 URZ, URZ, URZ, URZ ;  /* 0x0000003f3f3ff290 */ /* 0x000fe2000fffe03f */
[----:B------:R0:W-:Y:S01]  /*39430*/  STL.64 [R1+0x730], R20 ;  /* 0x0007301401007387 */ /* 0x0001e20000100a00 */
[----:B------:R-:W-:Y:S03]  /*39440*/  STL.64 [R1+0x738], R22 ;  /* 0x0007381601007387 */ /* 0x000fe60000100a00 */
[----:B0-----:R-:W3:Y:S01]  /*39450*/  LDL.LU.64 R20, [R1+0x6398] ;  /* 0x0063980001147983 */ /* 0x001ee20000300a00 */
[----:B------:R-:W-:Y:S02]  /*39460*/  IMAD.MOV.U32 R27, RZ, RZ, R9 ;  /* 0x000000ffff1b7224 */ /* 0x000fe400078e0009 */
[----:B------:R-:W-:Y:S02]  /*39470*/  IMAD.MOV.U32 R28, RZ, RZ, R8 ;  /* 0x000000ffff1c7224 */ /* 0x000fe400078e0008 */
[----:B------:R-:W2:Y:S01]  /*39480*/  LDL.LU.64 R8, [R1+0x250] ;  /* 0x0002500001087983 */ /* 0x000ea20000300a00 */
[----:B------:R-:W2:Y:S02]  /*39490*/  LDL.LU.64 R10, [R1+0x258] ;  /* 0x00025800010a7983 */ /* 0x000ea40000300a00 */
[----:B------:R-:W-:Y:S02]  /*394a0*/  STL.64 [R1+0x6350], R26 ;  /* 0x0063501a01007387 */ /* 0x000fe40000100a00 */
[----:B----4-:R0:W-:Y:S02]  /*394b0*/  STL.64 [R1+0x6348], R24 ;  /* 0x0063481801007387 */ /* 0x0101e40000100a00 */
[----:B0-----:R-:W4:Y:S01]  /*394c0*/  LDL.LU.64 R24, [R1+0x240] ;  /* 0x0002400001187983 */ /* 0x001f220000300a00 */
[----:B------:R-:W4:Y:S01]  /*394d0*/  LDL.LU.64 R26, [R1+0x248] ;  /* 0x00024800011a7983 */ /* 0x000f220000300a00 */
        /* <DEDUP_REMOVED lines=8> */
[----:B------:R-:W2:Y:S01]  /*39560*/  LDL.LU R23, [R1+0x6380] ;  /* 0x0063800001177983 */ /* 0x000ea20000300800 */
[----:B------:R-:W2:Y:S02]  /*39570*/  LDL.LU.64 R20, [R1+0x6378] ;  /* 0x0063780001147983 */ /* 0x000ea40000300a00 */
[C---:B--2---:R-:W-:Y:S02]  /*39580*/  HMMA.16816.F32 R16, R4.reuse, R20, R16 ;  /* 0x000000140410723c */ /* 0x044fe40000001810 */
[----:B---3--:R-:W-:Y:S01]  /*39590*/  STL.64 [R1+0x6328], R14 ;  /* 0x0063280e01007387 */ /* 0x008fe20000100a00 */
[----:B------:R-:W-:Y:S02]  /*395a0*/  STL.64 [R1+0x6320], R12 ;  /* 0x0063200c01007387 */ /* 0x000fe40000100a00 */
[----:B------:R-:W-:Y:S11]  /*395b0*/  IMAD.MOV.U32 R3, RZ, RZ, R21 ;  /* 0x000000ffff037224 */ /* 0x000ff600078e0015 */
[----:B------:R-:W-:Y:S07]  /*395c0*/  @!UPT UIADD3 URZ, URZ, URZ, URZ ;  /* 0x0000003f3f3ff290 */ /* 0x000fee000fffe03f */
[----:B------:R-:W-:Y:S01]  /*395d0*/  STL.64 [R1+0x710], R16 ;  /* 0x0007101001007387 */ /* 0x000fe20000100a00 */
[----:B------:R0:W-:Y:S03]  /*395e0*/  STL.64 [R1+0x718], R18 ;  /* 0x0007181201007387 */ /* 0x0001e60000100a00 */
[----:B0-----:R-:W2:Y:S01]  /*395f0*/  LDL.LU R19, [R1+0x6370] ;  /* 0x0063700001137983 */ /* 0x001ea20000300800 */
[----:B------:R-:W3:Y:S02]  /*39600*/  LDL.LU.64 R16, [R1+0x6368] ;  /* 0x0063680001107983 */ /* 0x000ee40000300a00 */
[----:B------:R-:W-:Y:S02]  /*39610*/  IMAD.MOV.U32 R18, RZ, RZ, R20 ;  /* 0x000000ffff127224 */ /* 0x000fe400078e0014 */
[----:B------:R-:W2:Y:S02]  /*39620*/  LDL.LU.64 R20, [R1+0x6360] ;  /* 0x0063600001147983 */ /* 0x000ea40000300a00 */
[C---:B--2---:R-:W-:Y:S02]  /*39630*/  HMMA.16816.F32 R8, R4.reuse, R20, R8 ;  /* 0x000000140408723c */ /* 0x044fe40000001808 */
[----:B------:R-:W-:Y:S01]  /*39640*/  STL.64 [R1+0x6340], R18 ;  /* 0x0063401201007387 */ /* 0x000fe20000100a00 */
[----:B---3--:R0:W-:Y:S03]  /*39650*/  STL.64 [R1+0x6338], R16 ;  /* 0x0063381001007387 */ /* 0x0081e60000100a00 */
[----:B0-----:R-:W2:Y:S01]  /*39660*/  LDL.LU.64 R16, [R1+0x230] ;  /* 0x0002300001107983 */ /* 0x001ea20000300a00 */
[----:B------:R-:W2:Y:S11]  /*39670*/  LDL.LU.64 R18, [R1+0x238] ;  /* 0x0002380001127983 */ /* 0x000eb60000300a00 */
[----:B------:R-:W-:Y:S05]  /*39680*/  @!UPT UIADD3 URZ, URZ, URZ, URZ ;  /* 0x0000003f3f3ff290 */ /* 0x000fea000fffe03f */
[----:B------:R0:W-:Y:S01]  /*39690*/  STL.64 [R1+0x700], R8 ;  /* 0x0007000801007387 */ /* 0x0001e20000100a00 */
[----:B------:R-:W-:Y:S02]  /*396a0*/  STL.64 [R1+0x708], R10 ;  /* 0x0007080a01007387 */ /* 0x000fe40000100a00 */
[----:B0-----:R-:W-:Y:S02]  /*396b0*/  IMAD.MOV.U32 R9, RZ, RZ, R20 ;  /* 0x000000ffff097224 */ /* 0x001fe400078e0014 */
[----:B------:R-:W-:Y:S02]  /*396c0*/  IMAD.MOV.U32 R8, RZ, RZ, R21 ;  /* 0x000000ffff087224 */ /* 0x000fe400078e0015 */
[----:B------:R-:W4:Y:S02]  /*396d0*/  LDL.LU.64 R20, [R1+0x6358] ;  /* 0x0063580001147983 */ /* 0x000f240000300a00 */
[----:B----4-:R-:W-:Y:S11]  /*396e0*/  HMMA.16816.F32 R24, R4, R20, R24 ;  /* 0x000000140418723c */ /* 0x010ff60000001818 */
[----:B------:R-:W-:Y:S11]  /*396f0*/  @!UPT UIADD3 URZ, URZ, URZ, URZ ;  /* 0x0000003f3f3ff290 */ /* 0x000ff6000fffe03f */
[----:B------:R-:W-:Y:S01]  /*39700*/  @!UPT UIADD3 URZ, URZ, URZ, URZ ;  /* 0x0000003f3f3ff290 */ /* 0x000fe2000fffe03f */
[----:B------:R-:W-:Y:S01]  /*39710*/  STL.64 [R1+0x6f0], R24 ;  /* 0x0006f01801007387 */ /* 0x000fe20000100a00 */
[----:B------:R0:W-:Y:S03]  /*39720*/  STL.64 [R1+0x6f8], R26 ;  /* 0x0006f81a01007387 */ /* 0x0001e60000100a00 */
[----:B0-----:R-:W3:Y:S01]  /*39730*/  LDL.LU.64 R26, [R1+0x6350] ;  /* 0x00635000011a7983 */ /* 0x001ee20000300a00 */
[----:B------:R-:W2:Y:S02]  /*39740*/  LDL.LU.64 R24, [R1+0x6348] ;  /* 0x0063480001187983 */ /* 0x000ea40000300a00 */
[----:B------:R-:W-:Y:S02]  /*39750*/  IMAD.MOV.U32 R15, RZ, RZ, R23 ;  /* 0x000000ffff0f7224 */ /* 0x000fe400078e0017 */
[----:B------:R-:W-:Y:S02]  /*39760*/  IMAD.MOV.U32 R11, RZ, RZ, R20 ;  /* 0x000000ffff0b7224 */ /* 0x000fe400078e0014 */
[----:B------:R-:W-:-:S02]  /*39770*/  IMAD.MOV.U32 R10, RZ, RZ, R21 ;  /* 0x000000ffff0a7224 */ /* 0x000fc400078e0015 */
[----:B------:R-:W-:Y:S01]  /*39780*/  LDSM.16.MT88.4 R20, [R15+0x10080] ;  /* 0x010080000f14783b */ /* 0x000fe20000004200 */
[----:B--2---:R-:W-:Y:S03]  /*39790*/  HMMA.16816.F32 R4, R4, R24, R16 ;  /* 0x000000180404723c */ /* 0x004fe60000001810 */
[----:B------:R-:W2:Y:S01]  /*397a0*/  LDL.LU.64 R18, [R1+0x6340] ;  /* 0x0063400001127983 */ /* 0x000ea20000300a00 */
[----:B------:R-:W4:Y:S11]  /*397b0*/  LDL.LU.64 R16, [R1+0x6338] ;  /* 0x0063380001107983 */ /* 0x000f360000300a00 */
[----:B------:R-:W-:Y:S08]  /*397c0*/  @!UPT UIADD3 URZ, URZ, URZ, URZ ;  /* 0x0000003f3f3ff290 */ /* 0x000ff0000fffe03f */
[----:B------:R-:W-:Y:S01]  /*397d0*/  STL.64 [R1+0x440], R4 ;  /* 0x0004400401007387 */ /* 0x000fe20000100a00 */
[----:B------:R0:W-:Y:S02]  /*397e0*/  STL.64 [R1+0x448], R6 ;  /* 0x0004480601007387 */ /* 0x0001e40000100a00 */
[----:B------:R-:W4:Y:S02]  /*397f0*/  LDL.LU.64 R12, [R1+0x15e0] ;  /* 0x0015e000010c7983 */ /* 0x000f240000300a00 */
[----:B0-----:R-:W-:Y:S02]  /*39800*/  IMAD.MOV.U32 R7, RZ, RZ, R15 ;  /* 0x000000ffff077224 */ /* 0x001fe400078e000f */
[----:B------:R-:W4:Y:S04]  /*39810*/  LDL.LU.64 R14, [R1+0x15e8] ;  /* 0x0015e800010e7983 */ /* 0x000f280000300a00 */
[----:B------:R-:W0:Y:S01]  /*39820*/  LDSM.16.MT88.4 R4, [R7+0x10100] ;  /* 0x010100000704783b */ /* 0x000e220000004200 */
[----:B------:R1:W-:Y:S02]  /*39830*/  STL.64 [R1+0x6208], R24 ;  /* 0x0062081801007387 */ /* 0x0003e40000100a00 */
[----:B-1----:R-:W-:-:S02]  /*39840*/  IMAD.MOV.U32 R24, RZ, RZ, R11 ;  /* 0x000000ffff187224 */ /* 0x002fc400078e000b */
[----:B------:R-:W-:-:S05]  /*39850*/  IMAD.MOV.U32 R25, RZ, RZ, R10 ;  /* 0x000000ffff197224 */ /* 0x000fca00078e000a */
[----:B------:R1:W-:Y:S02]  /*39860*/  STL.64 [R1+0x6220], R24 ;  /* 0x0062201801007387 */ /* 0x0003e40000100a00 */
[----:B-1----:R-:W-:Y:S02]  /*39870*/  IMAD.MOV.U32 R24, RZ, RZ, R9 ;  /* 0x000000ffff187224 */ /* 0x002fe400078e0009 */
[----:B------:R-:W-:Y:S02]  /*39880*/  IMAD.MOV.U32 R25, RZ, RZ, R8 ;  /* 0x000000ffff197224 */ /* 0x000fe400078e0008 */
[----:B------:R-:W3:Y:S01]  /*39890*/  LDL.LU.64 R8, [R1+0x15d0] ;  /* 0x0015d00001087983 */ /* 0x000ee20000300a00 */
[----:B------:R-:W3:Y:S02]  /*398a0*/  LDL.LU.64 R10, [R1+0x15d8] ;  /* 0x0015d800010a7983 */ /* 0x000ee40000300a00 */
[----:B------:R1:W-:Y:S02]  /*398b0*/  STL.64 [R1+0x6238], R24 ;  /* 0x0062381801007387 */ /* 0x0003e40000100a00 */
[----:B-1----:R-:W-:-:S02]  /*398c0*/  IMAD.MOV.U32 R25, RZ, RZ, R3 ;  /* 0x000000ffff197224 */ /* 0x002fc400078e0003 */
[----:B--2---:R-:W-:Y:S02]  /*398d0*/  IMAD.MOV.U32 R24, RZ, RZ, R18 ;  /* 0x000000ffff187224 */ /* 0x004fe400078e0012 */
[----:B------:R-:W2:Y:S01]  /*398e0*/  LDL.LU R18, [R1+0x6334] ;  /* 0x0063340001127983 */ /* 0x000ea20000300800 */
[----:B------:R-:W2:Y:S02]  /*398f0*/  LDL.LU R3, [R1+0x6330] ;  /* 0x0063300001037983 */ /* 0x000ea40000300800 */
[----:B------:R-:W-:Y:S02]  /*39900*/  STL.64 [R1+0x6250], R24 ;  /* 0x0062501801007387 */ /* 0x000fe40000100a00 */
[----:B0-----:R-:W-:Y:S01]  /*39910*/  STL.64 [R1+0x6218], R6 ;  /* 0x0062180601007387 */ /* 0x001fe20000100a00 */
[----:B------:R0:W-:Y:S04]  /*39920*/  STL.64 [R1+0x6210], R4 ;  /* 0x0062100401007387 */ /* 0x0001e80000100a00 */
        /* <DEDUP_REMOVED lines=8> */
[----:B0-----:R-:W4:Y:S01]  /*399b0*/  LDL.LU.64 R14, [R1+0x6328] ;  /* 0x00632800010e7983 */ /* 0x001f220000300a00 */
[----:B------:R-:W3:Y:S02]  /*399c0*/  LDL.LU.64 R12, [R1+0x6320] ;  /* 0x00632000010c7983 */ /* 0x000ee40000300a00 */
[----:B------:R-:W-:Y:S02]  /*399d0*/  IMAD.MOV.U32 R25, RZ, RZ, R29 ;  /* 0x000000ffff197224 */ /* 0x000fe400078e001d */
[----:B------:R-:W-:Y:S01]  /*399e0*/  STL.64 [R1+0x62d0], R16 ;  /* 0x0062d01001007387 */ /* 0x000fe20000100a00 */
[----:B---3--:R-:W-:Y:S01]  /*399f0*/  HMMA.16816.F32 R8, R20, R12, R8 ;  /* 0x0000000c1408723c */ /* 0x008fe20000001808 */
[----:B----4-:R-:W-:-:S02]  /*39a00*/  IMAD.MOV.U32 R24, RZ, RZ, R15 ;  /* 0x000000ffff187224 */ /* 0x010fc400078e000f */
[----:B------:R-:W3:Y:S01]  /*39a10*/  LDL.LU R15, [R1+0x631c] ;  /* 0x00631c00010f7983 */ /* 0x000ee20000300800 */
[----:B------:R-:W4:Y:S02]  /*39a20*/  LDL.LU R29, [R1+0x6318] ;  /* 0x00631800011d7983 */ /* 0x000f240000300800 */
[----:B------:R-:W-:Y:S11]  /*39a30*/  STL.64 [R1+0x6268], R24 ;  /* 0x0062681801007387 */ /* 0x000ff60000100a00 */
[----:B------:R-:W-:Y:S06]  /*39a40*/  @!UPT UIADD3 URZ, URZ, URZ, URZ ;  /* 0x0000003f3f3ff290 */ /* 0x000fec000fffe03f */
[----:B------:R-:W-:Y:S01]  /*39a50*/  STL.64 [R1+0x3a0], R8 ;  /* 0x0003a00801007387 */ /* 0x000fe20000100a00 */
[----:B------:R0:W-:Y:S03]  /*39a60*/  STL.64 [R1+0x3a8], R10 ;  /* 0x0003a80a01007387 */ /* 0x0001e60000100a00 */
[----:B0-----:R-:W2:Y:S01]  /*39a70*/  LDL.LU.64 R10, [R1+0x6310] ;  /* 0x00631000010a7983 */ /* 0x001ea20000300a00 */
[----:B------:R-:W2:Y:S02]  /*39a80*/  LDL.LU.64 R8, [R1+0x6308] ;  /* 0x0063080001087983 */ /* 0x000ea40000300a00 */
[----:B------:R-:W-:Y:S02]  /*39a90*/  IMAD.MOV.U32 R24, RZ, RZ, R28 ;  /* 0x000000ffff187224 */ /* 0x000fe400078e001c */
[----:B------:R-:W-:-:S05]  /*39aa0*/  IMAD.MOV.U32 R25, RZ, RZ, R27 ;  /* 0x000000ffff197224 */ /* 0x000fca00078e001b */
[----:B------:R-:W-:Y:S04]  /*39ab0*/  STL.64 [R1+0x6280], R24 ;  /* 0x0062801801007387 */ /* 0x000fe80000100a00 */
[----:B---3--:R-:W-:Y:S01]  /*39ac0*/  STL.64 [R1+0x6200], R14 ;  /* 0x0062000e01007387 */ /* 0x008fe20000100a00 */
[----:B------:R0:W-:Y:S03]  /*39ad0*/  STL.64 [R1+0x61f8], R12 ;  /* 0x0061f80c01007387 */ /* 0x0001e60000100a00 */
[----:B0-----:R-:W3:Y:S01]  /*39ae0*/  LDL.LU.64 R12, [R1+0x15b0] ;  /* 0x0015b000010c7983 */ /* 0x001ee20000300a00 */
[----:B------:R-:W3:Y:S01]  /*39af0*/  LDL.LU.64 R14, [R1+0x15b8] ;  /* 0x0015b800010e7983 */ /* 0x000ee20000300a00 */
[----:B--2---:R-:W-:Y:S11]  /*39b00*/  HMMA.16816.F32 R4, R20, R8, R4 ;  /* 0x000000081404723c */ /* 0x004ff60000001804 */
[----:B------:R-:W-:Y:S11]  /*39b10*/  @!UPT UIADD3 URZ, URZ, URZ, URZ ;  /* 0x0000003f3f3ff290 */ /* 0x000ff6000fffe03f */
[----:B------:R-:W-:Y:S01]  /*39b20*/  @!UPT UIADD3 URZ, URZ, URZ, URZ ;  /* 0x0000003f3f3ff290 */ /* 0x000fe2000fffe03f */
[----:B------:R0:W-:Y:S01]  /*39b30*/  STL.64 [R1+0x390], R4 ;  /* 0x0003900401007387 */ /* 0x0001e20000100a00 */
[----:B------:R-:W-:Y:S03]  /*39b40*/  STL.64 [R1+0x398], R6 ;  /* 0x0003980601007387 */ /* 0x000fe60000100a00 */
[----:B0-----:R-:W3:Y:S01]  /*39b50*/  LDL.LU.64 R4, [R1+0x6300] ;  /* 0x0063000001047983 */ /* 0x001ee20000300a00 */
[----:B------:R-:W-:Y:S02]  /*39b60*/  IMAD.MOV.U32 R24, RZ, RZ, R2 ;  /* 0x000000ffff187224 */ /* 0x000fe400078e0002 */
[----:B------:R-:W-:Y:S02]  /*39b70*/  IMAD.MOV.U32 R25, RZ, RZ, R0 ;  /* 0x000000ffff197224 */ /* 0x000fe400078e0000 */
[----:B------:R-:W-:Y:S03]  /*39b80*/  STL.64 [R1+0x62f8], R8 ;  /* 0x0062f80801007387 */ /* 0x000fe60000100a00 */
[----:B------:R0:W-:Y:S02]  /*39b90*/  STL.64 [R1+0x6298], R24 ;  /* 0x0062981801007387 */ /* 0x0001e40000100a00 */
[----:B0-----:R-:W-:-:S02]  /*39ba0*/  IMAD.MOV.U32 R24, RZ, RZ, R26 ;  /* 0x000000ffff187224 */ /* 0x001fc400078e001a */
[----:B------:R-:W-:Y:S01]  /*39bb0*/  IMAD.MOV.U32 R25, RZ, RZ, R19 ;  /* 0x000000ffff197224 */ /* 0x000fe200078e0013 */
[----:B---3--:R-:W-:Y:S11]  /*39bc0*/  HMMA.16816.F32 R12, R20, R4, R12 ;  /* 0x00000004140c723c */ /* 0x008ff6000000180c */
[----:B------:R-:W-:Y:S11]  /*39bd0*/  @!UPT UIADD3 URZ, URZ, URZ, URZ ;  /* 0x0000003f3f3ff290 */ /* 0x000ff6000fffe03f */
[----:B------:R-:W-:Y:S01]  /*39be0*/  @!UPT UIADD3 URZ, URZ, URZ, URZ ;  /* 0x0000003f3f3ff290 */ /* 0x000fe2000fffe03f */
[----:B------:R-:W-:Y:S01]  /*39bf0*/  STL.64 [R1+0x380], R12 ;  /* 0x0003800c01007387 */ /* 0x000fe20000100a00 */
[----:B------:R-:W-:Y:S02]  /*39c00*/  STL.64 [R1+0x388], R14 ;  /* 0x0003880e01007387 */ /* 0x000fe40000100a00 */
[----:B------:R0:W-:Y:S02]  /*39c10*/  STL.64 [R1+0x62b0], R24 ;  /* 0x0062b01801007387 */ /* 0x0001e40000100a00 */
[----:B------:R-:W2:Y:S02]  /*39c20*/  LDL.LU.64 R16, [R1+0x14a0] ;  /* 0x0014a00001107983 */ /* 0x000ea40000300a00 */
[----:B0-----:R-:W-:Y:S02]  /*39c30*/  IMAD.MOV.U32 R24, RZ, RZ, R18 ;  /* 0x000000ffff187224 */ /* 0x001fe400078e0012 */
[----:B------:R-:W3:Y:S01]  /*39c40*/  LDL.LU.64 R18, [R1+0x14a8] ;  /* 0x0014a80001127983 */ /* 0x000ee20000300a00 */
[----:B------:R-:W-:-:S03]  /*39c50*/  IMAD.MOV.U32 R25, RZ, RZ, R11 ;  /* 0x000000ffff197224 */ /* 0x000fc600078e000b */
[----:B---3--:R-:W-:Y:S01]  /*39c60*/  STL.64 [R1+0x62e0], R18 ;  /* 0x0062e01201007387 */ /* 0x008fe20000100a00 */
[----:B--2---:R0:W-:Y:S02]  /*39c70*/  STL.64 [R1+0x62d8], R16 ;  /* 0x0062d81001007387 */ /* 0x0041e40000100a00 */
[----:B------:R-:W2:Y:S02]  /*39c80*/  LDL.LU.64 R8, [R1+0x14d0] ;  /* 0x0014d00001087983 */ /* 0x000ea40000300a00 */
[----:B0-----:R-:W-:Y:S02]  /*39c90*/  IMAD.MOV.U32 R16, RZ, RZ, R10 ;  /* 0x000000ffff107224 */ /* 0x001fe400078e000a */
[----:B------:R-:W-:Y:S01]  /*39ca0*/  IMAD.MOV.U32 R17, RZ, RZ, R3 ;  /* 0x000000ffff117224 */ /* 0x000fe200078e0003 */
[----:B------:R-:W2:Y:S04]  /*39cb0*/  LDL.LU.64 R10, [R1+0x14d8] ;  /* 0x0014d800010a7983 */ /* 0x000ea80000300a00 */
[----:B------:R0:W-:Y:S04]  /*39cc0*/  STL.64 [R1+0x62f0], R16 ;  /* 0x0062f01001007387 */ /* 0x0001e80000100a00 */
[----:B0-----:R-:W2:Y:S01]  /*39cd0*/  LDL.64 R16, [R1+0x90] ;  /* 0x0000900001107983 */ /* 0x001ea20000100a00 */
[----:B------:R0:W-:Y:S03]  /*39ce0*/  STL.64 [R1+0x62c8], R24 ;  /* 0x0062c81801007387 */ /* 0x0001e60000100a00 */
[----:B0-----:R-:W3:Y:S01]  /*39cf0*/  LDL.64 R24, [R1+0x70] ;  /* 0x0000700001187983 */ /* 0x001ee20000100a00 */
[----:B------:R-:W-:-:S02]  /*39d00*/  IMAD.MOV.U32 R2, RZ, RZ, R4 ;  /* 0x000000ffff027224 */ /* 0x000fc400078e0004 */
[----:B------:R-:W-:Y:S01]  /*39d10*/  IMAD.MOV.U32 R0, RZ, RZ, R5 ;  /* 0x000000ffff007224 */ /* 0x000fe200078e0005 */
[----:B---3--:R0:W-:Y:S04]  /*39d20*/  STL.64 [R1+0x62e8], R24 ;  /* 0x0062e81801007387 */ /* 0x0081e80000100a00 */
[----:B0-----:R-:W3:Y:S01]  /*39d30*/  LDL.LU.64 R24, [R1+0x14b0] ;  /* 0x0014b00001187983 */ /* 0x001ee20000300a00 */
[----:B------:R-:W3:Y:S02]  /*39d40*/  LDL.LU.64 R26, [R1+0x14b8] ;  /* 0x0014b800011a7983 */ /* 0x000ee40000300a00 */
[----:B------:R-:W2:Y:S02]  /*39d50*/  LDL.LU.64 R4, [R1+0x1420] ;  /* 0x0014200001047983 */ /* 0x000ea40000300a00 */
[----:B------:R-:W2:Y:S02]  /*39d60*/  LDL.LU.64 R6, [R1+0x1428] ;  /* 0x0014280001067983 */ /* 0x000ea40000300a00 */
[----:B--2---:R-:W-:Y:S01]  /*39d70*/  STL.64 [R1+0x6230], R6 ;  /* 0x0062300601007387 */ /* 0x004fe20000100a00 */
[----:B------:R0:W-:Y:S03]  /*39d80*/  STL.64 [R1+0x6228], R4 ;  /* 0x0062280401007387 */ /* 0x0001e60000100a00 */
[----:B0-----:R-:W2:Y:S01]  /*39d90*/  LDL.LU.64 R4, [R1+0x1430] ;  /* 0x0014300001047983 */ /* 0x001ea20000300a00 */
[----:B------:R-:W2:Y:S03]  /*39da0*/  LDL.LU.64 R6, [R1+0x1438] ;  /* 0x0014380001067983 */ /* 0x000ea60000300a00 */
        /* <DEDUP_REMOVED lines=15> */
[----:B------:R-:W2:Y:S01]  /*39ea0*/  LDL.LU.64 R6, [R1+0x1478] ;  /* 0x0014780001067983 */ /* 0x000ea20000300a00 */
[----:B------:R-:W-:Y:S02]  /*39eb0*/  HMMA.16816.F32 R8, R20, R16, R8 ;  /* 0x000000101408723c */ /* 0x000fe40000001808 */
[----:B--2---:R-:W-:Y:S01]  /*39ec0*/  STL.64 [R1+0x62a8], R6 ;  /* 0x0062a80601007387 */ /* 0x004fe20000100a00 */
[----:B------:R0:W-:Y:S03]  /*39ed0*/  STL.64 [R1+0x62a0], R4 ;  /* 0x0062a00401007387 */ /* 0x0001e60000100a00 */
[----:B0-----:R-:W2:Y:S01]  /*39ee0*/  LDL.LU.64 R4, [R1+0x1480] ;  /* 0x0014800001047983 */ /* 0x001ea20000300a00 */
[----:B------:R-:W2:Y:S02]  /*39ef0*/  LDL.LU.64 R6, [R1+0x1488] ;  /* 0x0014880001067983 */ /* 0x000ea40000300a00 */
[----:B------:R-:W-:Y:S01]  /*39f00*/  IMAD.MOV.U32 R3, RZ, RZ, R17 ;  /* 0x000000ffff037224 */ /* 0x000fe200078e0011 */
[----:B--2---:R-:W-:Y:S01]  /*39f10*/  STL.64 [R1+0x62c0], R6 ;  /* 0x0062c00601007387 */ /* 0x004fe20000100a00 */
[----:B------:R0:W-:Y:S03]  /*39f20*/  STL.64 [R1+0x62b8], R4 ;  /* 0x0062b80401007387 */ /* 0x0001e60000100a00 */
[----:B0-----:R-:W2:Y:S01]  /*39f30*/  LDL.LU.64 R4, [R1+0x1490] ;  /* 0x0014900001047983 */ /* 0x001ea20000300a00 */
[----:B------:R-:W2:Y:S02]  /*39f40*/  LDL.LU.64 R6, [R1+0x1498] ;  /* 0x0014980001067983 */ /* 0x000ea40000300a00 */
[----:B------:R-:W2:Y:S02]  /*39f50*/  LDL.LU.64 R12, [R1+0x1120] ;  /* 0x00112000010c7983 */ /* 0x000ea40000300a00 */
[----:B------:R-:W2:Y:S04]  /*39f60*/  LDL.LU.64 R14, [R1+0x1128] ;  /* 0x00112800010e7983 */ /* 0x000ea80000300a00 */
[----:B------:R0:W-:Y:S01]  /*39f70*/  STL.64 [R1+0x370], R8 ;  /* 0x0003700801007387 */ /* 0x0001e20000100a00 */
[----:B------:R1:W-:Y:S03]  /*39f80*/  STL.64 [R1+0x378], R10 ;  /* 0x0003780a01007387 */ /* 0x0003e60000100a00 */
[----:B0-----:R-:W2:Y:S01]  /*39f90*/  LDL.LU.64 R8, [R1+0x62f8] ;  /* 0x0062f80001087983 */ /* 0x001ea20000300a00 */
[----:B-1----:R-:W-:-:S02]  /*39fa0*/  IMAD.MOV.U32 R10, RZ, RZ, R16 ;  /* 0x000000ffff0a7224 */ /* 0x002fc400078e0010 */
[----:B------:R-:W3:Y:S02]  /*39fb0*/  LDL.LU.64 R16, [R1+0x62f0] ;  /* 0x0062f00001107983 */ /* 0x000ee40000300a00 */
[C---:B---3--:R-:W-:Y:S01]  /*39fc0*/  HMMA.16816.F32 R16, R20.reuse, R16, R24 ;  /* 0x000000101410723c */ /* 0x048fe20000001818 */
[----:B------:R-:W3:Y:S11]  /*39fd0*/  LDL.LU.64 R24, [R1+0x62e8] ;  /* 0x0062e80001187983 */ /* 0x000ef60000300a00 */
[----:B------:R-:W-:Y:S11]  /*39fe0*/  @!UPT UIADD3 URZ, URZ, URZ, URZ ;  /* 0x0000003f3f3ff290 */ /* 0x000ff6000fffe03f */
[----:B------:R-:W-:Y:S01]  /*39ff0*/  STL.64 [R1+0x360], R16 ;  /* 0x0003601001007387 */ /* 0x000fe20000100a00 */
[----:B------:R0:W-:Y:S03]  /*3a000*/  STL.64 [R1+0x368], R18 ;  /* 0x0003681201007387 */ /* 0x0001e60000100a00 */
[----:B0-----:R-:W2:Y:S01]  /*3a010*/  LDL.LU.64 R18, [R1+0x62e0] ;  /* 0x0062e00001127983 */ /* 0x001ea20000300a00 */
[----:B------:R-:W2:Y:S02]  /*3a020*/  LDL.LU.64 R16, [R1+0x62d8] ;  /* 0x0062d80001107983 */ /* 0x000ea40000300a00 */
[----:B---3--:R-:W-:Y:S01]  /*3a030*/  IMAD.MOV.U32 R11, RZ, RZ, R25 ;  /* 0x000000ffff0b7224 */ /* 0x008fe200078e0019 */
[C---:B--2---:R-:W-:Y:S11]  /*3a040*/  HMMA.16816.F32 R16, R20.reuse, R24, R16 ;  /* 0x000000181410723c */ /* 0x044ff60000001810 */
[----:B------:R-:W-:Y:S11]  /*3a050*/  @!UPT UIADD3 URZ, URZ, URZ, URZ ;  /* 0x0000003f3f3ff290 */ /* 0x000ff6000fffe03f */
[----:B------:R-:W-:Y:S01]  /*3a060*/  @!UPT UIADD3 URZ, URZ, URZ, URZ ;  /* 0x0000003f3f3ff290 */ /* 0x000fe2000fffe03f */
[----:B------:R0:W-:Y:S01]  /*3a070*/  STL.64 [R1+0x660], R16 ;  /* 0x0006601001007387 */ /* 0x0001e20000100a00 */
[----:B------:R1:W-:Y:S03]  /*3a080*/  STL.64 [R1+0x668], R18 ;  /* 0x0006681201007387 */ /* 0x0003e60000100a00 */
[----:B0-----:R-:W2:Y:S01]  /*3a090*/  LDL.LU.64 R16, [R1+0x62d0] ;  /* 0x0062d00001107983 */ /* 0x001ea20000300a00 */
[----:B-1----:R-:W-:Y:S02]  /*3a0a0*/  IMAD.MOV.U32 R18, RZ, RZ, R24 ;  /* 0x000000ffff127224 */ /* 0x002fe400078e0018 */
[----:B------:R-:W3:Y:S02]  /*3a0b0*/  LDL.LU.64 R24, [R1+0x62c8] ;  /* 0x0062c80001187983 */ /* 0x000ee40000300a00 */
[C---:B---3--:R-:W-:Y:S01]  /*3a0c0*/  HMMA.16816.F32 R24, R20.reuse, R24, R4 ;  /* 0x000000181418723c */ /* 0x048fe20000001804 */
[----:B------:R-:W3:Y:S01]  /*3a0d0*/  LDL.LU.64 R6, [R1+0x62c0] ;  /* 0x0062c00001067983 */ /* 0x000ee20000300a00 */
[----:B------:R-:W3:Y:S11]  /*3a0e0*/  LDL.LU.64 R4, [R1+0x62b8] ;  /* 0x0062b80001047983 */ /* 0x000ef60000300a00 */
[----:B------:R-:W-:Y:S10]  /*3a0f0*/  @!UPT UIADD3 URZ, URZ, URZ, URZ ;  /* 0x0000003f3f3ff290 */ /* 0x000ff4000fffe03f */
[----:B------:R0:W-:Y:S01]  /*3a100*/  STL.64 [R1+0x650], R24 ;  /* 0x0006501801007387 */ /* 0x0001e20000100a00 */
[----:B------:R3:W-:Y:S03]  /*3a110*/  STL.64 [R1+0x658], R26 ;  /* 0x0006581a01007387 */ /* 0x0007e60000100a00 */
[----:B0-----:R-:W3:Y:S02]  /*3a120*/  LDL.LU.64 R24, [R1+0x62b0] ;  /* 0x0062b00001187983 */ /* 0x001ee40000300a00 */
[C---:B---3--:R-:W-:Y:S02]  /*3a130*/  HMMA.16816.F32 R24, R20.reuse, R24, R4 ;  /* 0x000000181418723c */ /* 0x048fe40000001804 */
[----:B------:R-:W3:Y:S01]  /*3a140*/  LDL.LU.64 R6, [R1+0x62a8] ;  /* 0x0062a80001067983 */ /* 0x000ee20000300a00 */
[----:B------:R-:W3:Y:S11]  /*3a150*/  LDL.LU.64 R4, [R1+0x62a0] ;  /* 0x0062a00001047983 */ /* 0x000ef60000300a00 */
[----:B------:R-:W-:Y:S09]  /*3a160*/  @!UPT UIADD3 URZ, URZ, URZ, URZ ;  /* 0x0000003f3f3ff290 */ /* 0x000ff2000fffe03f */
        /* <DEDUP_REMOVED lines=44> */
[----:B0-----:R-:W3:Y:S02]  /*3a430*/  LDL.LU.64 R24, [R1+0x6208] ;  /* 0x0062080001187983 */ /* 0x001ee40000300a00 */
[----:B---3--:R-:W-:Y:S02]  /*3a440*/  HMMA.16816.F32 R20, R20, R24, R12 ;  /* 0x000000181414723c */ /* 0x008fe4000000180c */
[----:B------:R-:W2:Y:S01]  /*3a450*/  LDL.LU.64 R12, [R1+0x1360] ;  /* 0x00136000010c7983 */ /* 0x000ea20000300a00 */
[----:B------:R-:W2:Y:S11]  /*3a460*/  LDL.LU.64 R14, [R1+0x1368] ;  /* 0x00136800010e7983 */ /* 0x000eb60000300a00 */
[----:B------:R-:W-:Y:S09]  /*3a470*/  @!UPT UIADD3 URZ, URZ, URZ, URZ ;  /* 0x0000003f3f3ff290 */ /* 0x000ff2000fffe03f */
[----:B------:R0:W-:Y:S01]  /*3a480*/  STL.64 [R1+0x350], R20 ;  /* 0x0003501401007387 */ /* 0x0001e20000100a00 */
[----:B------:R-:W-:Y:S02]  /*3a490*/  STL.64 [R1+0x358], R22 ;  /* 0x0003581601007387 */ /* 0x000fe40000100a00 */
[----:B0-----:R-:W-:Y:S02]  /*3a4a0*/  IMAD.MOV.U32 R20, RZ, RZ, R18 ;  /* 0x000000ffff147224 */ /* 0x001fe400078e0012 */
[----:B------:R-:W-:-:S05]  /*3a4b0*/  IMAD.MOV.U32 R21, RZ, RZ, R11 ;  /* 0x000000ffff157224 */ /* 0x000fca00078e000b */
[----:B------:R0:W-:Y:S02]  /*3a4c0*/  STL.64 [R1+0x61c8], R20 ;  /* 0x0061c81401007387 */ /* 0x0001e40000100a00 */
[----:B0-----:R-:W-:Y:S02]  /*3a4d0*/  IMAD.MOV.U32 R20, RZ, RZ, R10 ;  /* 0x000000ffff147224 */ /* 0x001fe400078e000a */
[----:B------:R-:W-:-:S05]  /*3a4e0*/  IMAD.MOV.U32 R21, RZ, RZ, R3 ;  /* 0x000000ffff157224 */ /* 0x000fca00078e0003 */
[----:B------:R0:W-:Y:S02]  /*3a4f0*/  STL.64 [R1+0x61d8], R20 ;  /* 0x0061d81401007387 */ /* 0x0001e40000100a00 */
[----:B0-----:R-:W-:Y:S02]  /*3a500*/  IMAD.MOV.U32 R20, RZ, RZ, R2 ;  /* 0x000000ffff147224 */ /* 0x001fe400078e0002 */
[----:B------:R-:W-:-:S05]  /*3a510*/  IMAD.MOV.U32 R21, RZ, RZ, R0 ;  /* 0x000000ffff157224 */ /* 0x000fca00078e0000 */
[----:B------:R0:W-:Y:S04]  /*3a520*/  STL.64 [R1+0x61f0], R20 ;  /* 0x0061f01401007387 */ /* 0x0001e80000100a00 */
[----:B0-----:R-:W3:Y:S01]  /*3a530*/  LDL.LU.64 R20, [R1+0x10f0] ;  /* 0x0010f00001147983 */ /* 0x001ee20000300a00 */
[----:B------:R-:W3:Y:S02]  /*3a540*/  LDL.LU.64 R22, [R1+0x10f8] ;  /* 0x0010f80001167983 */ /* 0x000ee40000300a00 */
[----:B------:R0:W-:Y:S02]  /*3a550*/  STL.64 [R1+0x61b0], R24 ;  /* 0x0061b01801007387 */ /* 0x0001e40000100a00 */
[----:B0-----:R-:W2:Y:S04]  /*3a560*/  LDL.64 R24, [R1+0x80] ;  /* 0x0000800001187983 */ /* 0x001ea80000100a00 */
[----:B--2---:R0:W-:Y:S04]  /*3a570*/  STL.64 [R1+0x61d0], R24 ;  /* 0x0061d01801007387 */ /* 0x0041e80000100a00 */
[----:B0-----:R-:W2:Y:S01]  /*3a580*/  LDL.LU.64 R24, [R1+0x10d0] ;  /* 0x0010d00001187983 */ /* 0x001ea20000300a00 */
[----:B------:R-:W2:Y:S01]  /*3a590*/  LDL.LU.64 R26, [R1+0x10d8] ;  /* 0x0010d800011a7983 */ /* 0x000ea20000300a00 */
[C---:B------:R-:W-:Y:S02]  /*3a5a0*/  HMMA.16816.F32 R12, R4.reuse, R16, R12 ;  /* 0x00000010040c723c */ /* 0x040fe4000000180c */
[----:B--2---:R-:W-:Y:S01]  /*3a5b0*/  STL.64 [R1+0x61e8], R26 ;  /* 0x0061e81a01007387 */ /* 0x004fe20000100a00 */
[----:B------:R0:W-:Y:S03]  /*3a5c0*/  STL.64 [R1+0x61e0], R24 ;  /* 0x0061e01801007387 */ /* 0x0001e60000100a00 */
[----:B0-----:R-:W2:Y:S01]  /*3a5d0*/  LDL.LU.64 R24, [R1+0x10e0] ;  /* 0x0010e00001187983 */ /* 0x001ea20000300a00 */
[----:B------:R-:W2:Y:S11]  /*3a5e0*/  LDL.LU.64 R26, [R1+0x10e8] ;  /* 0x0010e800011a7983 */ /* 0x000eb60000300a00 */
[----:B------:R-:W-:Y:S05]  /*3a5f0*/  @!UPT UIADD3 URZ, URZ, URZ, URZ ;  /* 0x0000003f3f3ff290 */ /* 0x000fea000fffe03f */
[----:B------:R-:W-:Y:S02]  /*3a600*/  STL.64 [R1+0x330], R12 ;  /* 0x0003300c01007387 */ /* 0x000fe40000100a00 */
[----:B------:R0:W-:Y:S02]  /*3a610*/  STL.64 [R1+0x338], R14 ;  /* 0x0003380e01007387 */ /* 0x0001e40000100a00 */
[----:B0-----:R-:W2:Y:S01]  /*3a620*/  LDL.LU.64 R14, [R1+0x6200] ;  /* 0x00620000010e7983 */ /* 0x001ea20000300a00 */
[----:B------:R-:W2:Y:S02]  /*3a630*/  LDL.LU.64 R12, [R1+0x61f8] ;  /* 0x0061f800010c7983 */ /* 0x000ea40000300a00 */
[----:B------:R-:W-:Y:S02]  /*3a640*/  STL [R1+0x614c], R17 ;  /* 0x00614c1101007387 */ /* 0x000fe40000100800 */
[----:B------:R0:W-:Y:S02]  /*3a650*/  STL [R1+0x61c0], R16 ;  /* 0x0061c01001007387 */ /* 0x0001e40000100800 */
[----:B0-----:R-:W2:Y:S01]  /*3a660*/  LDL.LU.64 R16, [R1+0x1100] ;  /* 0x0011000001107983 */ /* 0x001ea20000300a00 */
[----:B------:R-:W2:Y:S01]  /*3a670*/  LDL.LU.64 R18, [R1+0x1108] ;  /* 0x0011080001127983 */ /* 0x000ea20000300a00 */
[C---:B---3--:R-:W-:Y:S08]  /*3a680*/  HMMA.16816.F32 R20, R4.reuse, R8, R20 ;  /* 0x000000080414723c */ /* 0x048ff00000001814 */
[C---:B--2---:R-:W-:Y:S11]  /*3a690*/  HMMA.16816.F32 R16, R4.reuse, R12, R16 ;  /* 0x0000000c0410723c */ /* 0x044ff60000001810 */
[----:B------:R-:W-:Y:S11]  /*3a6a0*/  @!UPT UIADD3 URZ, URZ, URZ, URZ ;  /* 0x0000003f3f3ff290 */ /* 0x000ff6000fffe03f */
[----:B------:R-:W-:Y:S01]  /*3a6b0*/  @!UPT UIADD3 URZ, URZ, URZ, URZ ;  /* 0x0000003f3f3ff290 */ /* 0x000fe2000fffe03f */
[----:B------:R0:W-:Y:S01]  /*3a6c0*/  STL.64 [R1+0x320], R16 ;  /* 0x0003201001007387 */ /* 0x0001e20000100a00 */
[----:B------:R1:W-:Y:S03]  /*3a6d0*/  STL.64 [R1+0x328], R18 ;  /* 0x0003281201007387 */ /* 0x0003e60000100a00 */
[----:B0-----:R-:W2:Y:S01]  /*3a6e0*/  LDL.LU.64 R16, [R1+0x10b0] ;  /* 0x0010b00001107983 */ /* 0x001ea20000300a00 */
[----:B-1----:R-:W2:Y:S02]  /*3a6f0*/  LDL.LU.64 R18, [R1+0x10b8] ;  /* 0x0010b80001127983 */ /* 0x002ea40000300a00 */
[----:B------:R-:W-:Y:S02]  /*3a700*/  STL.64 [R1+0x6140], R14 ;  /* 0x0061400e01007387 */ /* 0x000fe40000100a00 */
[----:B------:R0:W-:Y:S02]  /*3a710*/  STL.64 [R1+0x6138], R12 ;  /* 0x0061380c01007387 */ /* 0x0001e40000100a00 */
[----:B0-----:R-:W3:Y:S01]  /*3a720*/  LDL.LU.64 R12, [R1+0x10c0] ;  /* 0x0010c000010c7983 */ /* 0x001ee20000300a00 */
[----:B------:R-:W3:Y:S02]  /*3a730*/  LDL.LU.64 R14, [R1+0x10c8] ;  /* 0x0010c800010e7983 */ /* 0x000ee40000300a00 */
[----:B------:R0:W-:Y:S02]  /*3a740*/  STL.64 [R1+0x310], R20 ;  /* 0x0003101401007387 */ /* 0x0001e40000100a00 */
[----:B------:R1:W-:Y:S01]  /*3a750*/  STL.64 [R1+0x318], R22 ;  /* 0x0003181601007387 */ /* 0x0003e20000100a00 */
[----:B0-----:R-:W1:Y:S02]  /*3a760*/  LDL.LU.64 R20, [R1+0x61f0] ;  /* 0x0061f00001147983 */ /* 0x001e640000300a00 */
[C---:B-1----:R-:W-:Y:S02]  /*3a770*/  HMMA.16816.F32 R20, R4.reuse, R20, R24 ;  /* 0x000000140414723c */ /* 0x042fe40000001818 */
[----:B------:R-:W2:Y:S01]  /*3a780*/  LDL.LU.64 R26, [R1+0x61e8] ;  /* 0x0061e800011a7983 */ /* 0x000ea20000300a00 */
[----:B------:R-:W2:Y:S11]  /*3a790*/  LDL.LU.64 R24, [R1+0x61e0] ;  /* 0x0061e00001187983 */ /* 0x000eb60000300a00 */
[----:B------:R-:W-:Y:S09]  /*3a7a0*/  @!UPT UIADD3 URZ, URZ, URZ, URZ ;  /* 0x0000003f3f3ff290 */ /* 0x000ff2000fffe03f */
[----:B------:R0:W-:Y:S01]  /*3a7b0*/  STL.64 [R1+0x300], R20 ;  /* 0x0003001401007387 */ /* 0x0001e20000100a00 */
[----:B------:R2:W-:Y:S03]  /*3a7c0*/  STL.64 [R1+0x308], R22 ;  /* 0x0003081601007387 */ /* 0x0005e60000100a00 */
[----:B0-----:R-:W2:Y:S02]  /*3a7d0*/  LDL.LU.64 R20, [R1+0x61d8] ;  /* 0x0061d80001147983 */ /* 0x001ea40000300a00 */
[C---:B--2---:R-:W-:Y:S02]  /*3a7e0*/  HMMA.16816.F32 R20, R4.reuse, R20, R24 ;  /* 0x000000140414723c */ /* 0x044fe40000001818 */
[----:B------:R-:W3:Y:S11]  /*3a7f0*/  LDL.LU.64 R24, [R1+0x61d0] ;  /* 0x0061d00001187983 */ /* 0x000ef60000300a00 */
[----:B------:R-:W-:Y:S10]  /*3a800*/  @!UPT UIADD3 URZ, URZ, URZ, URZ ;  /* 0x0000003f3f3ff290 */ /* 0x000ff4000fffe03f */
[----:B------:R0:W-:Y:S01]  /*3a810*/  STL.64 [R1+0x2f0], R20 ;  /* 0x0002f01401007387 */ /* 0x0001e20000100a00 */
[----:B------:R-:W-:Y:S03]  /*3a820*/  STL.64 [R1+0x2f8], R22 ;  /* 0x0002f81601007387 */ /* 0x000fe60000100a00 */
[----:B0-----:R-:W2:Y:S01]  /*3a830*/  LDL.LU.64 R20, [R1+0x61c8] ;  /* 0x0061c80001147983 */ /* 0x001ea20000300a00 */
[C---:B---3--:R-:W-:Y:S11]  /*3a840*/  HMMA.16816.F32 R12, R4.reuse, R24, R12 ;  /* 0x00000018040c723c */ /* 0x048ff6000000180c */
[----:B------:R-:W-:Y:S11]  /*3a850*/  @!UPT UIADD3 URZ, URZ, URZ, URZ ;  /* 0x0000003f3f3ff290 */ /* 0x000ff6000fffe03f */
[----:B------:R-:W-:Y:S01]  /*3a860*/  @!UPT UIADD3 URZ, URZ, URZ, URZ ;  /* 0x0000003f3f3ff290 */ /* 0x000fe2000fffe03f */
[----:B------:R0:W-:Y:S01]  /*3a870*/  STL.64 [R1+0x2e0], R12 ;  /* 0x0002e00c01007387 */ /* 0x0001e20000100a00 */
[----:B------:R-:W-:Y:S03]  /*3a880*/  STL.64 [R1+0x2e8], R14 ;  /* 0x0002e80e01007387 */ /* 0x000fe60000100a00 */
[----:B0-----:R-:W3:Y:S01]  /*3a890*/  LDL.64 R12, [R1+0x20] ;  /* 0x00002000010c7983 */ /* 0x001ee20000100a00 */
[----:B------:R-:W-:Y:S02]  /*3a8a0*/  IMAD.MOV.U32 R10, RZ, RZ, R25 ;  /* 0x000000ffff0a7224 */ /* 0x000fe400078e0019 */
[----:B------:R-:W-:Y:S01]  /*3a8b0*/  IMAD.MOV.U32 R11, RZ, RZ, R24 ;  /* 0x000000ffff0b7224 */ /* 0x000fe200078e0018 */
[----:B---3--:R-:W-:Y:S02]  /*3a8c0*/  STL.64 [R1+0x6190], R12 ;  /* 0x0061900c01007387 */ /* 0x008fe40000100a00 */
[----:B------:R-:W-:Y:S02]  /*3a8d0*/  STL [R1+0x6120], R10 ;  /* 0x0061200a01007387 */ /* 0x000fe40000100800 */
[----:B------:R-:W-:Y:S02]  /*3a8e0*/  STL [R1+0x6110], R11 ;  /* 0x0061100b01007387 */ /* 0x000fe40000100800 */
[----:B------:R0:W-:Y:S02]  /*3a8f0*/  STL.64 [R1+0x6198], R8 ;  /* 0x0061980801007387 */ /* 0x0001e40000100a00 */
[----:B0-----:R-:W3:Y:S01]  /*3a900*/  LDL.64 R8, [R1+0x40] ;  /* 0x0000400001087983 */ /* 0x001ee20000100a00 */
[C---:B--2---:R-:W-:Y:S03]  /*3a910*/  HMMA.16816.F32 R12, R4.reuse, R20, R16 ;  /* 0x00000014040c723c */ /* 0x044fe60000001810 */
[----:B---3--:R0:W-:Y:S04]  /*3a920*/  STL.64 [R1+0x61b8], R8 ;  /* 0x0061b80801007387 */ /* 0x0081e80000100a00 */
[----:B0-----:R-:W2:Y:S01]  /*3a930*/  LDL.64 R8, [R1+0x60] ;  /* 0x0000600001087983 */ /* 0x001ea20000100a00 */
[----:B------:R-:W2:Y:S02]  /*3a940*/  LDL.LU.64 R16, [R1+0x10a0] ;  /* 0x0010a00001107983 */ /* 0x000ea40000300a00 */
[----:B------:R-:W2:Y:S11]  /*3a950*/  LDL.LU.64 R18, [R1+0x10a8] ;  /* 0x0010a80001127983 */ /* 0x000eb60000300a00 */
[----:B------:R-:W-:Y:S02]  /*3a960*/  @!UPT UIADD3 URZ, URZ, URZ, URZ ;  /* 0x0000003f3f3ff290 */ /* 0x000fe4000fffe03f */
[----:B------:R0:W-:Y:S01]  /*3a970*/  STL.64 [R1+0x4e0], R12 ;  /* 0x0004e00c01007387 */ /* 0x0001e20000100a00 */
[----:B------:R1:W-:Y:S01]  /*3a980*/  STL.64 [R1+0x4e8], R14 ;  /* 0x0004e80e01007387 */ /* 0x0003e20000100a00 */
[----:B------:R-:W3:Y:S02]  /*3a990*/  LDL.LU.64 R24, [R1+0x1090] ;  /* 0x0010900001187983 */ /* 0x000ee40000300a00 */
[----:B------:R-:W3:Y:S01]  /*3a9a0*/  LDL.LU.64 R26, [R1+0x1098] ;  /* 0x00109800011a7983 */ /* 0x000ee20000300a00 */
[----:B0-----:R-:W2:Y:S01]  /*3a9b0*/  LDL.LU.64 R12, [R1+0x1070] ;  /* 0x00107000010c7983 */ /* 0x001ea20000300a00 */
[----:B-1----:R-:W2:Y:S03]  /*3a9c0*/  LDL.LU.64 R14, [R1+0x1078] ;  /* 0x00107800010e7983 */ /* 0x002ea60000300a00 */
[----:B--2---:R-:W-:Y:S01]  /*3a9d0*/  STL.64 [R1+0x61a8], R14 ;  /* 0x0061a80e01007387 */ /* 0x004fe20000100a00 */
[----:B------:R0:W-:Y:S03]  /*3a9e0*/  STL.64 [R1+0x61a0], R12 ;  /* 0x0061a00c01007387 */ /* 0x0001e60000100a00 */
[----:B0-----:R-:W2:Y:S01]  /*3a9f0*/  LDL.LU.64 R12, [R1+0x1080] ;  /* 0x00108000010c7983 */ /* 0x001ea20000300a00 */
[----:B------:R-:W2:Y:S02]  /*3aa00*/  LDL.LU.64 R14, [R1+0x1088] ;  /* 0x00108800010e7983 */ /* 0x000ea40000300a00 */
[----:B------:R-:W2:Y:S02]  /*3aa10*/  LDL R23, [R1+0x2350] ;  /* 0x0023500001177983 */ /* 0x000ea40000100800 */
[----:B--2---:R-:W-:Y:S01]  /*3aa20*/  STL [R1+0x6150], R23 ;  /* 0x0061501701007387 */ /* 0x004fe20000100800 */
[----:B------:R-:W2:Y:S03]  /*3aa30*/  LDL.64 R20, [R1+0xc0] ;  /* 0x0000c00001147983 */ /* 0x000ea60000100a00 */
[----:B--2---:R0:W-:Y:S04]  /*3aa40*/  STL.64 [R1+0x6168], R20 ;  /* 0x0061681401007387 */ /* 0x0041e80000100a00 */
[----:B0-----:R-:W2:Y:S04]  /*3aa50*/  LDL.64 R20, [R1] ;  /* 0x0000000001147983 */ /* 0x001ea80000100a00 */
[----:B--2---:R0:W-:Y:S04]  /*3aa60*/  STL.64 [R1+0x6170], R20 ;  /* 0x0061701401007387 */ /* 0x0041e80000100a00 */
[----:B0-----:R-:W2:Y:S01]  /*3aa70*/  LDL.64 R20, [R1+0x10] ;  /* 0x0000100001147983 */ /* 0x001ea20000100a00 */
[C---:B------:R-:W-:Y:S03]  /*3aa80*/  HMMA.16816.F32 R16, R4.reuse, R8, R16 ;  /* 0x000000080410723c */ /* 0x040fe60000001810 */
[----:B--2---:R0:W-:Y:S04]  /*3aa90*/  STL.64 [R1+0x6188], R20 ;  /* 0x0061881401007387 */ /* 0x0041e80000100a00 */
[----:B0-----:R-:W3:Y:S11]  /*3aaa0*/  LDL.64 R20, [R1+0x50] ;  /* 0x0000500001147983 */ /* 0x001ef60000100a00 */
[----:B------:R-:W-:Y:S05]  /*3aab0*/  @!UPT UIADD3 URZ, URZ, URZ, URZ ;  /* 0x0000003f3f3ff290 */ /* 0x000fea000fffe03f */
[----:B------:R0:W-:Y:S02]  /*3aac0*/  STL.64 [R1+0x4d0], R16 ;  /* 0x0004d01001007387 */ /* 0x0001e40000100a00 */
[----:B------:R1:W-:Y:S01]  /*3aad0*/  STL.64 [R1+0x4d8], R18 ;  /* 0x0004d81201007387 */ /* 0x0003e20000100a00 */
[----:B0-----:R-:W2:Y:S01]  /*3aae0*/  LDL.LU R16, [R1+0x61c0] ;  /* 0x0061c00001107983 */ /* 0x001ea20000300800 */
[----:B-1----:R-:W-:Y:S02]  /*3aaf0*/  IMAD.MOV.U32 R19, RZ, RZ, R8 ;  /* 0x000000ffff137224 */ /* 0x002fe400078e0008 */
[----:B------:R-:W-:Y:S02]  /*3ab00*/  IMAD.MOV.U32 R18, RZ, RZ, R9 ;  /* 0x000000ffff127224 */ /* 0x000fe400078e0009 */
[----:B------:R-:W2:Y:S03]  /*3ab10*/  LDL.LU.64 R8, [R1+0x61b8] ;  /* 0x0061b80001087983 */ /* 0x000ea60000300a00 */
[----:B------:R-:W-:Y:S02]  /*3ab20*/  STL [R1+0x6148], R18 ;  /* 0x0061481201007387 */ /* 0x000fe40000100800 */
[----:B------:R-:W-:Y:S01]  /*3ab30*/  STL [R1+0x6124], R19 ;  /* 0x0061241301007387 */ /* 0x000fe20000100800 */
[C---:B---3--:R-:W-:Y:S11]  /*3ab40*/  HMMA.16816.F32 R24, R4.reuse, R20, R24 ;  /* 0x000000140418723c */ /* 0x048ff60000001818 */
[----:B------:R-:W-:Y:S11]  /*3ab50*/  @!UPT UIADD3 URZ, URZ, URZ, URZ ;  /* 0x0000003f3f3ff290 */ /* 0x000ff6000fffe03f */
[----:B------:R-:W-:Y:S01]  /*3ab60*/  @!UPT UIADD3 URZ, URZ, URZ, URZ ;  /* 0x0000003f3f3ff290 */ /* 0x000fe2000fffe03f */
[----:B------:R0:W-:Y:S01]  /*3ab70*/  STL.64 [R1+0x4c0], R24 ;  /* 0x0004c01801007387 */ /* 0x0001e20000100a00 */
[----:B------:R1:W-:Y:S03]  /*3ab80*/  STL.64 [R1+0x4c8], R26 ;  /* 0x0004c81a01007387 */ /* 0x0003e60000100a00 */
[----:B0-----:R-:W3:Y:S01]  /*3ab90*/  LDL.LU.64 R24, [R1+0x61b0] ;  /* 0x0061b00001187983 */ /* 0x001ee20000300a00 */
[----:B--2---:R-:W-:Y:S01]  /*3aba0*/  HMMA.16816.F32 R12, R4, R8, R12 ;  /* 0x00000008040c723c */ /* 0x004fe2000000180c */
[----:B-1----:R-:W-:Y:S02]  /*3abb0*/  IMAD.MOV.U32 R27, RZ, RZ, R20 ;  /* 0x000000ffff1b7224 */ /* 0x002fe400078e0014 */
[----:B------:R-:W-:Y:S02]  /*3abc0*/  IMAD.MOV.U32 R26, RZ, RZ, R21 ;  /* 0x000000ffff1a7224 */ /* 0x000fe400078e0015 */
[----:B------:R-:W2:Y:S01]  /*3abd0*/  LDL.LU.64 R20, [R1+0x1060] ;  /* 0x0010600001147983 */ /* 0x000ea20000300a00 */
[----:B------:R-:W2:Y:S02]  /*3abe0*/  LDL.LU.64 R22, [R1+0x1068] ;  /* 0x0010680001167983 */ /* 0x000ea40000300a00 */
[----:B------:R-:W-:Y:S01]  /*3abf0*/  STL.64 [R1+0x6160], R26 ;  /* 0x0061601a01007387 */ /* 0x000fe20000100a00 */
[----:B---3--:R0:W-:Y:S04]  /*3ac00*/  STL.64 [R1+0x6158], R24 ;  /* 0x0061581801007387 */ /* 0x0081e80000100a00 */
[----:B0-----:R-:W3:Y:S10]  /*3ac10*/  LDL.64 R24, [R1+0x30] ;  /* 0x0000300001187983 */ /* 0x001ef40000100a00 */
[----:B------:R-:W-:Y:S02]  /*3ac20*/  STL.64 [R1+0x4b0], R12 ;  /* 0x0004b00c01007387 */ /* 0x000fe40000100a00 */
[----:B------:R0:W-:Y:S02]  /*3ac30*/  STL.64 [R1+0x4b8], R14 ;  /* 0x0004b80e01007387 */ /* 0x0001e40000100a00 */
[----:B0-----:R-:W3:Y:S01]  /*3ac40*/  LDL.LU.64 R14, [R1+0x61a8] ;  /* 0x0061a800010e7983 */ /* 0x001ee20000300a00 */
[----:B------:R-:W3:Y:S02]  /*3ac50*/  LDL.LU.64 R12, [R1+0x61a0] ;  /* 0x0061a000010c7983 */ /* 0x000ee40000300a00 */
[----:B------:R-:W-:-:S02]  /*3ac60*/  IMAD.MOV.U32 R2, RZ, RZ, R8 ;  /* 0x000000ffff027224 */ /* 0x000fc400078e0008 */
[----:B------:R-:W-:Y:S02]  /*3ac70*/  IMAD.MOV.U32 R0, RZ, RZ, R9 ;  /* 0x000000ffff007224 */ /* 0x000fe400078e0009 */
[----:B------:R-:W2:Y:S01]  /*3ac80*/  LDL.LU.64 R8, [R1+0x6198] ;  /* 0x0061980001087983 */ /* 0x000ea20000300a00 */
[C---:B---3--:R-:W-:Y:S01]  /*3ac90*/  HMMA.16816.F32 R12, R4.reuse, R24, R12 ;  /* 0x00000018040c723c */ /* 0x048fe2000000180c */
[----:B------:R-:W-:Y:S02]  /*3aca0*/  IMAD.MOV.U32 R11, RZ, RZ, R24 ;  /* 0x000000ffff0b7224 */ /* 0x000fe400078e0018 */
[----:B------:R-:W-:Y:S11]  /*3acb0*/  IMAD.MOV.U32 R28, RZ, RZ, R25 ;  /* 0x000000ffff1c7224 */ /* 0x000ff600078e0019 */
[----:B------:R-:W-:Y:S09]  /*3acc0*/  @!UPT UIADD3 URZ, URZ, URZ, URZ ;  /* 0x0000003f3f3ff290 */ /* 0x000ff2000fffe03f */
[----:B------:R0:W-:Y:S01]  /*3acd0*/  STL.64 [R1+0x4a0], R12 ;  /* 0x0004a00c01007387 */ /* 0x0001e20000100a00 */
[----:B------:R-:W-:Y:S03]  /*3ace0*/  STL.64 [R1+0x4a8], R14 ;  /* 0x0004a80e01007387 */ /* 0x000fe60000100a00 */
[----:B0-----:R-:W2:Y:S01]  /*3acf0*/  LDL.LU.64 R12, [R1+0x6190] ;  /* 0x00619000010c7983 */ /* 0x001ea20000300a00 */
[----:B------:R-:W3:Y:S02]  /*3ad00*/  LDL.LU.64 R24, [R1+0x1030] ;  /* 0x0010300001187983 */ /* 0x000ee40000300a00 */
[----:B------:R-:W3:Y:S01]  /*3ad10*/  LDL.LU.64 R26, [R1+0x1038] ;  /* 0x00103800011a7983 */ /* 0x000ee20000300a00 */
[C---:B--2---:R-:W-:Y:S01]  /*3ad20*/  HMMA.16816.F32 R20, R4.reuse, R12, R20 ;  /* 0x0000000c0414723c */ /* 0x044fe20000001814 */
[----:B---3--:R-:W-:Y:S01]  /*3ad30*/  STL.64 [R1+0x6180], R26 ;  /* 0x0061801a01007387 */ /* 0x008fe20000100a00 */
[----:B------:R0:W-:Y:S03]  /*3ad40*/  STL.64 [R1+0x6178], R24 ;  /* 0x0061781801007387 */ /* 0x0001e60000100a00 */
[----:B0-----:R-:W2:Y:S01]  /*3ad50*/  LDL.LU.64 R24, [R1+0x1050] ;  /* 0x0010500001187983 */ /* 0x001ea20000300a00 */
[----:B------:R-:W2:Y:S11]  /*3ad60*/  LDL.LU.64 R26, [R1+0x1058] ;  /* 0x00105800011a7983 */ /* 0x000eb60000300a00 */
[----:B------:R-:W-:Y:S06]  /*3ad70*/  @!UPT UIADD3 URZ, URZ, URZ, URZ ;  /* 0x0000003f3f3ff290 */ /* 0x000fec000fffe03f */
[----:B------:R0:W-:Y:S01]  /*3ad80*/  STL.64 [R1+0x490], R20 ;  /* 0x0004901401007387 */ /* 0x0001e20000100a00 */
[----:B------:R-:W-:Y:S03]  /*3ad90*/  STL.64 [R1+0x498], R22 ;  /* 0x0004981601007387 */ /* 0x000fe60000100a00 */
[----:B0-----:R-:W2:Y:S01]  /*3ada0*/  LDL.LU.64 R20, [R1+0x6188] ;  /* 0x0061880001147983 */ /* 0x001ea20000300a00 */
[----:B------:R-:W-:Y:S02]  /*3adb0*/  IMAD.MOV.U32 R10, RZ, RZ, R13 ;  /* 0x000000ffff0a7224 */ /* 0x000fe400078e000d */
[----:B------:R-:W-:Y:S02]  /*3adc0*/  IMAD.MOV.U32 R19, RZ, RZ, R12 ;  /* 0x000000ffff137224 */ /* 0x000fe400078e000c */
[----:B------:R-:W3:Y:S01]  /*3add0*/  LDL.LU.64 R12, [R1+0x1020] ;  /* 0x00102000010c7983 */ /* 0x000ee20000300a00 */
[----:B------:R-:W3:Y:S02]  /*3ade0*/  LDL.LU.64 R14, [R1+0x1028] ;  /* 0x00102800010e7983 */ /* 0x000ee40000300a00 */
[----:B------:R-:W-:Y:S02]  /*3adf0*/  STL.64 [R1+0x6130], R10 ;  /* 0x0061300a01007387 */ /* 0x000fe40000100a00 */
[----:B------:R0:W-:Y:S02]  /*3ae00*/  STL.64 [R1+0x6128], R8 ;  /* 0x0061280801007387 */ /* 0x0001e40000100a00 */
[----:B0-----:R-:W3:Y:S01]  /*3ae10*/  LDL.LU.64 R8, [R1+0x1040] ;  /* 0x0010400001087983 */ /* 0x001ee20000300a00 */
[----:B------:R-:W3:Y:S01]  /*3ae20*/  LDL.LU.64 R10, [R1+0x1048] ;  /* 0x00104800010a7983 */ /* 0x000ee20000300a00 */
        /* <DEDUP_REMOVED lines=8> */
[----:B------:R-:W3:Y:S02]  /*3aeb0*/  LDL.LU.64 R20, [R1+0x6170] ;  /* 0x0061700001147983 */ /* 0x000ee40000300a00 */
[C---:B---3--:R-:W-:Y:S11]  /*3aec0*/  HMMA.16816.F32 R8, R4.reuse, R20, R8 ;  /* 0x000000140408723c */ /* 0x048ff60000001808 */
[----:B------:R-:W-:Y:S11]  /*3aed0*/  @!UPT UIADD3 URZ, URZ, URZ, URZ ;  /* 0x0000003f3f3ff290 */ /* 0x000ff6000fffe03f */
[----:B------:R-:W-:Y:S01]  /*3aee0*/  @!UPT UIADD3 URZ, URZ, URZ, URZ ;  /* 0x0000003f3f3ff290 */ /* 0x000fe2000fffe03f */
[----:B------:R0:W-:Y:S01]  /*3aef0*/  STL.64 [R1+0x470], R8 ;  /* 0x0004700801007387 */ /* 0x0001e20000100a00 */
[----:B------:R1:W-:Y:S02]  /*3af00*/  STL.64 [R1+0x478], R10 ;  /* 0x0004780a01007387 */ /* 0x0003e40000100a00 */
[----:B0-----:R-:W-:Y:S02]  /*3af10*/  IMAD.MOV.U32 R8, RZ, RZ, R21 ;  /* 0x000000ffff087224 */ /* 0x001fe400078e0015 */
[----:B-1----:R-:W-:Y:S02]  /*3af20*/  IMAD.MOV.U32 R10, RZ, RZ, R20 ;  /* 0x000000ffff0a7224 */ /* 0x002fe400078e0014 */
[----:B------:R-:W2:Y:S01]  /*3af30*/  LDL.LU.64 R20, [R1+0x6168] ;  /* 0x0061680001147983 */ /* 0x000ea20000300a00 */
[----:B----4-:R-:W-:Y:S01]  /*3af40*/  STL [R1+0x5e38], R29 ;  /* 0x005e381d01007387 */ /* 0x010fe20000100800 */
[----:B--2---:R-:W-:Y:S11]  /*3af50*/  HMMA.16816.F32 R24, R4, R20, R24 ;  /* 0x000000140418723c */ /* 0x004ff60000001818 */
[----:B------:R-:W-:Y:S11]  /*3af60*/  @!UPT UIADD3 URZ, URZ, URZ, URZ ;  /* 0x0000003f3f3ff290 */ /* 0x000ff6000fffe03f */
[----:B------:R-:W-:Y:S01]  /*3af70*/  @!UPT UIADD3 URZ, URZ, URZ, URZ ;  /* 0x0000003f3f3ff290 */ /* 0x000fe2000fffe03f */
[----:B------:R-:W-:Y:S01]  /*3af80*/  STL.64 [R1+0x460], R24 ;  /* 0x0004601801007387 */ /* 0x000fe20000100a00 */
[----:B------:R0:W-:Y:S03]  /*3af90*/  STL.64 [R1+0x468], R26 ;  /* 0x0004681a01007387 */ /* 0x0001e60000100a00 */
[----:B0-----:R-:W2:Y:S01]  /*3afa0*/  LDL.LU.64 R26, [R1+0x6160] ;  /* 0x00616000011a7983 */ /* 0x001ea20000300a00 */
[----:B------:R-:W3:Y:S02]  /*3afb0*/  LDL.LU.64 R24, [R1+0x6158] ;  /* 0x0061580001187983 */ /* 0x000ee40000300a00 */
[----:B------:R-:W4:Y:S01]  /*3afc0*/  LDL.LU R23, [R1+0x6150] ;  /* 0x0061500001177983 */ /* 0x000f220000300800 */
[----:B------:R-:W-:Y:S01]  /*3afd0*/  LOP3.LUT R3, R29, 0x60, RZ, 0x3c, !PT ;  /* 0x000000601d037812 */ /* 0x000fe200078e3cff */
[----:B------:R-:W-:Y:S02]  /*3afe0*/  IMAD.MOV.U32 R29, RZ, RZ, R8 ;  /* 0x000000ffff1d7224 */ /* 0x000fe400078e0008 */
[----:B------:R-:W-:-:S02]  /*3aff0*/  IMAD.MOV.U32 R9, RZ, RZ, R20 ;  /* 0x000000ffff097224 */ /* 0x000fc400078e0014 */
[----:B------:R-:W-:Y:S01]  /*3b000*/  IMAD.MOV.U32 R8, RZ, RZ, R21 ;  /* 0x000000ffff087224 */ /* 0x000fe200078e0015 */
[----:B---3--:R-:W-:Y:S01]  /*3b010*/  HMMA.16816.F32 R12, R4, R24, R12 ;  /* 0x00000018040c723c */ /* 0x008fe2000000180c */
[----:B----4-:R-:W-:Y:S06]  /*3b020*/  LDSM.16.MT88.4 R20, [R23+0x10180] ;  /* 0x010180001714783b */ /* 0x010fec0000004200 */
[----:B------:R-:W-:Y:S11]  /*3b030*/  IMAD.MOV.U32 R7, RZ, RZ, R10 ;  /* 0x000000ffff077224 */ /* 0x000ff600078e000a */
[----:B------:R-:W-:Y:S05]  /*3b040*/  @!UPT UIADD3 URZ, URZ, URZ, URZ ;  /* 0x0000003f3f3ff290 */ /* 0x000fea000fffe03f */
[----:B------:R0:W-:Y:S01]  /*3b050*/  STL.64 [R1+0x2d0], R12 ;  /* 0x0002d00c01007387 */ /* 0x0001e20000100a00 */
[----:B------:R1:W-:Y:S03]  /*3b060*/  STL.64 [R1+0x2d8], R14 ;  /* 0x0002d80e01007387 */ /* 0x0003e60000100a00 */
[----:B0-----:R-:W3:Y:S01]  /*3b070*/  LDL.LU.64 R12, [R1+0x12d0] ;  /* 0x0012d000010c7983 */ /* 0x001ee20000300a00 */
[----:B-1----:R-:W3:Y:S02]  /*3b080*/  LDL.LU.64 R14, [R1+0x12d8] ;  /* 0x0012d800010e7983 */ /* 0x002ee40000300a00 */
[----:B------:R0:W-:Y:S02]  /*3b090*/  STL.64 [R1+0x6020], R24 ;  /* 0x0060201801007387 */ /* 0x0001e40000100a00 */
[----:B0-----:R-:W-:Y:S02]  /*3b0a0*/  IMAD.MOV.U32 R24, RZ, RZ, R9 ;  /* 0x000000ffff187224 */ /* 0x001fe400078e0009 */
[----:B------:R-:W-:-:S02]  /*3b0b0*/  IMAD.MOV.U32 R25, RZ, RZ, R8 ;  /* 0x000000ffff197224 */ /* 0x000fc400078e0008 */
[----:B------:R-:W4:Y:S01]  /*3b0c0*/  LDL.LU.64 R8, [R1+0x12c0] ;  /* 0x0012c00001087983 */ /* 0x000f220000300a00 */
[----:B------:R-:W4:Y:S02]  /*3b0d0*/  LDL.LU.64 R10, [R1+0x12c8] ;  /* 0x0012c800010a7983 */ /* 0x000f240000300a00 */
[----:B------:R0:W-:Y:S02]  /*3b0e0*/  STL.64 [R1+0x6038], R24 ;  /* 0x0060381801007387 */ /* 0x0001e40000100a00 */
[----:B0-----:R-:W-:Y:S02]  /*3b0f0*/  IMAD.MOV.U32 R24, RZ, RZ, R7 ;  /* 0x000000ffff187224 */ /* 0x001fe400078e0007 */
[----:B------:R-:W0:Y:S01]  /*3b100*/  LDSM.16.MT88.4 R4, [R3+0x10000] ;  /* 0x010000000304783b */ /* 0x000e220000004200 */
[----:B------:R-:W-:-:S05]  /*3b110*/  IMAD.MOV.U32 R25, RZ, RZ, R29 ;  /* 0x000000ffff197224 */ /* 0x000fca00078e001d */
[----:B------:R1:W-:Y:S02]  /*3b120*/  STL.64 [R1+0x6050], R24 ;  /* 0x0060501801007387 */ /* 0x0003e40000100a00 */
[----:B-1----:R-:W-:Y:S02]  /*3b130*/  IMAD.MOV.U32 R24, RZ, RZ, R17 ;  /* 0x000000ffff187224 */ /* 0x002fe400078e0011 */
[----:B------:R-:W3:Y:S01]  /*3b140*/  LDL.LU R17, [R1+0x614c] ;  /* 0x00614c0001117983 */ /* 0x000ee20000300800 */
[----:B------:R-:W-:Y:S02]  /*3b150*/  IMAD.MOV.U32 R25, RZ, RZ, R18 ;  /* 0x000000ffff197224 */ /* 0x000fe400078e0012 */
[----:B------:R-:W2:Y:S03]  /*3b160*/  LDL.LU R18, [R1+0x6148] ;  /* 0x0061480001127983 */ /* 0x000ea60000300800 */
[----:B------:R-:W-:Y:S04]  /*3b170*/  STL.64 [R1+0x6068], R24 ;  /* 0x0060681801007387 */ /* 0x000fe80000100a00 */
[----:B0-----:R-:W-:Y:S01]  /*3b180*/  STL.64 [R1+0x6018], R6 ;  /* 0x0060180601007387 */ /* 0x001fe20000100a00 */
[----:B------:R0:W-:Y:S03]  /*3b190*/  STL.64 [R1+0x6010], R4 ;  /* 0x0060100401007387 */ /* 0x0001e60000100a00 */
        /* <DEDUP_REMOVED lines=10> */
[----:B------:R-:W-:Y:S01]  /*3b240*/  STL.64 [R1+0x60e8], R16 ;  /* 0x0060e81001007387 */ /* 0x000fe20000100a00 */
[C---:B----4-:R-:W-:Y:S11]  /*3b250*/  HMMA.16816.F32 R8, R20.reuse, R12, R8 ;  /* 0x0000000c1408723c */ /* 0x050ff60000001808 */
[----:B------:R-:W-:Y:S11]  /*3b260*/  @!UPT UIADD3 URZ, URZ, URZ, URZ ;  /* 0x0000003f3f3ff290 */ /* 0x000ff6000fffe03f */
[----:B------:R-:W-:Y:S01]  /*3b270*/  @!UPT UIADD3 URZ, URZ, URZ, URZ ;  /* 0x0000003f3f3ff290 */ /* 0x000fe2000fffe03f */
[----:B------:R-:W-:Y:S01]  /*3b280*/  STL.64 [R1+0x1c0], R8 ;  /* 0x0001c00801007387 */ /* 0x000fe20000100a00 */
[----:B------:R0:W-:Y:S03]  /*3b290*/  STL.64 [R1+0x1c8], R10 ;  /* 0x0001c80a01007387 */ /* 0x0001e60000100a00 */
[----:B0-----:R-:W4:Y:S01]  /*3b2a0*/  LDL.LU.64 R10, [R1+0x6130] ;  /* 0x00613000010a7983 */ /* 0x001f220000300a00 */
[----:B------:R-:W2:Y:S02]  /*3b2b0*/  LDL.LU.64 R8, [R1+0x6128] ;  /* 0x0061280001087983 */ /* 0x000ea40000300a00 */
[----:B------:R-:W-:Y:S02]  /*3b2c0*/  IMAD.MOV.U32 R24, RZ, RZ, R19 ;  /* 0x000000ffff187224 */ /* 0x000fe400078e0013 */
[----:B------:R-:W3:Y:S01]  /*3b2d0*/  LDL.LU R19, [R1+0x6124] ;  /* 0x0061240001137983 */ /* 0x000ee20000300800 */
[----:B--2---:R-:W-:Y:S01]  /*3b2e0*/  HMMA.16816.F32 R4, R20, R8, R4 ;  /* 0x000000081404723c */ /* 0x004fe20000001804 */
[----:B----4-:R-:W-:-:S02]  /*3b2f0*/  IMAD.MOV.U32 R25, RZ, RZ, R10 ;  /* 0x000000ffff197224 */ /* 0x010fc400078e000a */
[----:B------:R-:W2:Y:S03]  /*3b300*/  LDL.LU R10, [R1+0x6120] ;  /* 0x00612000010a7983 */ /* 0x000ea60000300800 */
[----:B------:R-:W-:Y:S02]  /*3b310*/  STL.64 [R1+0x6080], R24 ;  /* 0x0060801801007387 */ /* 0x000fe40000100a00 */
[----:B---3--:R-:W-:Y:S02]  /*3b320*/  STL.64 [R1+0x6030], R14 ;  /* 0x0060300e01007387 */ /* 0x008fe40000100a00 */
[----:B------:R0:W-:Y:S02]  /*3b330*/  STL.64 [R1+0x6028], R12 ;  /* 0x0060280c01007387 */ /* 0x0001e40000100a00 */
[----:B0-----:R-:W3:Y:S01]  /*3b340*/  LDL.LU.64 R12, [R1+0x12a0] ;  /* 0x0012a000010c7983 */ /* 0x001ee20000300a00 */
[----:B------:R-:W3:Y:S10]  /*3b350*/  LDL.LU.64 R14, [R1+0x12a8] ;  /* 0x0012a800010e7983 */ /* 0x000ef40000300a00 */
[----:B------:R0:W-:Y:S01]  /*3b360*/  STL.64 [R1+0x1b0], R4 ;  /* 0x0001b00401007387 */ /* 0x0001e20000100a00 */
[----:B------:R-:W-:Y:S03]  /*3b370*/  STL.64 [R1+0x1b8], R6 ;  /* 0x0001b80601007387 */ /* 0x000fe60000100a00 */
[----:B0-----:R-:W3:Y:S01]  /*3b380*/  LDL.LU.64 R4, [R1+0x6118] ;  /* 0x0061180001047983 */ /* 0x001ee20000300a00 */
[----:B------:R-:W-:-:S02]  /*3b390*/  IMAD.MOV.U32 R24, RZ, RZ, R11 ;  /* 0x000000ffff187224 */ /* 0x000fc400078e000b */
[----:B------:R-:W-:Y:S02]  /*3b3a0*/  IMAD.MOV.U32 R25, RZ, RZ, R28 ;  /* 0x000000ffff197224 */ /* 0x000fe400078e001c */
[----:B------:R-:W4:Y:S03]  /*3b3b0*/  LDL.LU R11, [R1+0x6110] ;  /* 0x00611000010b7983 */ /* 0x000f260000300800 */
[----:B------:R0:W-:Y:S02]  /*3b3c0*/  STL.64 [R1+0x6098], R24 ;  /* 0x0060981801007387 */ /* 0x0001e40000100a00 */
[----:B0-----:R-:W-:Y:S02]  /*3b3d0*/  IMAD.MOV.U32 R24, RZ, RZ, R2 ;  /* 0x000000ffff187224 */ /* 0x001fe400078e0002 */
[----:B------:R-:W-:-:S05]  /*3b3e0*/  IMAD.MOV.U32 R25, RZ, RZ, R0 ;  /* 0x000000ffff197224 */ /* 0x000fca00078e0000 */
[----:B------:R0:W-:Y:S01]  /*3b3f0*/  STL.64 [R1+0x60b0], R24 ;  /* 0x0060b01801007387 */ /* 0x0001e20000100a00 */
[----:B------:R-:W-:Y:S02]  /*3b400*/  STL.64 [R1+0x6008], R8 ;  /* 0x0060080801007387 */ /* 0x000fe40000100a00 */
[----:B0-----:R-:W-:Y:S02]  /*3b410*/  IMAD.MOV.U32 R24, RZ, RZ, R27 ;  /* 0x000000ffff187224 */ /* 0x001fe400078e001b */
[----:B------:R-:W-:Y:S01]  /*3b420*/  IMAD.MOV.U32 R25, RZ, RZ, R26 ;  /* 0x000000ffff197224 */ /* 0x000fe200078e001a */
[----:B---3--:R-:W-:Y:S11]  /*3b430*/  HMMA.16816.F32 R12, R20, R4, R12 ;  /* 0x00000004140c723c */ /* 0x008ff6000000180c */
[----:B------:R-:W-:Y:S11]  /*3b440*/  @!UPT UIADD3 URZ, URZ, URZ, URZ ;  /* 0x0000003f3f3ff290 */ /* 0x000ff6000fffe03f */
[----:B------:R-:W-:Y:S01]  /*3b450*/  @!UPT UIADD3 URZ, URZ, URZ, URZ ;  /* 0x0000003f3f3ff290 */ /* 0x000fe2000fffe03f */
[----:B------:R-:W-:Y:S01]  /*3b460*/  STL.64 [R1+0x1a0], R12 ;  /* 0x0001a00c01007387 */ /* 0x000fe20000100a00 */
[----:B------:R-:W-:Y:S02]  /*3b470*/  STL.64 [R1+0x1a8], R14 ;  /* 0x0001a80e01007387 */ /* 0x000fe40000100a00 */
[----:B------:R0:W-:Y:S02]  /*3b480*/  STL.64 [R1+0x60c8], R24 ;  /* 0x0060c81801007387 */ /* 0x0001e40000100a00 */
[----:B------:R-:W3:Y:S02]  /*3b490*/  LDL.LU.64 R16, [R1+0x1270] ;  /* 0x0012700001107983 */ /* 0x000ee40000300a00 */
[----:B0-----:R-:W-:Y:S02]  /*3b4a0*/  IMAD.MOV.U32 R24, RZ, RZ, R19 ;  /* 0x000000ffff187224 */ /* 0x001fe400078e0013 */
[----:B------:R-:W-:Y:S02]  /*3b4b0*/  IMAD.MOV.U32 R25, RZ, RZ, R18 ;  /* 0x000000ffff197224 */ /* 0x000fe400078e0012 */
[----:B------:R-:W2:Y:S04]  /*3b4c0*/  LDL.LU.64 R18, [R1+0x1278] ;  /* 0x0012780001127983 */ /* 0x000ea80000300a00 */
[----:B--2---:R-:W-:Y:S01]  /*3b4d0*/  STL.64 [R1+0x60f8], R18 ;  /* 0x0060f81201007387 */ /* 0x004fe20000100a00 */
[----:B---3--:R4:W-:Y:S02]  /*3b4e0*/  STL.64 [R1+0x60f0], R16 ;  /* 0x0060f01001007387 */ /* 0x0089e40000100a00 */
[----:B------:R-:W2:Y:S02]  /*3b4f0*/  LDL.LU.64 R8, [R1+0x1290] ;  /* 0x0012900001087983 */ /* 0x000ea40000300a00 */
[----:B----4-:R-:W-:-:S02]  /*3b500*/  IMAD.MOV.U32 R16, RZ, RZ, R11 ;  /* 0x000000ffff107224 */ /* 0x010fc400078e000b */
[----:B------:R-:W-:Y:S02]  /*3b510*/  IMAD.MOV.U32 R17, RZ, RZ, R10 ;  /* 0x000000ffff117224 */ /* 0x000fe400078e000a */
[----:B------:R-:W2:Y:S03]  /*3b520*/  LDL.LU.64 R10, [R1+0x1298] ;  /* 0x00129800010a7983 */ /* 0x000ea60000300a00 */
[----:B------:R0:W-:Y:S02]  /*3b530*/  STL.64 [R1+0x6108], R16 ;  /* 0x0061081001007387 */ /* 0x0001e40000100a00 */
[----:B0-----:R-:W2:Y:S01]  /*3b540*/  LDL.64 R16, [R1+0x90] ;  /* 0x0000900001107983 */ /* 0x001ea20000100a00 */
[----:B------:R0:W-:Y:S03]  /*3b550*/  STL.64 [R1+0x60e0], R24 ;  /* 0x0060e01801007387 */ /* 0x0001e60000100a00 */
[----:B0-----:R-:W3:Y:S04]  /*3b560*/  LDL.64 R24, [R1+0x70] ;  /* 0x0000700001187983 */ /* 0x001ee80000100a00 */
[----:B---3--:R0:W-:Y:S04]  /*3b570*/  STL.64 [R1+0x6100], R24 ;  /* 0x0061001801007387 */ /* 0x0081e80000100a00 */
[----:B0-----:R-:W3:Y:S01]  /*3b580*/  LDL.LU.64 R24, [R1+0x1280] ;  /* 0x0012800001187983 */ /* 0x001ee20000300a00 */
[----:B------:R-:W3:Y:S02]  /*3b590*/  LDL.LU.64 R26, [R1+0x1288] ;  /* 0x00128800011a7983 */ /* 0x000ee40000300a00 */
[----:B------:R-:W4:Y:S02]  /*3b5a0*/  LDL.LU.64 R12, [R1+0x11f0] ;  /* 0x0011f000010c7983 */ /* 0x000f240000300a00 */
[----:B------:R-:W2:Y:S02]  /*3b5b0*/  LDL.LU.64 R14, [R1+0x11f8] ;  /* 0x0011f800010e7983 */ /* 0x000ea40000300a00 */
[----:B--2---:R-:W-:Y:S01]  /*3b5c0*/  STL.64 [R1+0x6048], R14 ;  /* 0x0060480e01007387 */ /* 0x004fe20000100a00 */
[----:B----4-:R0:W-:Y:S03]  /*3b5d0*/  STL.64 [R1+0x6040], R12 ;  /* 0x0060400c01007387 */ /* 0x0101e60000100a00 */
        /* <DEDUP_REMOVED lines=17> */
[----:B------:R-:W4:Y:S01]  /*3b6f0*/  LDL.LU.64 R14, [R1+0x1248] ;  /* 0x00124800010e7983 */ /* 0x000f220000300a00 */
[----:B------:R-:W-:Y:S02]  /*3b700*/  HMMA.16816.F32 R8, R20, R16, R8 ;  /* 0x000000101408723c */ /* 0x000fe40000001808 */
[----:B----4-:R-:W-:Y:S01]  /*3b710*/  STL.64 [R1+0x60c0], R14 ;  /* 0x0060c00e01007387 */ /* 0x010fe20000100a00 */
[----:B--2---:R0:W-:Y:S03]  /*3b720*/  STL.64 [R1+0x60b8], R12 ;  /* 0x0060b80c01007387 */ /* 0x0041e60000100a00 */
[----:B0-----:R-:W2:Y:S01]  /*3b730*/  LDL.LU.64 R12, [R1+0x1250] ;  /* 0x00125000010c7983 */ /* 0x001ea20000300a00 */
[----:B------:R-:W4:Y:S02]  /*3b740*/  LDL.LU.64 R14, [R1+0x1258] ;  /* 0x00125800010e7983 */ /* 0x000f240000300a00 */
[----:B------:R-:W-:-:S02]  /*3b750*/  IMAD.MOV.U32 R2, RZ, RZ, R4 ;  /* 0x000000ffff027224 */ /* 0x000fc400078e0004 */
[----:B------:R-:W-:Y:S01]  /*3b760*/  IMAD.MOV.U32 R0, RZ, RZ, R5 ;  /* 0x000000ffff007224 */ /* 0x000fe200078e0005 */
[----:B----4-:R-:W-:Y:S01]  /*3b770*/  STL.64 [R1+0x60d8], R14 ;  /* 0x0060d80e01007387 */ /* 0x010fe20000100a00 */
[----:B--2---:R0:W-:Y:S03]  /*3b780*/  STL.64 [R1+0x60d0], R12 ;  /* 0x0060d00c01007387 */ /* 0x0041e60000100a00 */
[----:B0-----:R-:W2:Y:S01]  /*3b790*/  LDL.LU.64 R12, [R1+0x1260] ;  /* 0x00126000010c7983 */ /* 0x001ea20000300a00 */
[----:B------:R-:W2:Y:S02]  /*3b7a0*/  LDL.LU.64 R14, [R1+0x1268] ;  /* 0x00126800010e7983 */ /* 0x000ea40000300a00 */
[----:B------:R-:W4:Y:S02]  /*3b7b0*/  LDL.LU.64 R4, [R1+0xf90] ;  /* 0x000f900001047983 */ /* 0x000f240000300a00 */
[----:B------:R-:W4:Y:S02]  /*3b7c0*/  LDL.LU.64 R6, [R1+0xf98] ;  /* 0x000f980001067983 */ /* 0x000f240000300a00 */
[----:B------:R0:W-:Y:S01]  /*3b7d0*/  STL.64 [R1+0x190], R8 ;  /* 0x0001900801007387 */ /* 0x0001e20000100a00 */
[----:B------:R-:W-:Y:S02]  /*3b7e0*/  STL.64 [R1+0x198], R10 ;  /* 0x0001980a01007387 */ /* 0x000fe40000100a00 */
[----:B0-----:R-:W-:-:S02]  /*3b7f0*/  IMAD.MOV.U32 R9, RZ, RZ, R16 ;  /* 0x000000ffff097224 */ /* 0x001fc400078e0010 */
[----:B------:R-:W-:Y:S02]  /*3b800*/  IMAD.MOV.U32 R8, RZ, RZ, R17 ;  /* 0x000000ffff087224 */ /* 0x000fe400078e0011 */
[----:B------:R-:W3:Y:S02]  /*3b810*/  LDL.LU.64 R16, [R1+0x6108] ;  /* 0x0061080001107983 */ /* 0x000ee40000300a00 */
[C---:B---3--:R-:W-:Y:S02]  /*3b820*/  HMMA.16816.F32 R16, R20.reuse, R16, R24 ;  /* 0x000000101410723c */ /* 0x048fe40000001818 */
[----:B------:R-:W3:Y:S11]  /*3b830*/  LDL.LU.64 R24, [R1+0x6100] ;  /* 0x0061000001187983 */ /* 0x000ef60000300a00 */
[----:B------:R-:W-:Y:S10]  /*3b840*/  @!UPT UIADD3 URZ, URZ, URZ, URZ ;  /* 0x0000003f3f3ff290 */ /* 0x000ff4000fffe03f */
[----:B------:R-:W-:Y:S01]  /*3b850*/  STL.64 [R1+0x180], R16 ;  /* 0x0001801001007387 */ /* 0x000fe20000100a00 */
[----:B------:R0:W-:Y:S03]  /*3b860*/  STL.64 [R1+0x188], R18 ;  /* 0x0001881201007387 */ /* 0x0001e60000100a00 */
[----:B0-----:R-:W3:Y:S01]  /*3b870*/  LDL.LU.64 R18, [R1+0x60f8] ;  /* 0x0060f80001127983 */ /* 0x001ee20000300a00 */
[----:B------:R-:W3:Y:S02]  /*3b880*/  LDL.LU.64 R16, [R1+0x60f0] ;  /* 0x0060f00001107983 */ /* 0x000ee40000300a00 */
[C---:B---3--:R-:W-:Y:S11]  /*3b890*/  HMMA.16816.F32 R16, R20.reuse, R24, R16 ;  /* 0x000000181410723c */ /* 0x048ff60000001810 */
[----:B------:R-:W-:Y:S11]  /*3b8a0*/  @!UPT UIADD3 URZ, URZ, URZ, URZ ;  /* 0x0000003f3f3ff290 */ /* 0x000ff6000fffe03f */
[----:B------:R-:W-:Y:S01]  /*3b8b0*/  @!UPT UIADD3 URZ, URZ, URZ, URZ ;  /* 0x0000003f3f3ff290 */ /* 0x000fe2000fffe03f */
[----:B------:R0:W-:Y:S01]  /*3b8c0*/  STL.64 [R1+0x170], R16 ;  /* 0x0001701001007387 */ /* 0x0001e20000100a00 */
[----:B------:R1:W-:Y:S03]  /*3b8d0*/  STL.64 [R1+0x178], R18 ;  /* 0x0001781201007387 */ /* 0x0003e60000100a00 */
[----:B0-----:R-:W3:Y:S01]  /*3b8e0*/  LDL.LU.64 R16, [R1+0x60e8] ;  /* 0x0060e80001107983 */ /* 0x001ee20000300a00 */
[----:B-1----:R-:W-:Y:S02]  /*3b8f0*/  IMAD.MOV.U32 R19, RZ, RZ, R24 ;  /* 0x000000ffff137224 */ /* 0x002fe400078e0018 */
[----:B------:R-:W-:Y:S02]  /*3b900*/  IMAD.MOV.U32 R18, RZ, RZ, R25 ;  /* 0x000000ffff127224 */ /* 0x000fe400078e0019 */
[----:B------:R-:W2:Y:S02]  /*3b910*/  LDL.LU.64 R24, [R1+0x60e0] ;  /* 0x0060e00001187983 */ /* 0x000ea40000300a00 */
        /* <DEDUP_REMOVED lines=55> */
[----:B0-----:R-:W4:Y:S02]  /*3bc90*/  LDL.LU.64 R24, [R1+0x6020] ;  /* 0x0060200001187983 */ /* 0x001f240000300a00 */
[----:B----4-:R-:W-:Y:S02]  /*3bca0*/  HMMA.16816.F32 R20, R20, R24, R4 ;  /* 0x000000181414723c */ /* 0x010fe40000001804 */
[----:B------:R-:W3:Y:S01]  /*3bcb0*/  LDL.LU.64 R6, [R1+0x6018] ;  /* 0x0060180001067983 */ /* 0x000ee20000300a00 */
[----:B------:R-:W3:Y:S11]  /*3bcc0*/  LDL.LU.64 R4, [R1+0x6010] ;  /* 0x0060100001047983 */ /* 0x000ef60000300a00 */
[----:B------:R-:W-:Y:S09]  /*3bcd0*/  @!UPT UIADD3 URZ, URZ, URZ, URZ ;  /* 0x0000003f3f3ff290 */ /* 0x000ff2000fffe03f */
[----:B------:R0:W-:Y:S01]  /*3bce0*/  STL.64 [R1+0xf0], R20 ;  /* 0x0000f01401007387 */ /* 0x0001e20000100a00 */
[----:B------:R-:W-:Y:S02]  /*3bcf0*/  STL.64 [R1+0xf8], R22 ;  /* 0x0000f81601007387 */ /* 0x000fe40000100a00 */
[----:B0-----:R-:W-:Y:S02]  /*3bd00*/  IMAD.MOV.U32 R20, RZ, RZ, R9 ;  /* 0x000000ffff147224 */ /* 0x001fe400078e0009 */
[----:B------:R-:W-:Y:S02]  /*3bd10*/  IMAD.MOV.U32 R21, RZ, RZ, R8 ;  /* 0x000000ffff157224 */ /* 0x000fe400078e0008 */
[----:B------:R-:W2:Y:S01]  /*3bd20*/  LDL.LU.64 R8, [R1+0x1660] ;  /* 0x0016600001087983 */ /* 0x000ea20000300a00 */
[----:B------:R-:W2:Y:S02]  /*3bd30*/  LDL.LU.64 R10, [R1+0x1668] ;  /* 0x00166800010a7983 */ /* 0x000ea40000300a00 */
[----:B------:R0:W-:Y:S02]  /*3bd40*/  STL.64 [R1+0x5ff0], R20 ;  /* 0x005ff01401007387 */ /* 0x0001e40000100a00 */
[----:B0-----:R-:W3:Y:S01]  /*3bd50*/  LDL.LU.64 R20, [R1+0x1670] ;  /* 0x0016700001147983 */ /* 0x001ee20000300a00 */
[----:B------:R-:W3:Y:S02]  /*3bd60*/  LDL.LU.64 R22, [R1+0x1678] ;  /* 0x0016780001167983 */ /* 0x000ee40000300a00 */
[----:B------:R3:W-:Y:S02]  /*3bd70*/  STL.64 [R1+0x5fc0], R24 ;  /* 0x005fc01801007387 */ /* 0x0007e40000100a00 */
[C---:B---3--:R-:W-:Y:S01]  /*3bd80*/  HMMA.16816.F32 R24, R4.reuse, R16, R20 ;  /* 0x000000100418723c */ /* 0x048fe20000001814 */
[----:B------:R-:W3:Y:S01]  /*3bd90*/  LDL.LU.64 R20, [R1+0x1630] ;  /* 0x0016300001147983 */ /* 0x000ee20000300a00 */
[----:B------:R-:W4:Y:S11]  /*3bda0*/  LDL.LU.64 R22, [R1+0x1638] ;  /* 0x0016380001167983 */ /* 0x000f360000300a00 */
[----:B------:R-:W-:Y:S10]  /*3bdb0*/  @!UPT UIADD3 URZ, URZ, URZ, URZ ;  /* 0x0000003f3f3ff290 */ /* 0x000ff4000fffe03f */
[----:B------:R-:W-:Y:S01]  /*3bdc0*/  STL.64 [R1+0x430], R24 ;  /* 0x0004301801007387 */ /* 0x000fe20000100a00 */
[----:B------:R-:W-:Y:S03]  /*3bdd0*/  STL.64 [R1+0x438], R26 ;  /* 0x0004381a01007387 */ /* 0x000fe60000100a00 */
[----:B----4-:R-:W-:Y:S01]  /*3bde0*/  STL.64 [R1+0x6000], R22 ;  /* 0x0060001601007387 */ /* 0x010fe20000100a00 */
[----:B---3--:R0:W-:Y:S03]  /*3bdf0*/  STL.64 [R1+0x5ff8], R20 ;  /* 0x005ff81401007387 */ /* 0x0081e60000100a00 */
[----:B0-----:R-:W3:Y:S01]  /*3be00*/  LDL.LU.64 R20, [R1+0x1640] ;  /* 0x0016400001147983 */ /* 0x001ee20000300a00 */
[----:B------:R-:W3:Y:S02]  /*3be10*/  LDL.LU.64 R22, [R1+0x1648] ;  /* 0x0016480001167983 */ /* 0x000ee40000300a00 */
[----:B------:R-:W4:Y:S01]  /*3be20*/  LDL.64 R24, [R1+0x50] ;  /* 0x0000500001187983 */ /* 0x000f220000100a00 */
[C---:B--2---:R-:W-:Y:S01]  /*3be30*/  HMMA.16816.F32 R8, R4.reuse, R12, R8 ;  /* 0x0000000c0408723c */ /* 0x044fe20000001808 */
[----:B----4-:R0:W-:Y:S04]  /*3be40*/  STL.64 [R1+0x5fd0], R24 ;  /* 0x005fd01801007387 */ /* 0x0101e80000100a00 */
[----:B0-----:R-:W2:Y:S04]  /*3be50*/  LDL.64 R24, [R1+0x60] ;  /* 0x0000600001187983 */ /* 0x001ea80000100a00 */
[----:B--2---:R-:W-:Y:S01]  /*3be60*/  STL.64 [R1+0x5fe0], R24 ;  /* 0x005fe01801007387 */ /* 0x004fe20000100a00 */
[----:B------:R-:W-:Y:S02]  /*3be70*/  STL [R1+0x5f64], R17 ;  /* 0x005f641101007387 */ /* 0x000fe40000100800 */
[----:B------:R0:W-:Y:S02]  /*3be80*/  STL [R1+0x5fc8], R16 ;  /* 0x005fc81001007387 */ /* 0x0001e40000100800 */
[----:B0-----:R-:W2:Y:S09]  /*3be90*/  LDL.64 R16, [R1+0x80] ;  /* 0x0000800001107983 */ /* 0x001eb20000100a00 */
[----:B------:R0:W-:Y:S02]  /*3bea0*/  STL.64 [R1+0x420], R8 ;  /* 0x0004200801007387 */ /* 0x0001e40000100a00 */
[----:B------:R-:W-:Y:S01]  /*3beb0*/  STL.64 [R1+0x428], R10 ;  /* 0x0004280a01007387 */ /* 0x000fe20000100a00 */
[----:B0-----:R-:W3:Y:S01]  /*3bec0*/  LDL.LU.64 R8, [R1+0x6008] ;  /* 0x0060080001087983 */ /* 0x001ee20000300a00 */
[----:B------:R-:W-:Y:S02]  /*3bed0*/  STL.64 [R1+0x5f58], R14 ;  /* 0x005f580e01007387 */ /* 0x000fe40000100a00 */
[----:B------:R0:W-:Y:S02]  /*3bee0*/  STL.64 [R1+0x5f50], R12 ;  /* 0x005f500c01007387 */ /* 0x0001e40000100a00 */
[----:B0-----:R-:W4:Y:S01]  /*3bef0*/  LDL.64 R12, [R1+0x40] ;  /* 0x00004000010c7983 */ /* 0x001f220000100a00 */
[----:B---3--:R-:W-:Y:S03]  /*3bf00*/  HMMA.16816.F32 R20, R4, R8, R20 ;  /* 0x000000080414723c */ /* 0x008fe60000001814 */
[----:B----4-:R0:W-:Y:S04]  /*3bf10*/  STL.64 [R1+0x5fd8], R12 ;  /* 0x005fd80c01007387 */ /* 0x0101e80000100a00 */
[----:B0-----:R-:W3:Y:S01]  /*3bf20*/  LDL.LU.64 R12, [R1+0x11e0] ;  /* 0x0011e000010c7983 */ /* 0x001ee20000300a00 */
[----:B------:R-:W3:Y:S11]  /*3bf30*/  LDL.LU.64 R14, [R1+0x11e8] ;  /* 0x0011e800010e7983 */ /* 0x000ef60000300a00 */
[----:B------:R-:W-:Y:S04]  /*3bf40*/  @!UPT UIADD3 URZ, URZ, URZ, URZ ;  /* 0x0000003f3f3ff290 */ /* 0x000fe8000fffe03f */
[----:B------:R-:W-:Y:S02]  /*3bf50*/  STL.64 [R1+0x410], R20 ;  /* 0x0004101401007387 */ /* 0x000fe40000100a00 */
[----:B------:R0:W-:Y:S02]  /*3bf60*/  STL.64 [R1+0x418], R22 ;  /* 0x0004181601007387 */ /* 0x0001e40000100a00 */
[----:B0-----:R-:W4:Y:S01]  /*3bf70*/  LDL.LU.64 R22, [R1+0x6000] ;  /* 0x0060000001167983 */ /* 0x001f220000300a00 */
[----:B------:R-:W4:Y:S02]  /*3bf80*/  LDL.LU.64 R20, [R1+0x5ff8] ;  /* 0x005ff80001147983 */ /* 0x000f240000300a00 */
[----:B------:R0:W-:Y:S02]  /*3bf90*/  STL.64 [R1+0x5fe8], R8 ;  /* 0x005fe80801007387 */ /* 0x0001e40000100a00 */
[----:B0-----:R-:W-:Y:S02]  /*3bfa0*/  IMAD.MOV.U32 R8, RZ, RZ, R2 ;  /* 0x000000ffff087224 */ /* 0x001fe400078e0002 */
[----:B------:R-:W-:-:S07]  /*3bfb0*/  IMAD.MOV.U32 R9, RZ, RZ, R0 ;  /* 0x000000ffff097224 */ /* 0x000fce00078e0000 */
[C---:B----4-:R-:W-:Y:S01]  /*3bfc0*/  HMMA.16816.F32 R8, R4.reuse, R8, R20 ;  /* 0x000000080408723c */ /* 0x050fe20000001814 */
[----:B------:R-:W3:Y:S11]  /*3bfd0*/  LDL.LU.64 R20, [R1+0x5ff0] ;  /* 0x005ff00001147983 */ /* 0x000ef60000300a00 */
[----:B------:R-:W-:Y:S11]  /*3bfe0*/  @!UPT UIADD3 URZ, URZ, URZ, URZ ;  /* 0x0000003f3f3ff290 */ /* 0x000ff6000fffe03f */
[----:B------:R0:W-:Y:S01]  /*3bff0*/  STL.64 [R1+0x400], R8 ;  /* 0x0004000801007387 */ /* 0x0001e20000100a00 */
[----:B------:R1:W-:Y:S03]  /*3c000*/  STL.64 [R1+0x408], R10 ;  /* 0x0004080a01007387 */ /* 0x0003e60000100a00 */
[----:B0-----:R-:W4:Y:S01]  /*3c010*/  LDL.LU.64 R8, [R1+0x11c0] ;  /* 0x0011c00001087983 */ /* 0x001f220000300a00 */
[----:B-1----:R-:W4:Y:S01]  /*3c020*/  LDL.LU.64 R10, [R1+0x11c8] ;  /* 0x0011c800010a7983 */ /* 0x002f220000300a00 */
[----:B---3--:R-:W-:Y:S11]  /*3c030*/  HMMA.16816.F32 R12, R4, R20, R12 ;  /* 0x00000014040c723c */ /* 0x008ff6000000180c */
[----:B------:R-:W-:Y:S11]  /*3c040*/  @!UPT UIADD3 URZ, URZ, URZ, URZ ;  /* 0x0000003f3f3ff290 */ /* 0x000ff6000fffe03f */
[----:B------:R-:W-:Y:S01]  /*3c050*/  @!UPT UIADD3 URZ, URZ, URZ, URZ ;  /* 0x0000003f3f3ff290 */ /* 0x000fe2000fffe03f */
[----:B------:R0:W-:Y:S01]  /*3c060*/  STL.64 [R1+0x3f0], R12 ;  /* 0x0003f00c01007387 */ /* 0x0001e20000100a00 */
[----:B------:R1:W-:Y:S03]  /*3c070*/  STL.64 [R1+0x3f8], R14 ;  /* 0x0003f80e01007387 */ /* 0x0003e60000100a00 */
[----:B0-----:R-:W3:Y:S01]  /*3c080*/  LDL.LU.64 R12, [R1+0x11b0] ;  /* 0x0011b000010c7983 */ /* 0x001ee20000300a00 */
[----:B-1----:R-:W3:Y:S02]  /*3c090*/  LDL.LU.64 R14, [R1+0x11b8] ;  /* 0x0011b800010e7983 */ /* 0x002ee40000300a00 */
[----:B------:R-:W2:Y:S02]  /*3c0a0*/  LDL.64 R20, [R1+0xc0] ;  /* 0x0000c00001147983 */ /* 0x000ea40000100a00 */
[----:B--2---:R0:W-:Y:S04]  /*3c0b0*/  STL.64 [R1+0x5f78], R20 ;  /* 0x005f781401007387 */ /* 0x0041e80000100a00 */
[----:B0-----:R-:W2:Y:S01]  /*3c0c0*/  LDL.LU.64 R20, [R1+0x11d0] ;  /* 0x0011d00001147983 */ /* 0x001ea20000300a00 */
[----:B------:R-:W2:Y:S02]  /*3c0d0*/  LDL.LU.64 R22, [R1+0x11d8] ;  /* 0x0011d80001167983 */ /* 0x000ea40000300a00 */
[----:B------:R-:W-:-:S02]  /*3c0e0*/  IMAD.MOV.U32 R2, RZ, RZ, R16 ;  /* 0x000000ffff027224 */ /* 0x000fc400078e0010 */
[----:B------:R-:W-:Y:S02]  /*3c0f0*/  IMAD.MOV.U32 R0, RZ, RZ, R17 ;  /* 0x000000ffff007224 */ /* 0x000fe400078e0011 */
[----:B------:R-:W-:Y:S02]  /*3c100*/  IMAD.MOV.U32 R24, RZ, RZ, R19 ;  /* 0x000000ffff187224 */ /* 0x000fe400078e0013 */
[----:B------:R-:W-:Y:S01]  /*3c110*/  IMAD.MOV.U32 R25, RZ, RZ, R18 ;  /* 0x000000ffff197224 */ /* 0x000fe200078e0012 */
[C---:B--2---:R-:W-:Y:S11]  /*3c120*/  HMMA.16816.F32 R20, R4.reuse, R16, R20 ;  /* 0x000000100414723c */ /* 0x044ff60000001814 */
[----:B------:R-:W-:Y:S11]  /*3c130*/  @!UPT UIADD3 URZ, URZ, URZ, URZ ;  /* 0x0000003f3f3ff290 */ /* 0x000ff6000fffe03f */
[----:B------:R-:W-:Y:S01]  /*3c140*/  @!UPT UIADD3 URZ, URZ, URZ, URZ ;  /* 0x0000003f3f3ff290 */ /* 0x000fe2000fffe03f */
[----:B------:R0:W-:Y:S01]  /*3c150*/  STL.64 [R1+0x3e0], R20 ;  /* 0x0003e01401007387 */ /* 0x0001e20000100a00 */
[----:B------:R-:W-:Y:S02]  /*3c160*/  STL.64 [R1+0x3e8], R22 ;  /* 0x0003e81601007387 */ /* 0x000fe40000100a00 */
[----:B------:R-:W2:Y:S02]  /*3c170*/  LDL.LU.64 R16, [R1+0x11a0] ;  /* 0x0011a00001107983 */ /* 0x000ea40000300a00 */
[----:B------:R-:W2:Y:S01]  /*3c180*/  LDL.LU.64 R18, [R1+0x11a8] ;  /* 0x0011a80001127983 */ /* 0x000ea20000300a00 */
[----:B0-----:R-:W2:Y:S04]  /*3c190*/  LDL.64 R20, [R1] ;  /* 0x0000000001147983 */ /* 0x001ea80000100a00 */
[----:B--2---:R0:W-:Y:S04]  /*3c1a0*/  STL.64 [R1+0x5f80], R20 ;  /* 0x005f801401007387 */ /* 0x0041e80000100a00 */
[----:B0-----:R-:W2:Y:S01]  /*3c1b0*/  LDL.64 R20, [R1+0x10] ;  /* 0x0000100001147983 */ /* 0x001ea20000100a00 */
[C---:B----4-:R-:W-:Y:S03]  /*3c1c0*/  HMMA.16816.F32 R24, R4.reuse, R24, R8 ;  /* 0x000000180418723c */ /* 0x050fe60000001808 */
[----:B--2---:R0:W-:Y:S04]  /*3c1d0*/  STL.64 [R1+0x5f90], R20 ;  /* 0x005f901401007387 */ /* 0x0041e80000100a00 */
[----:B0-----:R-:W2:Y:S04]  /*3c1e0*/  LDL.64 R20, [R1+0x20] ;  /* 0x0000200001147983 */ /* 0x001ea80000100a00 */
[----:B--2---:R0:W-:Y:S04]  /*3c1f0*/  STL.64 [R1+0x5fa8], R20 ;  /* 0x005fa81401007387 */ /* 0x0041e80000100a00 */
[----:B0-----:R-:W2:Y:S01]  /*3c200*/  LDL.64 R20, [R1+0x30] ;  /* 0x0000300001147983 */ /* 0x001ea20000100a00 */
[----:B------:R-:W-:Y:S02]  /*3c210*/  STL [R1+0x5f3c], R0 ;  /* 0x005f3c0001007387 */ /* 0x000fe40000100800 */
[----:B------:R-:W-:Y:S02]  /*3c220*/  STL [R1+0x5f38], R2 ;  /* 0x005f380201007387 */ /* 0x000fe40000100800 */
[----:B------:R-:W4:Y:S03]  /*3c230*/  LDL.LU.64 R8, [R1+0x5fe8] ;  /* 0x005fe80001087983 */ /* 0x000f260000300a00 */
[----:B------:R0:W-:Y:S01]  /*3c240*/  STL.64 [R1+0x3d0], R24 ;  /* 0x0003d01801007387 */ /* 0x0001e20000100a00 */
[----:B------:R-:W-:Y:S03]  /*3c250*/  STL.64 [R1+0x3d8], R26 ;  /* 0x0003d81a01007387 */ /* 0x000fe60000100a00 */
[----:B0-----:R-:W3:Y:S02]  /*3c260*/  LDL.LU.64 R24, [R1+0x5fe0] ;  /* 0x005fe00001187983 */ /* 0x001ee40000300a00 */
[----:B---3--:R-:W-:Y:S01]  /*3c270*/  HMMA.16816.F32 R12, R4, R24, R12 ;  /* 0x00000018040c723c */ /* 0x008fe2000000180c */
[----:B------:R-:W-:-:S02]  /*3c280*/  IMAD.MOV.U32 R11, RZ, RZ, R24 ;  /* 0x000000ffff0b7224 */ /* 0x000fc400078e0018 */
[----:B------:R-:W-:Y:S11]  /*3c290*/  IMAD.MOV.U32 R10, RZ, RZ, R25 ;  /* 0x000000ffff0a7224 */ /* 0x000ff600078e0019 */
[----:B------:R-:W-:Y:S09]  /*3c2a0*/  @!UPT UIADD3 URZ, URZ, URZ, URZ ;  /* 0x0000003f3f3ff290 */ /* 0x000ff2000fffe03f */
[----:B------:R0:W-:Y:S01]  /*3c2b0*/  STL.64 [R1+0x6e0], R12 ;  /* 0x0006e00c01007387 */ /* 0x0001e20000100a00 */
[----:B------:R-:W-:Y:S03]  /*3c2c0*/  STL.64 [R1+0x6e8], R14 ;  /* 0x0006e80e01007387 */ /* 0x000fe60000100a00 */
[----:B0-----:R-:W3:Y:S01]  /*3c2d0*/  LDL.LU.64 R12, [R1+0x5fd8] ;  /* 0x005fd800010c7983 */ /* 0x001ee20000300a00 */
[----:B------:R-:W2:Y:S02]  /*3c2e0*/  LDL.LU.64 R24, [R1+0x5fd0] ;  /* 0x005fd00001187983 */ /* 0x000ea40000300a00 */
[----:B------:R-:W-:Y:S02]  /*3c2f0*/  STL.64 [R1+0x5f48], R10 ;  /* 0x005f480a01007387 */ /* 0x000fe40000100a00 */
[----:B----4-:R0:W-:Y:S02]  /*3c300*/  STL.64 [R1+0x5f40], R8 ;  /* 0x005f400801007387 */ /* 0x0101e40000100a00 */
[----:B0-----:R-:W3:Y:S01]  /*3c310*/  LDL.LU.64 R8, [R1+0x1190] ;  /* 0x0011900001087983 */ /* 0x001ee20000300a00 */
[----:B------:R-:W3:Y:S01]  /*3c320*/  LDL.LU.64 R10, [R1+0x1198] ;  /* 0x00119800010a7983 */ /* 0x000ee20000300a00 */
[C---:B--2---:R-:W-:Y:S11]  /*3c330*/  HMMA.16816.F32 R16, R4.reuse, R24, R16 ;  /* 0x000000180410723c */ /* 0x044ff60000001810 */
[----:B------:R-:W-:Y:S11]  /*3c340*/  @!UPT UIADD3 URZ, URZ, URZ, URZ ;  /* 0x0000003f3f3ff290 */ /* 0x000ff6000fffe03f */
[----:B------:R-:W-:Y:S01]  /*3c350*/  @!UPT UIADD3 URZ, URZ, URZ, URZ ;  /* 0x0000003f3f3ff290 */ /* 0x000fe2000fffe03f */
[----:B------:R0:W-:Y:S01]  /*3c360*/  STL.64 [R1+0x6d0], R16 ;  /* 0x0006d01001007387 */ /* 0x0001e20000100a00 */
[----:B------:R1:W-:Y:S03]  /*3c370*/  STL.64 [R1+0x6d8], R18 ;  /* 0x0006d81201007387 */ /* 0x0003e60000100a00 */
[----:B0-----:R-:W2:Y:S01]  /*3c380*/  LDL.LU R16, [R1+0x5fc8] ;  /* 0x005fc80001107983 */ /* 0x001ea20000300800 */
[----:B---3--:R-:W-:Y:S01]  /*3c390*/  HMMA.16816.F32 R8, R4, R12, R8 ;  /* 0x0000000c0408723c */ /* 0x008fe20000001808 */
[----:B-1----:R-:W-:Y:S02]  /*3c3a0*/  IMAD.MOV.U32 R19, RZ, RZ, R24 ;  /* 0x000000ffff137224 */ /* 0x002fe400078e0018 */
[----:B------:R-:W-:Y:S02]  /*3c3b0*/  IMAD.MOV.U32 R18, RZ, RZ, R25 ;  /* 0x000000ffff127224 */ /* 0x000fe400078e0019 */
[----:B------:R-:W3:Y:S01]  /*3c3c0*/  LDL.LU.64 R24, [R1+0x5fc0] ;  /* 0x005fc00001187983 */ /* 0x000ee20000300a00 */
[----:B------:R-:W-:Y:S02]  /*3c3d0*/  STL [R1+0x5f60], R19 ;  /* 0x005f601301007387 */ /* 0x000fe40000100800 */
[----:B------:R-:W-:Y:S01]  /*3c3e0*/  STL [R1+0x5f8c], R18 ;  /* 0x005f8c1201007387 */ /* 0x000fe20000100800 */
[----:B--2---:R0:W-:Y:S11]  /*3c3f0*/  STL [R1+0x5f88], R16 ;  /* 0x005f881001007387 */ /* 0x0041f60000100800 */
[----:B------:R-:W-:Y:S03]  /*3c400*/  @!UPT UIADD3 URZ, URZ, URZ, URZ ;  /* 0x0000003f3f3ff290 */ /* 0x000fe6000fffe03f */
[----:B------:R-:W-:Y:S02]  /*3c410*/  STL.64 [R1+0x6c0], R8 ;  /* 0x0006c00801007387 */ /* 0x000fe40000100a00 */
[----:B------:R-:W-:Y:S01]  /*3c420*/  STL.64 [R1+0x6c8], R10 ;  /* 0x0006c80a01007387 */ /* 0x000fe20000100a00 */
        /* <DEDUP_REMOVED lines=10> */
[----:B------:R-:W-:-:S02]  /*3c4d0*/  IMAD.MOV.U32 R27, RZ, RZ, R12 ;  /* 0x000000ffff1b7224 */ /* 0x000fc400078e000c */
[----:B------:R-:W-:Y:S01]  /*3c4e0*/  IMAD.MOV.U32 R26, RZ, RZ, R13 ;  /* 0x000000ffff1a7224 */ /* 0x000fe200078e000d */
[----:B------:R-:W4:Y:S01]  /*3c4f0*/  LDL.LU.64 R8, [R1+0x1150] ;  /* 0x0011500001087983 */ /* 0x000f220000300a00 */
[----:B------:R-:W4:Y:S03]  /*3c500*/  LDL.LU.64 R10, [R1+0x1158] ;  /* 0x00115800010a7983 */ /* 0x000f260000300a00 */
[----:B------:R-:W-:Y:S01]  /*3c510*/  STL.64 [R1+0x5f70], R26 ;  /* 0x005f701a01007387 */ /* 0x000fe20000100a00 */
[----:B---3--:R0:W-:Y:S02]  /*3c520*/  STL.64 [R1+0x5f68], R24 ;  /* 0x005f681801007387 */ /* 0x0081e40000100a00 */
[----:B------:R-:W-:Y:S02]  /*3c530*/  IMAD.MOV.U32 R29, RZ, RZ, R20 ;  /* 0x000000ffff1d7224 */ /* 0x000fe400078e0014 */
[----:B------:R-:W-:Y:S01]  /*3c540*/  IMAD.MOV.U32 R28, RZ, RZ, R21 ;  /* 0x000000ffff1c7224 */ /* 0x000fe200078e0015 */
[----:B0-----:R-:W3:Y:S01]  /*3c550*/  LDL.LU.64 R24, [R1+0x1140] ;  /* 0x0011400001187983 */ /* 0x001ee20000300a00 */
[----:B------:R-:W3:Y:S02]  /*3c560*/  LDL.LU.64 R26, [R1+0x1148] ;  /* 0x00114800011a7983 */ /* 0x000ee40000300a00 */
[----:B------:R-:W3:Y:S02]  /*3c570*/  LDL.LU.64 R12, [R1+0x1130] ;  /* 0x00113000010c7983 */ /* 0x000ee40000300a00 */
[----:B------:R-:W3:Y:S01]  /*3c580*/  LDL.LU.64 R14, [R1+0x1138] ;  /* 0x00113800010e7983 */ /* 0x000ee20000300a00 */
[C---:B--2---:R-:W-:Y:S11]  /*3c590*/  HMMA.16816.F32 R16, R4.reuse, R20, R16 ;  /* 0x000000140410723c */ /* 0x044ff60000001810 */
[----:B------:R-:W-:Y:S11]  /*3c5a0*/  @!UPT UIADD3 URZ, URZ, URZ, URZ ;  /* 0x0000003f3f3ff290 */ /* 0x000ff6000fffe03f */
[----:B------:R-:W-:Y:S01]  /*3c5b0*/  @!UPT UIADD3 URZ, URZ, URZ, URZ ;  /* 0x0000003f3f3ff290 */ /* 0x000fe2000fffe03f */
[----:B------:R-:W-:Y:S01]  /*3c5c0*/  STL.64 [R1+0x6b0], R16 ;  /* 0x0006b01001007387 */ /* 0x000fe20000100a00 */
[----:B------:R0:W-:Y:S03]  /*3c5d0*/  STL.64 [R1+0x6b8], R18 ;  /* 0x0006b81201007387 */ /* 0x0001e60000100a00 */
[----:B0-----:R-:W2:Y:S01]  /*3c5e0*/  LDL.LU.64 R18, [R1+0x5fb8] ;  /* 0x005fb80001127983 */ /* 0x001ea20000300a00 */
[----:B------:R-:W2:Y:S02]  /*3c5f0*/  LDL.LU.64 R16, [R1+0x5fb0] ;  /* 0x005fb00001107983 */ /* 0x000ea40000300a00 */
        /* <DEDUP_REMOVED lines=14> */
[----:B------:R1:W-:Y:S02]  /*3c6e0*/  STL.64 [R1+0x698], R18 ;  /* 0x0006981201007387 */ /* 0x0003e40000100a00 */
[----:B0-----:R-:W-:Y:S01]  /*3c6f0*/  IMAD.MOV.U32 R17, RZ, RZ, R20 ;  /* 0x000000ffff117224 */ /* 0x001fe200078e0014 */
[----:B-1----:R-:W2:Y:S01]  /*3c700*/  LDL.LU R18, [R1+0x5f8c] ;  /* 0x005f8c0001127983 */ /* 0x002ea20000300800 */
[----:B------:R-:W2:Y:S02]  /*3c710*/  LDL.LU R16, [R1+0x5f88] ;  /* 0x005f880001107983 */ /* 0x000ea40000300800 */
[----:B------:R-:W-:Y:S02]  /*3c720*/  IMAD.MOV.U32 R19, RZ, RZ, R21 ;  /* 0x000000ffff137224 */ /* 0x000fe400078e0015 */
[----:B------:R-:W4:Y:S02]  /*3c730*/  LDL.LU.64 R20, [R1+0x5f80] ;  /* 0x005f800001147983 */ /* 0x000f240000300a00 */
[C---:B----4-:R-:W-:Y:S11]  /*3c740*/  HMMA.16816.F32 R8, R4.reuse, R20, R8 ;  /* 0x000000140408723c */ /* 0x050ff60000001808 */
[----:B------:R-:W-:Y:S11]  /*3c750*/  @!UPT UIADD3 URZ, URZ, URZ, URZ ;  /* 0x0000003f3f3ff290 */ /* 0x000ff6000fffe03f */
[----:B------:R-:W-:Y:S01]  /*3c760*/  @!UPT UIADD3 URZ, URZ, URZ, URZ ;  /* 0x0000003f3f3ff290 */ /* 0x000fe2000fffe03f */
[----:B------:R-:W-:Y:S01]  /*3c770*/  STL.64 [R1+0x680], R8 ;  /* 0x0006800801007387 */ /* 0x000fe20000100a00 */
[----:B------:R0:W-:Y:S02]  /*3c780*/  STL.64 [R1+0x688], R10 ;  /* 0x0006880a01007387 */ /* 0x0001e40000100a00 */
[----:B0-----:R-:W-:Y:S02]  /*3c790*/  IMAD.MOV.U32 R11, RZ, RZ, R20 ;  /* 0x000000ffff0b7224 */ /* 0x001fe400078e0014 */
[----:B------:R-:W-:Y:S02]  /*3c7a0*/  IMAD.MOV.U32 R10, RZ, RZ, R21 ;  /* 0x000000ffff0a7224 */ /* 0x000fe400078e0015 */
        /* <DEDUP_REMOVED lines=8> */
[----:B------:R-:W-:Y:S02]  /*3c830*/  IMAD.MOV.U32 R9, RZ, RZ, R20 ;  /* 0x000000ffff097224 */ /* 0x000fe400078e0014 */
[----:B------:R-:W-:Y:S02]  /*3c840*/  IMAD.MOV.U32 R8, RZ, RZ, R21 ;  /* 0x000000ffff087224 */ /* 0x000fe400078e0015 */
[----:B------:R-:W-:Y:S01]  /*3c850*/  LDSM.16.MT88.4 R20, [R3+0x10080] ;  /* 0x010080000314783b */ /* 0x000fe20000004200 */
[----:B----4-:R-:W-:Y:S07]  /*3c860*/  HMMA.16816.F32 R12, R4, R24, R12 ;  /* 0x00000018040c723c */ /* 0x010fee000000180c */
[----:B------:R-:W-:-:S02]  /*3c870*/  IMAD.MOV.U32 R6, RZ, RZ, R11 ;  /* 0x000000ffff067224 */ /* 0x000fc400078e000b */
[----:B------:R-:W-:Y:S11]  /*3c880*/  IMAD.MOV.U32 R7, RZ, RZ, R10 ;  /* 0x000000ffff077224 */ /* 0x000ff600078e000a */
[----:B------:R-:W-:Y:S03]  /*3c890*/  @!UPT UIADD3 URZ, URZ, URZ, URZ ;  /* 0x0000003f3f3ff290 */ /* 0x000fe6000fffe03f */
[----:B------:R0:W-:Y:S01]  /*3c8a0*/  STL.64 [R1+0x3c0], R12 ;  /* 0x0003c00c01007387 */ /* 0x0001e20000100a00 */
[----:B------:R1:W-:Y:S03]  /*3c8b0*/  STL.64 [R1+0x3c8], R14 ;  /* 0x0003c80e01007387 */ /* 0x0003e60000100a00 */
[----:B0-----:R-:W2:Y:S01]  /*3c8c0*/  LDL.LU.64 R12, [R1+0x1590] ;  /* 0x00159000010c7983 */ /* 0x001ea20000300a00 */
[----:B-1----:R-:W2:Y:S02]  /*3c8d0*/  LDL.LU.64 R14, [R1+0x1598] ;  /* 0x00159800010e7983 */ /* 0x002ea40000300a00 */
[----:B------:R0:W-:Y:S02]  /*3c8e0*/  STL.64 [R1+0x5e40], R24 ;  /* 0x005e401801007387 */ /* 0x0001e40000100a00 */
[----:B0-----:R-:W-:Y:S02]  /*3c8f0*/  IMAD.MOV.U32 R24, RZ, RZ, R9 ;  /* 0x000000ffff187224 */ /* 0x001fe400078e0009 */
[----:B------:R-:W-:-:S02]  /*3c900*/  IMAD.MOV.U32 R25, RZ, RZ, R8 ;  /* 0x000000ffff197224 */ /* 0x000fc400078e0008 */
[----:B------:R-:W4:Y:S01]  /*3c910*/  LDL.LU.64 R8, [R1+0x1540] ;  /* 0x0015400001087983 */ /* 0x000f220000300a00 */
[----:B------:R-:W4:Y:S02]  /*3c920*/  LDL.LU.64 R10, [R1+0x1548] ;  /* 0x00154800010a7983 */ /* 0x000f240000300a00 */
[----:B------:R0:W-:Y:S02]  /*3c930*/  STL.64 [R1+0x5e58], R24 ;  /* 0x005e581801007387 */ /* 0x0001e40000100a00 */
[----:B0-----:R-:W-:Y:S02]  /*3c940*/  IMAD.MOV.U32 R24, RZ, RZ, R6 ;  /* 0x000000ffff187224 */ /* 0x001fe400078e0006 */
[----:B------:R-:W-:Y:S02]  /*3c950*/  IMAD.MOV.U32 R25, RZ, RZ, R7 ;  /* 0x000000ffff197224 */ /* 0x000fe400078e0007 */
[----:B------:R-:W0:Y:S04]  /*3c960*/  LDSM.16.MT88.4 R4, [R3+0x10100] ;  /* 0x010100000304783b */ /* 0x000e280000004200 */
[----:B------:R1:W-:Y:S02]  /*3c970*/  STL.64 [R1+0x5e70], R24 ;  /* 0x005e701801007387 */ /* 0x0003e40000100a00 */
[----:B-1----:R-:W-:-:S02]  /*3c980*/  IMAD.MOV.U32 R24, RZ, RZ, R17 ;  /* 0x000000ffff187224 */ /* 0x002fc400078e0011 */
[----:B------:R-:W2:Y:S01]  /*3c990*/  LDL.LU R17, [R1+0x5f64] ;  /* 0x005f640001117983 */ /* 0x000ea20000300800 */
[----:B------:R-:W-:Y:S02]  /*3c9a0*/  IMAD.MOV.U32 R25, RZ, RZ, R19 ;  /* 0x000000ffff197224 */ /* 0x000fe400078e0013 */
[----:B------:R-:W3:Y:S03]  /*3c9b0*/  LDL.LU R19, [R1+0x5f60] ;  /* 0x005f600001137983 */ /* 0x000ee60000300800 */
[----:B------:R-:W-:Y:S04]  /*3c9c0*/  STL.64 [R1+0x5e88], R24 ;  /* 0x005e881801007387 */ /* 0x000fe80000100a00 */
[----:B0-----:R-:W-:Y:S01]  /*3c9d0*/  STL.64 [R1+0x5e50], R6 ;  /* 0x005e500601007387 */ /* 0x001fe20000100a00 */
[----:B------:R0:W-:Y:S03]  /*3c9e0*/  STL.64 [R1+0x5e48], R4 ;  /* 0x005e480401007387 */ /* 0x0001e60000100a00 */
[----:B0-----:R-:W3:Y:S01]  /*3c9f0*/  LDL.64 R4, [R1+0xa0] ;  /* 0x0000a00001047983 */ /* 0x001ee20000100a00 */
[C---:B--2---:R-:W-:Y:S03]  /*3ca00*/  HMMA.16816.F32 R12, R20.reuse, R16, R12 ;  /* 0x00000010140c723c */ /* 0x044fe6000000180c */
[----:B---3--:R0:W-:Y:S04]  /*3ca10*/  STL.64 [R1+0x5f30], R4 ;  /* 0x005f300401007387 */ /* 0x0081e80000100a00 */
        /* <DEDUP_REMOVED lines=16> */
[----:B------:R-:W-:Y:S01]  /*3cb20*/  IMAD.MOV.U32 R25, RZ, RZ, R2 ;  /* 0x000000ffff197224 */ /* 0x000fe200078e0002 */
[----:B------:R-:W4:Y:S01]  /*3cb30*/  LDL.LU R0, [R1+0x5f3c] ;  /* 0x005f3c0001007983 */ /* 0x000f220000300800 */
[----:B------:R-:W4:Y:S03]  /*3cb40*/  LDL.LU R2, [R1+0x5f38] ;  /* 0x005f380001027983 */ /* 0x000f260000300800 */
[----:B------:R-:W-:Y:S01]  /*3cb50*/  STL.64 [R1+0x5ea0], R24 ;  /* 0x005ea01801007387 */ /* 0x000fe20000100a00 */
[----:B---3--:R-:W-:Y:S02]  /*3cb60*/  STL.64 [R1+0x5e30], R14 ;  /* 0x005e300e01007387 */ /* 0x008fe40000100a00 */
[----:B------:R0:W-:Y:S02]  /*3cb70*/  STL.64 [R1+0x5e28], R12 ;  /* 0x005e280c01007387 */ /* 0x0001e40000100a00 */
        /* <DEDUP_REMOVED lines=9> */
[----:B------:R-:W-:-:S05]  /*3cc10*/  IMAD.MOV.U32 R25, RZ, RZ, R28 ;  /* 0x000000ffff197224 */ /* 0x000fca00078e001c */
        /* <DEDUP_REMOVED lines=13> */
[----:B------:R-:W2:Y:S01]  /*3ccf0*/  LDL.LU.64 R16, [R1+0x13f0] ;  /* 0x0013f00001107983 */ /* 0x000ea20000300a00 */
[----:B------:R-:W3:Y:S01]  /*3cd00*/  LDL.LU.64 R18, [R1+0x13f8] ;  /* 0x0013f80001127983 */ /* 0x000ee20000300a00 */
[----:B----4-:R-:W-:Y:S02]  /*3cd10*/  IMAD.MOV.U32 R24, RZ, RZ, R11 ;  /* 0x000000ffff187224 */ /* 0x010fe400078e000b */
[----:B------:R-:W-:Y:S01]  /*3cd20*/  IMAD.MOV.U32 R25, RZ, RZ, R10 ;  /* 0x000000ffff197224 */ /* 0x000fe200078e000a */
[----:B---3--:R-:W-:Y:S01]  /*3cd30*/  STL.64 [R1+0x5f18], R18 ;  /* 0x005f181201007387 */ /* 0x008fe20000100a00 */
[----:B--2---:R0:W-:Y:S02]  /*3cd40*/  STL.64 [R1+0x5f10], R16 ;  /* 0x005f101001007387 */ /* 0x0041e40000100a00 */
[----:B------:R-:W2:Y:S02]  /*3cd50*/  LDL.LU.64 R8, [R1+0x1410] ;  /* 0x0014100001087983 */ /* 0x000ea40000300a00 */
[----:B------:R-:W2:Y:S02]  /*3cd60*/  LDL.LU.64 R10, [R1+0x1418] ;  /* 0x00141800010a7983 */ /* 0x000ea40000300a00 */
[----:B0-----:R-:W-:-:S02]  /*3cd70*/  IMAD.MOV.U32 R16, RZ, RZ, R2 ;  /* 0x000000ffff107224 */ /* 0x001fc400078e0002 */
[----:B------:R-:W-:-:S05]  /*3cd80*/  IMAD.MOV.U32 R17, RZ, RZ, R0 ;  /* 0x000000ffff117224 */ /* 0x000fca00078e0000 */
[----:B------:R0:W-:Y:S04]  /*3cd90*/  STL.64 [R1+0x5f28], R16 ;  /* 0x005f281001007387 */ /* 0x0001e80000100a00 */
[----:B0-----:R-:W2:Y:S01]  /*3cda0*/  LDL.64 R16, [R1+0x90] ;  /* 0x0000900001107983 */ /* 0x001ea20000100a00 */
[----:B------:R0:W-:Y:S03]  /*3cdb0*/  STL.64 [R1+0x5f00], R24 ;  /* 0x005f001801007387 */ /* 0x0001e60000100a00 */
[----:B0-----:R-:W3:Y:S01]  /*3cdc0*/  LDL.LU.64 R24, [R1+0x70] ;  /* 0x0000700001187983 */ /* 0x001ee20000300a00 */
[----:B------:R-:W-:Y:S02]  /*3cdd0*/  IMAD.MOV.U32 R29, RZ, RZ, R4 ;  /* 0x000000ffff1d7224 */ /* 0x000fe400078e0004 */
[----:B------:R-:W-:Y:S01]  /*3cde0*/  IMAD.MOV.U32 R28, RZ, RZ, R5 ;  /* 0x000000ffff1c7224 */ /* 0x000fe200078e0005 */
        /* <DEDUP_REMOVED lines=35> */
[----:B------:R-:W4:Y:S04]  /*3d020*/  LDL.LU.64 R14, [R1+0x1118] ;  /* 0x00111800010e7983 */ /* 0x000f280000300a00 */
        /* <DEDUP_REMOVED lines=71> */
[----:B------:R-:W3:Y:S01]  /*3d4a0*/  LDL.LU.64 R6, [R1+0x5e50] ;  /* 0x005e500001067983 */ /* 0x000ee20000300a00 */
[----:B------:R-:W3:Y:S11]  /*3d4b0*/  LDL.LU.64 R4, [R1+0x5e48] ;  /* 0x005e480001047983 */ /* 0x000ef60000300a00 */
[----:B------:R-:W-:Y:S09]  /*3d4c0*/  @!UPT UIADD3 URZ, URZ, URZ, URZ ;  /* 0x0000003f3f3ff290 */ /* 0x000ff2000fffe03f */
[----:B------:R0:W-:Y:S01]  /*3d4d0*/  STL.64 [R1+0x4f0], R24 ;  /* 0x0004f01801007387 */ /* 0x0001e20000100a00 */
[----:B------:R-:W-:Y:S03]  /*3d4e0*/  STL.64 [R1+0x4f8], R26 ;  /* 0x0004f81a01007387 */ /* 0x000fe60000100a00 */
[----:B0-----:R-:W4:Y:S02]  /*3d4f0*/  LDL.LU.64 R24, [R1+0x5e40] ;  /* 0x005e400001187983 */ /* 0x001f240000300a00 */
[----:B----4-:R-:W-:Y:S01]  /*3d500*/  HMMA.16816.F32 R12, R20, R24, R12 ;  /* 0x00000018140c723c */ /* 0x010fe2000000180c */
[----:B------:R-:W-:Y:S02]  /*3d510*/  IMAD.MOV.U32 R2, RZ, RZ, R24 ;  /* 0x000000ffff027224 */ /* 0x000fe400078e0018 */
[----:B------:R-:W-:Y:S11]  /*3d520*/  IMAD.MOV.U32 R0, RZ, RZ, R25 ;  /* 0x000000ffff007224 */ /* 0x000ff600078e0019 */
[----:B------:R-:W-:Y:S09]  /*3d530*/  @!UPT UIADD3 URZ, URZ, URZ, URZ ;  /* 0x0000003f3f3ff290 */ /* 0x000ff2000fffe03f */
[----:B------:R0:W-:Y:S01]  /*3d540*/  STL.64 [R1+0x340], R12 ;  /* 0x0003400c01007387 */ /* 0x0001e20000100a00 */
[----:B------:R1:W-:Y:S03]  /*3d550*/  STL.64 [R1+0x348], R14 ;  /* 0x0003480e01007387 */ /* 0x0003e60000100a00 */
[----:B0-----:R-:W3:Y:S01]  /*3d560*/  LDL.LU.64 R12, [R1+0x1010] ;  /* 0x00101000010c7983 */ /* 0x001ee20000300a00 */
[----:B-1----:R-:W3:Y:S02]  /*3d570*/  LDL.LU.64 R14, [R1+0x1018] ;  /* 0x00101800010e7983 */ /* 0x002ee40000300a00 */
[----:B------:R-:W2:Y:S02]  /*3d580*/  LDL.LU.64 R24, [R1+0xfb0] ;  /* 0x000fb00001187983 */ /* 0x000ea40000300a00 */
[----:B------:R-:W4:Y:S02]  /*3d590*/  LDL.LU.64 R26, [R1+0xfb8] ;  /* 0x000fb800011a7983 */ /* 0x000f240000300a00 */
[----:B------:R-:W-:-:S02]  /*3d5a0*/  IMAD.MOV.U32 R20, RZ, RZ, R19 ;  /* 0x000000ffff147224 */ /* 0x000fc400078e0013 */
[----:B------:R-:W-:Y:S01]  /*3d5b0*/  IMAD.MOV.U32 R21, RZ, RZ, R18 ;  /* 0x000000ffff157224 */ /* 0x000fe200078e0012 */
[----:B----4-:R-:W-:Y:S01]  /*3d5c0*/  STL.64 [R1+0x5df0], R26 ;  /* 0x005df01a01007387 */ /* 0x010fe20000100a00 */
[----:B--2---:R0:W-:Y:S02]  /*3d5d0*/  STL.64 [R1+0x5de8], R24 ;  /* 0x005de81801007387 */ /* 0x0041e40000100a00 */
[----:B0-----:R-:W-:Y:S02]  /*3d5e0*/  IMAD.MOV.U32 R24, RZ, RZ, R9 ;  /* 0x000000ffff187224 */ /* 0x001fe400078e0009 */
[----:B------:R-:W-:Y:S02]  /*3d5f0*/  IMAD.MOV.U32 R25, RZ, RZ, R8 ;  /* 0x000000ffff197224 */ /* 0x000fe400078e0008 */
[----:B------:R-:W2:Y:S01]  /*3d600*/  LDL.LU.64 R8, [R1+0x1000] ;  /* 0x0010000001087983 */ /* 0x000ea20000300a00 */
[----:B------:R-:W2:Y:S02]  /*3d610*/  LDL.LU.64 R10, [R1+0x1008] ;  /* 0x00100800010a7983 */ /* 0x000ea40000300a00 */
[----:B------:R0:W-:Y:S02]  /*3d620*/  STL.64 [R1+0x5e00], R24 ;  /* 0x005e001801007387 */ /* 0x0001e40000100a00 */
[----:B0-----:R-:W-:-:S02]  /*3d630*/  IMAD.MOV.U32 R24, RZ, RZ, R29 ;  /* 0x000000ffff187224 */ /* 0x001fc400078e001d */
[----:B------:R-:W-:Y:S01]  /*3d640*/  IMAD.MOV.U32 R25, RZ, RZ, R28 ;  /* 0x000000ffff197224 */ /* 0x000fe200078e001c */
[----:B------:R-:W4:Y:S04]  /*3d650*/  LDL.LU R29, [R1+0x5e38] ;  /* 0x005e3800011d7983 */ /* 0x000f280000300800 */
[----:B------:R0:W-:Y:S04]  /*3d660*/  STL.64 [R1+0x5e18], R24 ;  /* 0x005e181801007387 */ /* 0x0001e80000100a00 */
[----:B0-----:R-:W2:Y:S01]  /*3d670*/  LDL.LU.64 R24, [R1+0xff0] ;  /* 0x000ff00001187983 */ /* 0x001ea20000300a00 */
[----:B------:R-:W2:Y:S02]  /*3d680*/  LDL.LU.64 R26, [R1+0xff8] ;  /* 0x000ff800011a7983 */ /* 0x000ea40000300a00 */
[----:B------:R0:W-:Y:S02]  /*3d690*/  STL.64 [R1+0x5df8], R20 ;  /* 0x005df81401007387 */ /* 0x0001e40000100a00 */
[----:B0-----:R-:W2:Y:S01]  /*3d6a0*/  LDL.LU.64 R20, [R1+0xfd0] ;  /* 0x000fd00001147983 */ /* 0x001ea20000300a00 */
[----:B------:R-:W2:Y:S01]  /*3d6b0*/  LDL.LU.64 R22, [R1+0xfd8] ;  /* 0x000fd80001167983 */ /* 0x000ea20000300a00 */
[C---:B---3--:R-:W-:Y:S02]  /*3d6c0*/  HMMA.16816.F32 R12, R4.reuse, R16, R12 ;  /* 0x00000010040c723c */ /* 0x048fe4000000180c */
[----:B--2---:R-:W-:Y:S01]  /*3d6d0*/  STL.64 [R1+0x5e10], R22 ;  /* 0x005e101601007387 */ /* 0x004fe20000100a00 */
[----:B------:R0:W-:Y:S03]  /*3d6e0*/  STL.64 [R1+0x5e08], R20 ;  /* 0x005e081401007387 */ /* 0x0001e60000100a00 */
[----:B0-----:R-:W2:Y:S01]  /*3d6f0*/  LDL.LU.64 R20, [R1+0xfe0] ;  /* 0x000fe00001147983 */ /* 0x001ea20000300a00 */
[----:B------:R-:W2:Y:S11]  /*3d700*/  LDL.LU.64 R22, [R1+0xfe8] ;  /* 0x000fe80001167983 */ /* 0x000eb60000300a00 */
[----:B------:R-:W-:Y:S05]  /*3d710*/  @!UPT UIADD3 URZ, URZ, URZ, URZ ;  /* 0x0000003f3f3ff290 */ /* 0x000fea000fffe03f */
[----:B------:R-:W-:Y:S02]  /*3d720*/  STL.64 [R1+0x2c0], R12 ;  /* 0x0002c00c01007387 */ /* 0x000fe40000100a00 */
[----:B------:R0:W-:Y:S02]  /*3d730*/  STL.64 [R1+0x2c8], R14 ;  /* 0x0002c80e01007387 */ /* 0x0001e40000100a00 */
[----:B0-----:R-:W3:Y:S01]  /*3d740*/  LDL.LU.64 R14, [R1+0x5e30] ;  /* 0x005e3000010e7983 */ /* 0x001ee20000300a00 */
[----:B------:R-:W2:Y:S02]  /*3d750*/  LDL.LU.64 R12, [R1+0x5e28] ;  /* 0x005e2800010c7983 */ /* 0x000ea40000300a00 */
[C---:B--2---:R-:W-:Y:S11]  /*3d760*/  HMMA.16816.F32 R8, R4.reuse, R12, R8 ;  /* 0x0000000c0408723c */ /* 0x044ff60000001808 */
[----:B------:R-:W-:Y:S11]  /*3d770*/  @!UPT UIADD3 URZ, URZ, URZ, URZ ;  /* 0x0000003f3f3ff290 */ /* 0x000ff6000fffe03f */
[----:B------:R-:W-:Y:S01]  /*3d780*/  @!UPT UIADD3 URZ, URZ, URZ, URZ ;  /* 0x0000003f3f3ff290 */ /* 0x000fe2000fffe03f */
[----:B------:R0:W-:Y:S01]  /*3d790*/  STL.64 [R1+0x2b0], R8 ;  /* 0x0002b00801007387 */ /* 0x0001e20000100a00 */
[----:B------:R-:W-:Y:S03]  /*3d7a0*/  STL.64 [R1+0x2b8], R10 ;  /* 0x0002b80a01007387 */ /* 0x000fe60000100a00 */
[----:B0-----:R-:W2:Y:S01]  /*3d7b0*/  LDL.LU.64 R8, [R1+0x5e20] ;  /* 0x005e200001087983 */ /* 0x001ea20000300a00 */
[----:B---3--:R-:W-:Y:S02]  /*3d7c0*/  STL.64 [R1+0x5d50], R14 ;  /* 0x005d500e01007387 */ /* 0x008fe40000100a00 */
[----:B------:R0:W-:Y:S02]  /*3d7d0*/  STL.64 [R1+0x5d48], R12 ;  /* 0x005d480c01007387 */ /* 0x0001e40000100a00 */
[----:B0-----:R-:W3:Y:S01]  /*3d7e0*/  LDL.LU.64 R12, [R1+0x80] ;  /* 0x00008000010c7983 */ /* 0x001ee20000300a00 */
[C---:B--2---:R-:W-:Y:S11]  /*3d7f0*/  HMMA.16816.F32 R24, R4.reuse, R8, R24 ;  /* 0x000000080418723c */ /* 0x044ff60000001818 */
[----:B------:R-:W-:Y:S11]  /*3d800*/  @!UPT UIADD3 URZ, URZ, URZ, URZ ;  /* 0x0000003f3f3ff290 */ /* 0x000ff6000fffe03f */
[----:B------:R-:W-:Y:S01]  /*3d810*/  @!UPT UIADD3 URZ, URZ, URZ, URZ ;  /* 0x0000003f3f3ff290 */ /* 0x000fe2000fffe03f */
[----:B------:R0:W-:Y:S01]  /*3d820*/  STL.64 [R1+0x2a0], R24 ;  /* 0x0002a01801007387 */ /* 0x0001e20000100a00 */
[----:B------:R-:W-:Y:S03]  /*3d830*/  STL.64 [R1+0x2a8], R26 ;  /* 0x0002a81a01007387 */ /* 0x000fe60000100a00 */
[----:B0-----:R-:W2:Y:S01]  /*3d840*/  LDL.LU.64 R24, [R1+0x5e18] ;  /* 0x005e180001187983 */ /* 0x001ea20000300a00 */
[----:B------:R0:W-:Y:S03]  /*3d850*/  STL.64 [R1+0x5d98], R8 ;  /* 0x005d980801007387 */ /* 0x0001e60000100a00 */
[----:B0-----:R-:W3:Y:S01]  /*3d860*/  LDL.LU.64 R8, [R1+0xfc0] ;  /* 0x000fc00001087983 */ /* 0x001ee20000300a00 */
[----:B------:R-:W3:Y:S01]  /*3d870*/  LDL.LU.64 R10, [R1+0xfc8] ;  /* 0x000fc800010a7983 */ /* 0x000ee20000300a00 */
[C---:B--2---:R-:W-:Y:S02]  /*3d880*/  HMMA.16816.F32 R24, R4.reuse, R24, R20 ;  /* 0x000000180418723c */ /* 0x044fe40000001814 */
[----:B------:R-:W2:Y:S01]  /*3d890*/  LDL.LU.64 R22, [R1+0x5e10] ;  /* 0x005e100001167983 */ /* 0x000ea20000300a00 */
[----:B------:R-:W2:Y:S11]  /*3d8a0*/  LDL.LU.64 R20, [R1+0x5e08] ;  /* 0x005e080001147983 */ /* 0x000eb60000300a00 */
[----:B------:R-:W-:Y:S09]  /*3d8b0*/  @!UPT UIADD3 URZ, URZ, URZ, URZ ;  /* 0x0000003f3f3ff290 */ /* 0x000ff2000fffe03f */
[----:B------:R0:W-:Y:S01]  /*3d8c0*/  STL.64 [R1+0x290], R24 ;  /* 0x0002901801007387 */ /* 0x0001e20000100a00 */
[----:B------:R2:W-:Y:S03]  /*3d8d0*/  STL.64 [R1+0x298], R26 ;  /* 0x0002981a01007387 */ /* 0x0005e60000100a00 */
[----:B0-----:R-:W2:Y:S01]  /*3d8e0*/  LDL.LU.64 R24, [R1+0x5e00] ;  /* 0x005e000001187983 */ /* 0x001ea20000300a00 */
[----:B---3--:R-:W-:Y:S01]  /*3d8f0*/  HMMA.16816.F32 R8, R4, R12, R8 ;  /* 0x0000000c0408723c */ /* 0x008fe20000001808 */
[----:B------:R-:W-:Y:S02]  /*3d900*/  IMAD.MOV.U32 R18, RZ, RZ, R12 ;  /* 0x000000ffff127224 */ /* 0x000fe400078e000c */
[----:B------:R-:W-:-:S05]  /*3d910*/  IMAD.MOV.U32 R19, RZ, RZ, R13 ;  /* 0x000000ffff137224 */ /* 0x000fca00078e000d */
[C---:B--2---:R-:W-:Y:S01]  /*3d920*/  HMMA.16816.F32 R24, R4.reuse, R24, R20 ;  /* 0x000000180418723c */ /* 0x044fe20000001814 */
[----:B------:R-:W2:Y:S11]  /*3d930*/  LDL.LU.64 R20, [R1+0x5df8] ;  /* 0x005df80001147983 */ /* 0x000eb60000300a00 */
[----:B------:R-:W-:Y:S11]  /*3d940*/  @!UPT UIADD3 URZ, URZ, URZ, URZ ;  /* 0x0000003f3f3ff290 */ /* 0x000ff6000fffe03f */
[----:B------:R-:W-:Y:S01]  /*3d950*/  STL.64 [R1+0x280], R24 ;  /* 0x0002801801007387 */ /* 0x000fe20000100a00 */
[----:B------:R0:W-:Y:S03]  /*3d960*/  STL.64 [R1+0x288], R26 ;  /* 0x0002881a01007387 */ /* 0x0001e60000100a00 */
[----:B0-----:R-:W2:Y:S01]  /*3d970*/  LDL.LU.64 R26, [R1+0x5df0] ;  /* 0x005df000011a7983 */ /* 0x001ea20000300a00 */
[----:B------:R-:W2:Y:S02]  /*3d980*/  LDL.LU.64 R24, [R1+0x5de8] ;  /* 0x005de80001187983 */ /* 0x000ea40000300a00 */
[----:B------:R0:W-:Y:S02]  /*3d990*/  STL.64 [R1+0x270], R8 ;  /* 0x0002700801007387 */ /* 0x0001e40000100a00 */
[----:B------:R-:W-:Y:S01]  /*3d9a0*/  STL.64 [R1+0x278], R10 ;  /* 0x0002780a01007387 */ /* 0x000fe20000100a00 */
[----:B------:R-:W-:Y:S01]  /*3d9b0*/  STL.64 [R1+0x5d68], R18 ;  /* 0x005d681201007387 */ /* 0x000fe20000100a00 */
[----:B------:R-:W-:Y:S03]  /*3d9c0*/  STL.64 [R1+0x5d60], R16 ;  /* 0x005d601001007387 */ /* 0x000fe60000100a00 */
[----:B0-----:R-:W3:Y:S01]  /*3d9d0*/  LDL.LU.64 R8, [R1+0x30] ;  /* 0x0000300001087983 */ /* 0x001ee20000300a00 */
[----:B--2---:R-:W-:Y:S03]  /*3d9e0*/  HMMA.16816.F32 R12, R4, R20, R24 ;  /* 0x00000014040c723c */ /* 0x004fe60000001818 */
[----:B------:R-:W0:Y:S04]  /*3d9f0*/  LDSM.16.MT88.4 R24, [R3+0x10180] ;  /* 0x010180000318783b */ /* 0x000e280000004200 */
[----:B---3--:R-:W-:Y:S11]  /*3da00*/  STL.64 [R1+0x5db8], R8 ;  /* 0x005db80801007387 */ /* 0x008ff60000100a00 */
[----:B------:R-:W-:Y:S05]  /*3da10*/  @!UPT UIADD3 URZ, URZ, URZ, URZ ;  /* 0x0000003f3f3ff290 */ /* 0x000fea000fffe03f */
[----:B------:R-:W-:Y:S01]  /*3da20*/  STL.64 [R1+0x260], R12 ;  /* 0x0002600c01007387 */ /* 0x000fe20000100a00 */
[----:B------:R-:W-:Y:S02]  /*3da30*/  STL.64 [R1+0x268], R14 ;  /* 0x0002680e01007387 */ /* 0x000fe40000100a00 */
[----:B------:R-:W-:Y:S02]  /*3da40*/  STL [R1+0x5d0c], R20 ;  /* 0x005d0c1401007387 */ /* 0x000fe40000100800 */
[----:B------:R1:W-:Y:S02]  /*3da50*/  STL [R1+0x5d08], R21 ;  /* 0x005d081501007387 */ /* 0x0003e40000100800 */
[----:B-1----:R-:W2:Y:S01]  /*3da60*/  LDL.LU.64 R20, [R1+0x1350] ;  /* 0x0013500001147983 */ /* 0x002ea20000300a00 */
[----:B------:R-:W2:Y:S03]  /*3da70*/  LDL.LU.64 R22, [R1+0x1358] ;  /* 0x0013580001167983 */ /* 0x000ea60000300a00 */
[----:B0-----:R-:W-:Y:S01]  /*3da80*/  STL.64 [R1+0x5d78], R26 ;  /* 0x005d781a01007387 */ /* 0x001fe20000100a00 */
[----:B------:R-:W-:Y:S02]  /*3da90*/  STL.64 [R1+0x5d70], R24 ;  /* 0x005d701801007387 */ /* 0x000fe40000100a00 */
[----:B------:R-:W3:Y:S02]  /*3daa0*/  LDL.LU.64 R8, [R1+0x1330] ;  /* 0x0013300001087983 */ /* 0x000ee40000300a00 */
[----:B------:R-:W2:Y:S02]  /*3dab0*/  LDL.LU.64 R10, [R1+0x1338] ;  /* 0x00133800010a7983 */ /* 0x000ea40000300a00 */
[----:B--2---:R-:W-:Y:S01]  /*3dac0*/  STL.64 [R1+0x5dc8], R10 ;  /* 0x005dc80a01007387 */ /* 0x004fe20000100a00 */
[----:B---3--:R0:W-:Y:S03]  /*3dad0*/  STL.64 [R1+0x5dc0], R8 ;  /* 0x005dc00801007387 */ /* 0x0081e60000100a00 */
[----:B0-----:R-:W2:Y:S04]  /*3dae0*/  LDL.LU.64 R8, [R1+0x50] ;  /* 0x0000500001087983 */ /* 0x001ea80000300a00 */
[----:B--2---:R0:W-:Y:S04]  /*3daf0*/  STL.64 [R1+0x5de0], R8 ;  /* 0x005de00801007387 */ /* 0x0041e80000100a00 */
[----:B0-----:R-:W2:Y:S01]  /*3db00*/  LDL.LU.64 R8, [R1+0x60] ;  /* 0x0000600001087983 */ /* 0x001ea20000300a00 */
[----:B------:R-:W3:Y:S02]  /*3db10*/  LDL.LU.64 R24, [R1+0x1320] ;  /* 0x0013200001187983 */ /* 0x000ee40000300a00 */
[----:B------:R-:W2:Y:S02]  /*3db20*/  LDL.LU.64 R26, [R1+0x1328] ;  /* 0x00132800011a7983 */ /* 0x000ea40000300a00 */
[----:B--2---:R-:W-:Y:S01]  /*3db30*/  STL.64 [R1+0x5dd8], R26 ;  /* 0x005dd81a01007387 */ /* 0x004fe20000100a00 */
[----:B---3--:R0:W-:Y:S03]  /*3db40*/  STL.64 [R1+0x5dd0], R24 ;  /* 0x005dd01801007387 */ /* 0x0081e60000100a00 */
[----:B0-----:R-:W2:Y:S01]  /*3db50*/  LDL.LU.64 R24, [R1+0x1340] ;  /* 0x0013400001187983 */ /* 0x001ea20000300a00 */
[----:B------:R-:W2:Y:S02]  /*3db60*/  LDL.LU.64 R26, [R1+0x1348] ;  /* 0x00134800011a7983 */ /* 0x000ea40000300a00 */
[----:B------:R-:W3:Y:S02]  /*3db70*/  LDL.LU.64 R12, [R1] ;  /* 0x00000000010c7983 */ /* 0x000ee40000300a00 */
[----:B------:R-:W-:-:S02]  /*3db80*/  IMAD.MOV.U32 R16, RZ, RZ, R2 ;  /* 0x000000ffff107224 */ /* 0x000fc400078e0002 */
[----:B------:R-:W-:Y:S01]  /*3db90*/  IMAD.MOV.U32 R17, RZ, RZ, R0 ;  /* 0x000000ffff117224 */ /* 0x000fe200078e0000 */
[----:B---3--:R0:W-:Y:S04]  /*3dba0*/  STL.64 [R1+0x5da0], R12 ;  /* 0x005da00c01007387 */ /* 0x0081e80000100a00 */
[----:B0-----:R-:W3:Y:S01]  /*3dbb0*/  LDL.LU.64 R12, [R1+0x10] ;  /* 0x00001000010c7983 */ /* 0x001ee20000300a00 */
[----:B------:R-:W-:Y:S03]  /*3dbc0*/  HMMA.16816.F32 R20, R4, R8, R20 ;  /* 0x000000080414723c */ /* 0x000fe60000001814 */
[----:B---3--:R0:W-:Y:S04]  /*3dbd0*/  STL.64 [R1+0x5db0], R12 ;  /* 0x005db00c01007387 */ /* 0x0081e80000100a00 */
[----:B0-----:R-:W3:Y:S01]  /*3dbe0*/  LDL.LU.64 R12, [R1+0x20] ;  /* 0x00002000010c7983 */ /* 0x001ee20000300a00 */
[----:B------:R0:W-:Y:S03]  /*3dbf0*/  STL.64 [R1+0x5d80], R16 ;  /* 0x005d801001007387 */ /* 0x0001e60000100a00 */
[----:B0-----:R-:W2:Y:S04]  /*3dc00*/  LDL.LU.64 R16, [R1+0xc0] ;  /* 0x0000c00001107983 */ /* 0x001ea80000300a00 */
[----:B--2---:R0:W-:Y:S04]  /*3dc10*/  STL.64 [R1+0x5da8], R16 ;  /* 0x005da81001007387 */ /* 0x0041e80000100a00 */
[----:B0-----:R-:W2:Y:S04]  /*3dc20*/  LDL.LU.64 R16, [R1+0x40] ;  /* 0x0000400001107983 */ /* 0x001ea80000300a00 */
[----:B------:R-:W-:Y:S02]  /*3dc30*/  STL.64 [R1+0x250], R20 ;  /* 0x0002501401007387 */ /* 0x000fe40000100a00 */
[----:B------:R0:W-:Y:S02]  /*3dc40*/  STL.64 [R1+0x258], R22 ;  /* 0x0002581601007387 */ /* 0x0001e40000100a00 */
[----:B0-----:R-:W-:-:S02]  /*3dc50*/  IMAD.MOV.U32 R23, RZ, RZ, R8 ;  /* 0x000000ffff177224 */ /* 0x001fc400078e0008 */
[----:B------:R-:W-:Y:S02]  /*3dc60*/  IMAD.MOV.U32 R22, RZ, RZ, R9 ;  /* 0x000000ffff167224 */ /* 0x000fe400078e0009 */
[----:B------:R-:W2:Y:S02]  /*3dc70*/  LDL.LU.64 R8, [R1+0x5de0] ;  /* 0x005de00001087983 */ /* 0x000ea40000300a00 */
        /* <DEDUP_REMOVED lines=9> */
[----:B------:R-:W2:Y:S01]  /*3dd10*/  LDL.LU.64 R8, [R1+0x5dc0] ;  /* 0x005dc00001087983 */ /* 0x000ea20000300a00 */
[----:B------:R-:W-:Y:S01]  /*3dd20*/  STL [R1+0x5d34], R0 ;  /* 0x005d340001007387 */ /* 0x000fe20000100800 */
[----:B------:R-:W-:Y:S01]  /*3dd30*/  STL [R1+0x5d30], R2 ;  /* 0x005d300201007387 */ /* 0x000fe20000100800 */
[C---:B--2---:R-:W-:Y:S11]  /*3dd40*/  HMMA.16816.F32 R8, R4.reuse, R16, R8 ;  /* 0x000000100408723c */ /* 0x044ff60000001808 */
[----:B------:R-:W-:Y:S11]  /*3dd50*/  @!UPT UIADD3 URZ, URZ, URZ, URZ ;  /* 0x0000003f3f3ff290 */ /* 0x000ff6000fffe03f */
[----:B------:R-:W-:Y:S01]  /*3dd60*/  @!UPT UIADD3 URZ, URZ, URZ, URZ ;  /* 0x0000003f3f3ff290 */ /* 0x000fe2000fffe03f */
[----:B------:R0:W-:Y:S01]  /*3dd70*/  STL.64 [R1+0x230], R8 ;  /* 0x0002300801007387 */ /* 0x0001e20000100a00 */
[----:B------:R1:W-:Y:S03]  /*3dd80*/  STL.64 [R1+0x238], R10 ;  /* 0x0002380a01007387 */ /* 0x0003e60000100a00 */
[----:B0-----:R-:W2:Y:S01]  /*3dd90*/  LDL.LU.64 R8, [R1+0x5db8] ;  /* 0x005db80001087983 */ /* 0x001ea20000300a00 */
[----:B------:R-:W-:Y:S02]  /*3dda0*/  IMAD.MOV.U32 R3, RZ, RZ, R17 ;  /* 0x000000ffff037224 */ /* 0x000fe400078e0011 */
[----:B------:R-:W-:Y:S02]  /*3ddb0*/  IMAD.MOV.U32 R28, RZ, RZ, R16 ;  /* 0x000000ffff1c7224 */ /* 0x000fe400078e0010 */
[----:B------:R-:W3:Y:S01]  /*3ddc0*/  LDL.LU.64 R16, [R1+0x1300] ;  /* 0x0013000001107983 */ /* 0x000ee20000300a00 */
[----:B------:R-:W3:Y:S02]  /*3ddd0*/  LDL.LU.64 R18, [R1+0x1308] ;  /* 0x0013080001127983 */ /* 0x000ee40000300a00 */
[----:B------:R-:W-:Y:S02]  /*3dde0*/  STL [R1+0x5d44], R3 ;  /* 0x005d440301007387 */ /* 0x000fe40000100800 */
[----:B------:R-:W-:Y:S01]  /*3ddf0*/  STL [R1+0x5d40], R28 ;  /* 0x005d401c01007387 */ /* 0x000fe20000100800 */
[----:B--2---:R-:W-:Y:S01]  /*3de00*/  HMMA.16816.F32 R24, R4, R8, R24 ;  /* 0x000000080418723c */ /* 0x004fe20000001818 */
[----:B------:R-:W-:-:S02]  /*3de10*/  IMAD.MOV.U32 R20, RZ, RZ, R8 ;  /* 0x000000ffff147224 */ /* 0x000fc400078e0008 */
[----:B------:R-:W-:Y:S11]  /*3de20*/  IMAD.MOV.U32 R21, RZ, RZ, R9 ;  /* 0x000000ffff157224 */ /* 0x000ff600078e0009 */
[----:B------:R-:W-:Y:S09]  /*3de30*/  @!UPT UIADD3 URZ, URZ, URZ, URZ ;  /* 0x0000003f3f3ff290 */ /* 0x000ff2000fffe03f */
[----:B------:R0:W-:Y:S01]  /*3de40*/  STL.64 [R1+0x220], R24 ;  /* 0x0002201801007387 */ /* 0x0001e20000100a00 */
[----:B------:R2:W-:Y:S02]  /*3de50*/  STL.64 [R1+0x228], R26 ;  /* 0x0002281a01007387 */ /* 0x0005e40000100a00 */
[----:B------:R-:W3:Y:S02]  /*3de60*/  LDL.LU.64 R8, [R1+0x12f0] ;  /* 0x0012f00001087983 */ /* 0x000ee40000300a00 */
[----:B-1----:R-:W3:Y:S01]  /*3de70*/  LDL.LU.64 R10, [R1+0x12f8] ;  /* 0x0012f800010a7983 */ /* 0x002ee20000300a00 */
[----:B0-----:R-:W3:Y:S01]  /*3de80*/  LDL.LU.64 R24, [R1+0xfa0] ;  /* 0x000fa00001187983 */ /* 0x001ee20000300a00 */
[----:B--2---:R-:W2:Y:S03]  /*3de90*/  LDL.LU.64 R26, [R1+0xfa8] ;  /* 0x000fa800011a7983 */ /* 0x004ea60000300a00 */
[----:B--2---:R-:W-:Y:S01]  /*3dea0*/  STL.64 [R1+0x5d90], R26 ;  /* 0x005d901a01007387 */ /* 0x004fe20000100a00 */
[----:B---3--:R0:W-:Y:S03]  /*3deb0*/  STL.64 [R1+0x5d88], R24 ;  /* 0x005d881801007387 */ /* 0x0081e60000100a00 */
[----:B0-----:R-:W2:Y:S01]  /*3dec0*/  LDL.LU.64 R24, [R1+0x12e0] ;  /* 0x0012e00001187983 */ /* 0x001ea20000300a00 */
[----:B------:R-:W2:Y:S02]  /*3ded0*/  LDL.LU.64 R26, [R1+0x12e8] ;  /* 0x0012e800011a7983 */ /* 0x000ea40000300a00 */
        /* <DEDUP_REMOVED lines=8> */
[----:B------:R0:W-:Y:S02]  /*3df60*/  STL.64 [R1+0x218], R22 ;  /* 0x0002181601007387 */ /* 0x0001e40000100a00 */
[----:B0-----:R-:W-:Y:S02]  /*3df70*/  IMAD.MOV.U32 R23, RZ, RZ, R12 ;  /* 0x000000ffff177224 */ /* 0x001fe400078e000c */
[----:B------:R-:W-:Y:S02]  /*3df80*/  IMAD.MOV.U32 R22, RZ, RZ, R13 ;  /* 0x000000ffff167224 */ /* 0x000fe400078e000d */
[----:B------:R-:W3:Y:S02]  /*3df90*/  LDL.LU.64 R12, [R1+0x5db0] ;  /* 0x005db000010c7983 */ /* 0x000ee40000300a00 */
[----:B---3--:R-:W-:Y:S01]  /*3dfa0*/  HMMA.16816.F32 R16, R4, R12, R16 ;  /* 0x0000000c0410723c */ /* 0x008fe20000001810 */
[----:B------:R-:W-:-:S02]  /*3dfb0*/  IMAD.MOV.U32 R0, RZ, RZ, R12 ;  /* 0x000000ffff007224 */ /* 0x000fc400078e000c */
[----:B------:R-:W-:Y:S11]  /*3dfc0*/  IMAD.MOV.U32 R2, RZ, RZ, R13 ;  /* 0x000000ffff027224 */ /* 0x000ff600078e000d */
[----:B------:R-:W-:Y:S09]  /*3dfd0*/  @!UPT UIADD3 URZ, URZ, URZ, URZ ;  /* 0x0000003f3f3ff290 */ /* 0x000ff2000fffe03f */
[----:B------:R0:W-:Y:S01]  /*3dfe0*/  STL.64 [R1+0x200], R16 ;  /* 0x0002001001007387 */ /* 0x0001e20000100a00 */
[----:B------:R-:W-:Y:S03]  /*3dff0*/  STL.64 [R1+0x208], R18 ;  /* 0x0002081201007387 */ /* 0x000fe60000100a00 */
[----:B0-----:R-:W2:Y:S01]  /*3e000*/  LDL.LU.64 R16, [R1+0x5da8] ;  /* 0x005da80001107983 */ /* 0x001ea20000300a00 */
[----:B------:R-:W3:Y:S02]  /*3e010*/  LDL.LU.64 R12, [R1+0x5da0] ;  /* 0x005da000010c7983 */ /* 0x000ee40000300a00 */
[C---:B---3--:R-:W-:Y:S08]  /*3e020*/  HMMA.16816.F32 R8, R4.reuse, R12, R8 ;  /* 0x0000000c0408723c */ /* 0x048ff00000001808 */
[----:B--2---:R-:W-:Y:S01]  /*3e030*/  HMMA.16816.F32 R24, R4, R16, R24 ;  /* 0x000000100418723c */ /* 0x004fe20000001818 */
[----:B------:R-:W-:-:S02]  /*3e040*/  IMAD.MOV.U32 R3, RZ, RZ, R16 ;  /* 0x000000ffff037224 */ /* 0x000fc400078e0010 */
[----:B------:R-:W-:Y:S11]  /*3e050*/  IMAD.MOV.U32 R28, RZ, RZ, R17 ;  /* 0x000000ffff1c7224 */ /* 0x000ff600078e0011 */
[----:B------:R-:W-:Y:S01]  /*3e060*/  @!UPT UIADD3 URZ, URZ, URZ, URZ ;  /* 0x0000003f3f3ff290 */ /* 0x000fe2000fffe03f */
[----:B------:R0:W-:Y:S01]  /*3e070*/  STL.64 [R1+0x1f0], R8 ;  /* 0x0001f00801007387 */ /* 0x0001e20000100a00 */
[----:B------:R1:W-:Y:S03]  /*3e080*/  STL.64 [R1+0x1f8], R10 ;  /* 0x0001f80a01007387 */ /* 0x0003e60000100a00 */
[----:B0-----:R-:W2:Y:S01]  /*3e090*/  LDL.LU.64 R8, [R1+0x5d98] ;  /* 0x005d980001087983 */ /* 0x001ea20000300a00 */
[----:B-1----:R-:W-:Y:S02]  /*3e0a0*/  IMAD.MOV.U32 R11, RZ, RZ, R12 ;  /* 0x000000ffff0b7224 */ /* 0x002fe400078e000c */
[----:B------:R-:W-:Y:S02]  /*3e0b0*/  IMAD.MOV.U32 R10, RZ, RZ, R13 ;  /* 0x000000ffff0a7224 */ /* 0x000fe400078e000d */
[----:B------:R-:W3:Y:S01]  /*3e0c0*/  LDL.LU.64 R12, [R1+0xf80] ;  /* 0x000f8000010c7983 */ /* 0x000ee20000300a00 */
[----:B------:R-:W3:Y:S02]  /*3e0d0*/  LDL.LU.64 R14, [R1+0xf88] ;  /* 0x000f8800010e7983 */ /* 0x000ee40000300a00 */
[----:B------:R-:W-:Y:S02]  /*3e0e0*/  STL.64 [R1+0x1e0], R24 ;  /* 0x0001e01801007387 */ /* 0x000fe40000100a00 */
[----:B------:R0:W-:Y:S02]  /*3e0f0*/  STL.64 [R1+0x1e8], R26 ;  /* 0x0001e81a01007387 */ /* 0x0001e40000100a00 */
[----:B0-----:R-:W2:Y:S01]  /*3e100*/  LDL.LU.64 R26, [R1+0x5d90] ;  /* 0x005d9000011a7983 */ /* 0x001ea20000300a00 */
[----:B------:R-:W2:Y:S02]  /*3e110*/  LDL.LU.64 R24, [R1+0x5d88] ;  /* 0x005d880001187983 */ /* 0x000ea40000300a00 */
[----:B------:R-:W2:Y:S02]  /*3e120*/  LDL.LU.64 R16, [R1+0x5d80] ;  /* 0x005d800001107983 */ /* 0x000ea40000300a00 */
[----:B--2---:R-:W-:Y:S01]  /*3e130*/  HMMA.16816.F32 R4, R4, R16, R24 ;  /* 0x000000100404723c */ /* 0x004fe20000001818 */
[----:B------:R-:W3:Y:S01]  /*3e140*/  LDL.LU.64 R26, [R1+0x5d78] ;  /* 0x005d7800011a7983 */ /* 0x000ee20000300a00 */
[----:B------:R-:W3:Y:S02]  /*3e150*/  LDL.LU.64 R24, [R1+0x5d70] ;  /* 0x005d700001187983 */ /* 0x000ee40000300a00 */
[----:B------:R-:W2:Y:S02]  /*3e160*/  LDL.LU.64 R18, [R1+0x5d68] ;  /* 0x005d680001127983 */ /* 0x000ea40000300a00 */
[----:B------:R-:W3:Y:S11]  /*3e170*/  LDL.LU.64 R16, [R1+0x5d60] ;  /* 0x005d600001107983 */ /* 0x000ef60000300a00 */
[----:B------:R-:W-:Y:S06]  /*3e180*/  @!UPT UIADD3 URZ, URZ, URZ, URZ ;  /* 0x0000003f3f3ff290 */ /* 0x000fec000fffe03f */
[----:B------:R-:W-:Y:S01]  /*3e190*/  STL.64 [R1+0xe0], R4 ;  /* 0x0000e00401007387 */ /* 0x000fe20000100a00 */
[----:B------:R-:W-:Y:S02]  /*3e1a0*/  STL.64 [R1+0xe8], R6 ;  /* 0x0000e80601007387 */ /* 0x000fe40000100a00 */
[----:B----4-:R-:W0:Y:S02]  /*3e1b0*/  LDSM.16.MT88.4 R4, [R29+0x12000] ;  /* 0x012000001d04783b */ /* 0x010e240000004200 */
[----:B0-----:R-:W-:Y:S02]  /*3e1c0*/  STL.64 [R1+0x5c28], R6 ;  /* 0x005c280601007387 */ /* 0x001fe40000100a00 */
[----:B------:R2:W-:Y:S02]  /*3e1d0*/  STL.64 [R1+0x5c20], R4 ;  /* 0x005c200401007387 */ /* 0x0005e40000100a00 */
[----:B--2---:R-:W-:Y:S02]  /*3e1e0*/  IMAD.MOV.U32 R4, RZ, RZ, R18 ;  /* 0x000000ffff047224 */ /* 0x004fe400078e0012 */
[----:B------:R-:W-:Y:S01]  /*3e1f0*/  IMAD.MOV.U32 R5, RZ, RZ, R19 ;  /* 0x000000ffff057224 */ /* 0x000fe200078e0013 */
[----:B------:R-:W2:Y:S01]  /*3e200*/  LDL.LU R18, [R1+0x5d5c] ;  /* 0x005d5c0001127983 */ /* 0x000ea20000300800 */
[----:B------:R-:W2:Y:S01]  /*3e210*/  LDL.LU R19, [R1+0x5d58] ;  /* 0x005d580001137983 */ /* 0x000ea20000300800 */
[----:B---3--:R-:W-:Y:S02]  /*3e220*/  HMMA.16816.F32 R12, R24, R16, R12 ;  /* 0x00000010180c723c */ /* 0x008fe4000000180c */
[----:B------:R0:W-:Y:S05]  /*3e230*/  STL.64 [R1+0x5d20], R4 ;  /* 0x005d200401007387 */ /* 0x0001ea0000100a00 */
[----:B------:R-:W-:-:S02]  /*3e240*/  IMAD.MOV.U32 R16, RZ, RZ, R3 ;  /* 0x000000ffff107224 */ /* 0x000fc400078e0003 */
[----:B------:R-:W-:Y:S01]  /*3e250*/  IMAD.MOV.U32 R17, RZ, RZ, R28 ;  /* 0x000000ffff117224 */ /* 0x000fe200078e001c */
[----:B0-----:R-:W3:Y:S01]  /*3e260*/  LDL.LU.64 R4, [R1+0xef0] ;  /* 0x000ef00001047983 */ /* 0x001ee20000300a00 */
[----:B------:R-:W3:Y:S02]  /*3e270*/  LDL.LU.64 R6, [R1+0xef8] ;  /* 0x000ef80001067983 */ /* 0x000ee40000300a00 */
[----:B------:R-:W4:Y:S02]  /*3e280*/  LDL.LU R20, [R1+0xa0] ;  /* 0x0000a00001147983 */ /* 0x000f240000300800 */
[----:B------:R-:W4:Y:S08]  /*3e290*/  LDL.LU R21, [R1+0xa4] ;  /* 0x0000a40001157983 */ /* 0x000f300000300800 */
[----:B------:R-:W-:Y:S01]  /*3e2a0*/  STL.64 [R1+0xd0], R12 ;  /* 0x0000d00c01007387 */ /* 0x000fe20000100a00 */
[----:B------:R0:W-:Y:S03]  /*3e2b0*/  STL.64 [R1+0xd8], R14 ;  /* 0x0000d80e01007387 */ /* 0x0001e60000100a00 */
[----:B0-----:R-:W3:Y:S01]  /*3e2c0*/  LDL.LU.64 R14, [R1+0x5d50] ;  /* 0x005d5000010e7983 */ /* 0x001ee20000300a00 */
[----:B------:R-:W4:Y:S03]  /*3e2d0*/  LDL.LU.64 R12, [R1+0x5d48] ;  /* 0x005d4800010c7983 */ /* 0x000f260000300a00 */
[----:B--2---:R-:W-:Y:S01]  /*3e2e0*/  STL.64 [R1+0x5c30], R18 ;  /* 0x005c301201007387 */ /* 0x004fe20000100a00 */
[----:B------:R-:W2:Y:S02]  /*3e2f0*/  LDL.LU R3, [R1+0x5d44] ;  /* 0x005d440001037983 */ /* 0x000ea40000300800 */
[----:B------:R-:W2:Y:S02]  /*3e300*/  LDL.LU R28, [R1+0x5d40] ;  /* 0x005d4000011c7983 */ /* 0x000ea40000300800 */
[----:B------:R0:W-:Y:S02]  /*3e310*/  STL.64 [R1+0x5c48], R16 ;  /* 0x005c481001007387 */ /* 0x0001e40000100a00 */
[----:B0-----:R-:W4:Y:S01]  /*3e320*/  LDL.LU.64 R16, [R1+0xea0] ;  /* 0x000ea00001107983 */ /* 0x001f220000300a00 */
[----:B------:R-:W4:Y:S03]  /*3e330*/  LDL.LU.64 R18, [R1+0xea8] ;  /* 0x000ea80001127983 */ /* 0x000f260000300a00 */
[----:B---3--:R0:W-:Y:S01]  /*3e340*/  STL.64 [R1+0x5c18], R14 ;  /* 0x005c180e01007387 */ /* 0x0081e20000100a00 */
[C---:B----4-:R-:W-:Y:S08]  /*3e350*/  HMMA.16816.F32 R16, R24.reuse, R12, R16 ;  /* 0x0000000c1810723c */ /* 0x050ff00000001810 */
[----:B0-----:R-:W-:Y:S11]  /*3e360*/  HMMA.16816.F32 R12, R24, R8, R4 ;  /* 0x00000008180c723c */ /* 0x001ff60000001804 */
[----:B------:R-:W-:Y:S04]  /*3e370*/  @!UPT UIADD3 URZ, URZ, URZ, URZ ;  /* 0x0000003f3f3ff290 */ /* 0x000fe8000fffe03f */
[----:B------:R0:W-:Y:S01]  /*3e380*/  STL.64 [R1+0xea0], R16 ;  /* 0x000ea01001007387 */ /* 0x0001e20000100a00 */
[----:B------:R-:W-:Y:S02]  /*3e390*/  STL.64 [R1+0xea8], R18 ;  /* 0x000ea81201007387 */ /* 0x000fe40000100a00 */
[----:B------:R-:W3:Y:S02]  /*3e3a0*/  LDL.LU.64 R4, [R1+0xf70] ;  /* 0x000f700001047983 */ /* 0x000ee40000300a00 */
[----:B------:R-:W3:Y:S03]  /*3e3b0*/  LDL.LU.64 R6, [R1+0xf78] ;  /* 0x000f780001067983 */ /* 0x000ee60000300a00 */
[----:B------:R-:W-:Y:S01]  /*3e3c0*/  STL.64 [R1+0xef0], R12 ;  /* 0x000ef00c01007387 */ /* 0x000fe20000100a00 */
[----:B------:R-:W-:Y:S02]  /*3e3d0*/  STL.64 [R1+0xef8], R14 ;  /* 0x000ef80e01007387 */ /* 0x000fe40000100a00 */
[----:B0-----:R-:W-:-:S02]  /*3e3e0*/  IMAD.MOV.U32 R16, RZ, RZ, R11 ;  /* 0x000000ffff107224 */ /* 0x001fc400078e000b */
[----:B------:R-:W-:Y:S01]  /*3e3f0*/  IMAD.MOV.U32 R17, RZ, RZ, R10 ;  /* 0x000000ffff117224 */ /* 0x000fe200078e000a */
[----:B------:R-:W4:Y:S01]  /*3e400*/  LDL.LU R11, [R1+0x5d3c] ;  /* 0x005d3c00010b7983 */ /* 0x000f220000300800 */
[----:B------:R-:W2:Y:S03]  /*3e410*/  LDL.LU R10, [R1+0x5d38] ;  /* 0x005d3800010a7983 */ /* 0x000ea60000300800 */
[----:B------:R0:W-:Y:S02]  /*3e420*/  STL.64 [R1+0x5c60], R16 ;  /* 0x005c601001007387 */ /* 0x0001e40000100a00 */
[----:B0-----:R-:W-:Y:S02]  /*3e430*/  IMAD.MOV.U32 R16, RZ, RZ, R0 ;  /* 0x000000ffff107224 */ /* 0x001fe400078e0000 */
[----:B------:R-:W-:Y:S01]  /*3e440*/  IMAD.MOV.U32 R17, RZ, RZ, R2 ;  /* 0x000000ffff117224 */ /* 0x000fe200078e0002 */
[----:B------:R-:W3:Y:S01]  /*3e450*/  LDL.LU R0, [R1+0x5d34] ;  /* 0x005d340001007983 */ /* 0x000ee20000300800 */
[----:B------:R-:W3:Y:S03]  /*3e460*/  LDL.LU R2, [R1+0x5d30] ;  /* 0x005d300001027983 */ /* 0x000ee60000300800 */
[----:B------:R0:W-:Y:S01]  /*3e470*/  STL.64 [R1+0x5c78], R16 ;  /* 0x005c781001007387 */ /* 0x0001e20000100a00 */
[----:B------:R-:W3:Y:S02]  /*3e480*/  LDL.LU R12, [R1+0x1700] ;  /* 0x00170000010c7983 */ /* 0x000ee40000300800 */
[----:B------:R-:W3:Y:S02]  /*3e490*/  LDL.LU R13, [R1+0x1704] ;  /* 0x00170400010d7983 */ /* 0x000ee40000300800 */
[----:B----4-:R-:W-:-:S02]  /*3e4a0*/  IMAD.MOV.U32 R15, RZ, RZ, R11 ;  /* 0x000000ffff0f7224 */ /* 0x010fc400078e000b */
[----:B--2---:R-:W-:Y:S02]  /*3e4b0*/  IMAD.MOV.U32 R14, RZ, RZ, R10 ;  /* 0x000000ffff0e7224 */ /* 0x004fe400078e000a */
[----:B------:R-:W2:Y:S01]  /*3e4c0*/  LDL.LU R10, [R1+0x5d2c] ;  /* 0x005d2c00010a7983 */ /* 0x000ea20000300800 */
[----:B------:R-:W2:Y:S02]  /*3e4d0*/  LDL.LU R11, [R1+0x5d28] ;  /* 0x005d2800010b7983 */ /* 0x000ea40000300800 */
[----:B0-----:R-:W-:Y:S02]  /*3e4e0*/  IMAD.MOV.U32 R16, RZ, RZ, R23 ;  /* 0x000000ffff107224 */ /* 0x001fe400078e0017 */
[----:B------:R-:W-:-:S05]  /*3e4f0*/  IMAD.MOV.U32 R17, RZ, RZ, R22 ;  /* 0x000000ffff117224 */ /* 0x000fca00078e0016 */
[----:B------:R0:W-:Y:S01]  /*3e500*/  STL.64 [R1+0x5c90], R16 ;  /* 0x005c901001007387 */ /* 0x0001e20000100a00 */
[C---:B---3--:R-:W-:Y:S03]  /*3e510*/  HMMA.16816.F32 R20, R24.reuse, R20, R4 ;  /* 0x000000141814723c */ /* 0x048fe60000001804 */
[----:B0-----:R-:W3:Y:S01]  /*3e520*/  LDL.LU R16, [R1+0x90] ;  /* 0x0000900001107983 */ /* 0x001ee20000300800 */
[----:B------:R-:W3:Y:S02]  /*3e530*/  LDL.LU R17, [R1+0x94] ;  /* 0x0000940001117983 */ /* 0x000ee40000300800 */
[----:B------:R-:W-:Y:S02]  /*3e540*/  STL.64 [R1+0x5c40], R14 ;  /* 0x005c400e01007387 */ /* 0x000fe40000100a00 */
[----:B------:R0:W-:Y:S02]  /*3e550*/  STL.64 [R1+0x5c38], R12 ;  /* 0x005c380c01007387 */ /* 0x0001e40000100a00 */
[----:B0-----:R-:W4:Y:S01]  /*3e560*/  LDL.LU.64 R12, [R1+0xf50] ;  /* 0x000f5000010c7983 */ /* 0x001f220000300a00 */
[----:B------:R-:W4:Y:S03]  /*3e570*/  LDL.LU.64 R14, [R1+0xf58] ;  /* 0x000f5800010e7983 */ /* 0x000f260000300a00 */
[----:B--2---:R0:W-:Y:S01]  /*3e580*/  STL.64 [R1+0x5c10], R10 ;  /* 0x005c100a01007387 */ /* 0x0041e20000100a00 */
[----:B------:R-:W3:Y:S03]  /*3e590*/  LDL.LU.64 R8, [R1+0xf60] ;  /* 0x000f600001087983 */ /* 0x000ee60000300a00 */
[----:B0-----:R-:W3:Y:S01]  /*3e5a0*/  LDL.LU.64 R10, [R1+0xf68] ;  /* 0x000f6800010a7983 */ /* 0x001ee20000300a00 */
[----:B------:R-:W4:Y:S04]  /*3e5b0*/  LDL.LU.64 R4, [R1+0x5d20] ;  /* 0x005d200001047983 */ /* 0x000f280000300a00 */
[----:B------:R-:W-:Y:S02]  /*3e5c0*/  STL.64 [R1+0xf70], R20 ;  /* 0x000f701401007387 */ /* 0x000fe40000100a00 */
[----:B------:R0:W-:Y:S02]  /*3e5d0*/  STL.64 [R1+0xf78], R22 ;  /* 0x000f781601007387 */ /* 0x0001e40000100a00 */
[----:B0-----:R-:W2:Y:S01]  /*3e5e0*/  LDL.LU.64 R22, [R1+0x5d18] ;  /* 0x005d180001167983 */ /* 0x001ea20000300a00 */
[----:B------:R-:W2:Y:S01]  /*3e5f0*/  LDL.LU.64 R20, [R1+0x5d10] ;  /* 0x005d100001147983 */ /* 0x000ea20000300a00 */
[C---:B---3--:R-:W-:Y:S08]  /*3e600*/  HMMA.16816.F32 R8, R24.reuse, R16, R8 ;  /* 0x000000101808723c */ /* 0x048ff00000001808 */
[----:B----4-:R-:W-:Y:S01]  /*3e610*/  HMMA.16816.F32 R4, R24, R4, R12 ;  /* 0x000000041804723c */ /* 0x010fe2000000180c */
[----:B--2---:R-:W-:-:S02]  /*3e620*/  IMAD.MOV.U32 R16, RZ, RZ, R20 ;  /* 0x000000ffff107224 */ /* 0x004fc400078e0014 */
[----:B------:R-:W-:Y:S01]  /*3e630*/  IMAD.MOV.U32 R17, RZ, RZ, R21 ;  /* 0x000000ffff117224 */ /* 0x000fe200078e0015 */
[----:B------:R-:W2:Y:S11]  /*3e640*/  LDL.LU R20, [R1+0x5d0c] ;  /* 0x005d0c0001147983 */ /* 0x000eb60000300800 */
[----:B------:R-:W-:Y:S01]  /*3e650*/  STL.64 [R1+0xf60], R8 ;  /* 0x000f600801007387 */ /* 0x000fe20000100a00 */
[----:B------:R-:W-:Y:S02]  /*3e660*/  STL.64 [R1+0xf68], R10 ;  /* 0x000f680a01007387 */ /* 0x000fe40000100a00 */
[----:B------:R-:W2:Y:S02]  /*3e670*/  LDL.LU R21, [R1+0x5d08] ;  /* 0x005d080001157983 */ /* 0x000ea40000300800 */
[----:B------:R0:W-:Y:S02]  /*3e680*/  STL.64 [R1+0x5ca8], R16 ;  /* 0x005ca81001007387 */ /* 0x0001e40000100a00 */
[----:B0-----:R-:W-:-:S02]  /*3e690*/  IMAD.MOV.U32 R16, RZ, RZ, R28 ;  /* 0x000000ffff107224 */ /* 0x001fc400078e001c */
[----:B------:R-:W-:Y:S01]  /*3e6a0*/  IMAD.MOV.U32 R17, RZ, RZ, R3 ;  /* 0x000000ffff117224 */ /* 0x000fe200078e0003 */
[----:B------:R-:W3:Y:S01]  /*3e6b0*/  LDL.LU R28, [R1+0x5d04] ;  /* 0x005d0400011c7983 */ /* 0x000ee20000300800 */
[----:B------:R-:W-:Y:S02]  /*3e6c0*/  STL.64 [R1+0xfc0], R4 ;  /* 0x000fc00401007387 */ /* 0x000fe40000100a00 */
[----:B------:R-:W-:Y:S02]  /*3e6d0*/  STL.64 [R1+0xfc8], R6 ;  /* 0x000fc80601007387 */ /* 0x000fe40000100a00 */
[----:B------:R-:W4:Y:S01]  /*3e6e0*/  LDL.LU R3, [R1+0x5d00] ;  /* 0x005d000001037983 */ /* 0x000f220000300800 */
[----:B------:R0:W-:Y:S02]  /*3e6f0*/  STL.64 [R1+0x5cc0], R16 ;  /* 0x005cc01001007387 */ /* 0x0001e40000100a00 */
[----:B0-----:R-:W-:Y:S02]  /*3e700*/  IMAD.MOV.U32 R16, RZ, RZ, R2 ;  /* 0x000000ffff107224 */ /* 0x001fe400078e0002 */
[----:B------:R-:W-:Y:S01]  /*3e710*/  IMAD.MOV.U32 R17, RZ, RZ, R0 ;  /* 0x000000ffff117224 */ /* 0x000fe200078e0000 */
[----:B------:R-:W2:Y:S01]  /*3e720*/  LDL.LU R2, [R1+0x5cfc] ;  /* 0x005cfc0001027983 */ /* 0x000ea20000300800 */
[----:B------:R-:W2:Y:S03]  /*3e730*/  LDL.LU R0, [R1+0x5cf8] ;  /* 0x005cf80001007983 */ /* 0x000ea60000300800 */
[----:B------:R0:W-:Y:S02]  /*3e740*/  STL.64 [R1+0x5cd8], R16 ;  /* 0x005cd81001007387 */ /* 0x0001e40000100a00 */
[----:B0-----:R-:W-:-:S02]  /*3e750*/  IMAD.MOV.U32 R16, RZ, RZ, R23 ;  /* 0x000000ffff107224 */ /* 0x001fc400078e0017 */
[----:B------:R-:W-:-:S05]  /*3e760*/  IMAD.MOV.U32 R17, RZ, RZ, R22 ;  /* 0x000000ffff117224 */ /* 0x000fca00078e0016 */
[----:B------:R0:W-:Y:S04]  /*3e770*/  STL.64 [R1+0x5cf0], R16 ;  /* 0x005cf01001007387 */ /* 0x0001e80000100a00 */
[----:B0-----:R-:W2:Y:S01]  /*3e780*/  LDL.LU.64 R16, [R1+0xf40] ;  /* 0x000f400001107983 */ /* 0x001ea20000300a00 */
[----:B------:R-:W2:Y:S02]  /*3e790*/  LDL.LU.64 R18, [R1+0xf48] ;  /* 0x000f480001127983 */ /* 0x000ea40000300a00 */
        /* <DEDUP_REMOVED lines=29> */
[----:B0-----:R-:W2:Y:S01]  /*3e970*/  LDL.LU.64 R12, [R1+0xf30] ;  /* 0x000f3000010c7983 */ /* 0x001ea20000300a00 */
[----:B------:R-:W2:Y:S02]  /*3e980*/  LDL.LU.64 R14, [R1+0xf38] ;  /* 0x000f3800010e7983 */ /* 0x000ea40000300a00 */
[----:B------:R-:W2:Y:S02]  /*3e990*/  LDL.LU.64 R4, [R1+0xe90] ;  /* 0x000e900001047983 */ /* 0x000ea40000300a00 */
[----:B------:R-:W2:Y:S01]  /*3e9a0*/  LDL.LU.64 R6, [R1+0xe98] ;  /* 0x000e980001067983 */ /* 0x000ea20000300a00 */
[----:B------:R-:W2:Y:S01]  /*3e9b0*/  LDL.LU R8, [R1+0x16f0] ;  /* 0x0016f00001087983 */ /* 0x000ea20000300800 */
[----:B------:R-:W2:Y:S02]  /*3e9c0*/  LDL.LU R9, [R1+0x16f4] ;  /* 0x0016f40001097983 */ /* 0x000ea40000300800 */
[----:B------:R-:W2:Y:S02]  /*3e9d0*/  LDL.LU R10, [R1+0x16f8] ;  /* 0x0016f800010a7983 */ /* 0x000ea40000300800 */
[----:B------:R-:W2:Y:S01]  /*3e9e0*/  LDL.LU R11, [R1+0x16fc] ;  /* 0x0016fc00010b7983 */ /* 0x000ea20000300800 */
[----:B------:R-:W2:Y:S05]  /*3e9f0*/  LDL.LU.64 R16, [R1+0x5cf0] ;  /* 0x005cf00001107983 */ /* 0x000eaa0000300a00 */
[----:B------:R-:W-:Y:S02]  /*3ea00*/  STL.64 [R1+0xfb0], R20 ;  /* 0x000fb01401007387 */ /* 0x000fe40000100a00 */
[----:B------:R-:W-:Y:S02]  /*3ea10*/  STL.64 [R1+0xfb8], R22 ;  /* 0x000fb81601007387 */ /* 0x000fe40000100a00 */
[----:B------:R-:W0:Y:S04]  /*3ea20*/  LDSM.16.MT88.4 R20, [R29+0x12080] ;  /* 0x012080001d14783b */ /* 0x000e280000004200 */
[----:B0-----:R-:W-:Y:S01]  /*3ea30*/  STL.64 [R1+0x5b40], R22 ;  /* 0x005b401601007387 */ /* 0x001fe20000100a00 */
[----:B------:R0:W-:Y:S03]  /*3ea40*/  STL.64 [R1+0x5b38], R20 ;  /* 0x005b381401007387 */ /* 0x0001e60000100a00 */
[----:B0-----:R-:W3:Y:S01]  /*3ea50*/  LDL.LU.64 R20, [R1+0xb0] ;  /* 0x0000b00001147983 */ /* 0x001ee20000300a00 */
[----:B------:R-:W3:Y:S01]  /*3ea60*/  LDL.64 R22, [R1+0xb8] ;  /* 0x0000b80001167983 */ /* 0x000ee20000100a00 */
        /* <DEDUP_REMOVED lines=51> */
[----:B------:R-:W2:Y:S05]  /*3eda0*/  LDL.LU.64 R12, [R1+0x5c38] ;  /* 0x005c3800010c7983 */ /* 0x000eaa0000300a00 */
[----:B---3--:R-:W-:Y:S11]  /*3edb0*/  HMMA.16816.F32 R24, R24, R20, R4 ;  /* 0x000000141818723c */ /* 0x008ff60000001804 */
[----:B------:R-:W-:Y:S04]  /*3edc0*/  @!UPT UIADD3 URZ, URZ, URZ, URZ ;  /* 0x0000003f3f3ff290 */ /* 0x000fe8000fffe03f */
[----:B------:R-:W-:Y:S01]  /*3edd0*/  STL.64 [R1+0xff0], R16 ;  /* 0x000ff01001007387 */ /* 0x000fe20000100a00 */
[----:B------:R0:W-:Y:S03]  /*3ede0*/  STL.64 [R1+0xff8], R18 ;  /* 0x000ff81201007387 */ /* 0x0001e60000100a00 */
[----:B0-----:R-:W2:Y:S01]  /*3edf0*/  LDL.LU.64 R18, [R1+0x5c30] ;  /* 0x005c300001127983 */ /* 0x001ea20000300a00 */
[----:B------:R-:W2:Y:S02]  /*3ee00*/  LDL.LU.64 R6, [R1+0x5c28] ;  /* 0x005c280001067983 */ /* 0x000ea40000300a00 */
[----:B------:R-:W2:Y:S02]  /*3ee10*/  LDL.LU.64 R4, [R1+0x5c20] ;  /* 0x005c200001047983 */ /* 0x000ea40000300a00 */
[----:B------:R-:W-:Y:S01]  /*3ee20*/  STL.64 [R1+0xf10], R24 ;  /* 0x000f101801007387 */ /* 0x000fe20000100a00 */
[----:B------:R0:W-:Y:S04]  /*3ee30*/  STL.64 [R1+0xf18], R26 ;  /* 0x000f181a01007387 */ /* 0x0001e80000100a00 */
[----:B0-----:R-:W3:Y:S04]  /*3ee40*/  LDL R26, [R1+0xa8] ;  /* 0x0000a800011a7983 */ /* 0x001ee80000100800 */
[----:B------:R-:W3:Y:S01]  /*3ee50*/  LDL R27, [R1+0xac] ;  /* 0x0000ac00011b7983 */ /* 0x000ee20000100800 */
[----:B------:R0:W-:Y:S02]  /*3ee60*/  STL.64 [R1+0x5b58], R22 ;  /* 0x005b581601007387 */ /* 0x0001e40000100a00 */
[----:B------:R-:W3:Y:S02]  /*3ee70*/  LDL.LU R20, [R1+0x16d0] ;  /* 0x0016d00001147983 */ /* 0x000ee40000300800 */
[----:B------:R-:W3:Y:S01]  /*3ee80*/  LDL.LU R21, [R1+0x16d4] ;  /* 0x0016d40001157983 */ /* 0x000ee20000300800 */
[----:B0-----:R-:W3:Y:S01]  /*3ee90*/  LDL.LU R22, [R1+0x16d8] ;  /* 0x0016d80001167983 */ /* 0x001ee20000300800 */
[----:B------:R-:W-:Y:S01]  /*3eea0*/  IMAD.MOV.U32 R23, RZ, RZ, R0 ;  /* 0x000000ffff177224 */ /* 0x000fe200078e0000 */
[C---:B--2---:R-:W-:Y:S11]  /*3eeb0*/  HMMA.16816.F32 R12, R4.reuse, R18, R12 ;  /* 0x00000012040c723c */ /* 0x044ff6000000180c */
[----:B------:R-:W-:Y:S11]  /*3eec0*/  @!UPT UIADD3 URZ, URZ, URZ, URZ ;  /* 0x0000003f3f3ff290 */ /* 0x000ff6000fffe03f */
[----:B------:R-:W-:Y:S01]  /*3eed0*/  @!UPT UIADD3 URZ, URZ, URZ, URZ ;  /* 0x0000003f3f3ff290 */ /* 0x000fe2000fffe03f */
[----:B------:R-:W-:Y:S01]  /*3eee0*/  STL.64 [R1+0xfe0], R12 ;  /* 0x000fe00c01007387 */ /* 0x000fe20000100a00 */
[----:B------:R0:W-:Y:S02]  /*3eef0*/  STL [R1+0xfe8], R14 ;  /* 0x000fe80e01007387 */ /* 0x0001e40000100800 */
[----:B------:R-:W-:Y:S02]  /*3ef00*/  IMAD.MOV.U32 R0, RZ, RZ, R15 ;  /* 0x000000ffff007224 */ /* 0x000fe400078e000f */
[----:B0-----:R-:W2:Y:S01]  /*3ef10*/  LDL.LU.64 R14, [R1+0x5c18] ;  /* 0x005c1800010e7983 */ /* 0x001ea20000300a00 */
[----:B------:R0:W-:Y:S02]  /*3ef20*/  STL.64 [R1+0x5b60], R18 ;  /* 0x005b601201007387 */ /* 0x0001e40000100a00 */
[----:B------:R-:W3:Y:S02]  /*3ef30*/  LDL.LU R16, [R1+0x16e0] ;  /* 0x0016e00001107983 */ /* 0x000ee40000300800 */
[----:B------:R-:W3:Y:S01]  /*3ef40*/  LDL.LU R17, [R1+0x16e4] ;  /* 0x0016e40001117983 */ /* 0x000ee20000300800 */
[----:B0-----:R-:W3:Y:S01]  /*3ef50*/  LDL.LU R18, [R1+0x16e8] ;  /* 0x0016e80001127983 */ /* 0x001ee20000300800 */
[----:B------:R-:W3:Y:S02]  /*3ef60*/  LDL.LU R19, [R1+0x16ec] ;  /* 0x0016ec0001137983 */ /* 0x000ee40000300800 */
[----:B------:R-:W-:Y:S01]  /*3ef70*/  STL [R1+0x4ab8], R0 ;  /* 0x004ab80001007387 */ /* 0x000fe20000100800 */
[C---:B--2---:R-:W-:Y:S11]  /*3ef80*/  HMMA.16816.F32 R8, R4.reuse, R14, R8 ;  /* 0x0000000e0408723c */ /* 0x044ff60000001808 */
[----:B------:R-:W-:Y:S11]  /*3ef90*/  @!UPT UIADD3 URZ, URZ, URZ, URZ ;  /* 0x0000003f3f3ff290 */ /* 0x000ff6000fffe03f */
[----:B------:R-:W-:Y:S01]  /*3efa0*/  @!UPT UIADD3 URZ, URZ, URZ, URZ ;  /* 0x0000003f3f3ff290 */ /* 0x000fe2000fffe03f */
[----:B------:R-:W-:Y:S01]  /*3efb0*/  STL.64 [R1+0x1010], R8 ;  /* 0x0010100801007387 */ /* 0x000fe20000100a00 */
[----:B------:R0:W-:Y:S03]  /*3efc0*/  STL.64 [R1+0x1018], R10 ;  /* 0x0010180a01007387 */ /* 0x0001e60000100a00 */
[----:B0-----:R-:W3:Y:S01]  /*3efd0*/  LDL.LU.64 R10, [R1+0x5c10] ;  /* 0x005c1000010a7983 */ /* 0x001ee20000300a00 */
[----:B------:R-:W-:Y:S01]  /*3efe0*/  STL.64 [R1+0x5bf8], R14 ;  /* 0x005bf80e01007387 */ /* 0x000fe20000100a00 */
[C---:B---3--:R-:W-:Y:S11]  /*3eff0*/  HMMA.16816.F32 R16, R4.reuse, R10, R16 ;  /* 0x0000000a0410723c */ /* 0x048ff60000001810 */
[----:B------:R-:W-:Y:S11]  /*3f000*/  @!UPT UIADD3 URZ, URZ, URZ, URZ ;  /* 0x0000003f3f3ff290 */ /* 0x000ff6000fffe03f */
[----:B------:R-:W-:Y:S02]  /*3f010*/  @!UPT UIADD3 URZ, URZ, URZ, URZ ;  /* 0x0000003f3f3ff290 */ /* 0x000fe4000fffe03f */
[----:B------:R-:W-:Y:S01]  /*3f020*/  IMAD.MOV.U32 R0, RZ, RZ, R19 ;  /* 0x000000ffff007224 */ /* 0x000fe200078e0013 */
[----:B------:R0:W-:Y:S01]  /*3f030*/  STL.64 [R1+0x1030], R16 ;  /* 0x0010301001007387 */ /* 0x0001e20000100a00 */
[----:B------:R-:W-:Y:S02]  /*3f040*/  STL [R1+0x1038], R18 ;  /* 0x0010381201007387 */ /* 0x000fe40000100800 */
[----:B------:R1:W-:Y:S01]  /*3f050*/  STL.64 [R1+0x5b68], R10 ;  /* 0x005b680a01007387 */ /* 0x0003e20000100a00 */
[----:B------:R-:W-:Y:S04]  /*3f060*/  STL [R1+0x4abc], R0 ;  /* 0x004abc0001007387 */ /* 0x000fe80000100800 */
[----:B0-----:R-:W2:Y:S01]  /*3f070*/  LDL.LU R16, [R1+0x1610] ;  /* 0x0016100001107983 */ /* 0x001ea20000300800 */
[----:B-1----:R-:W-:Y:S01]  /*3f080*/  HMMA.16816.F32 R8, R4, R26, R20 ;  /* 0x0000001a0408723c */ /* 0x002fe20000001814 */
[----:B----4-:R-:W-:-:S02]  /*3f090*/  IMAD.MOV.U32 R18, RZ, RZ, R3 ;  /* 0x000000ffff127224 */ /* 0x010fc400078e0003 */
[----:B------:R-:W-:Y:S02]  /*3f0a0*/  IMAD.MOV.U32 R19, RZ, RZ, R28 ;  /* 0x000000ffff137224 */ /* 0x000fe400078e001c */
[----:B------:R-:W-:Y:S11]  /*3f0b0*/  IMAD.MOV.U32 R17, RZ, RZ, R2 ;  /* 0x000000ffff117224 */ /* 0x000ff600078e0002 */
[----:B------:R-:W-:Y:S07]  /*3f0c0*/  @!UPT UIADD3 URZ, URZ, URZ, URZ ;  /* 0x0000003f3f3ff290 */ /* 0x000fee000fffe03f */
[----:B------:R-:W-:Y:S01]  /*3f0d0*/  STL.64 [R1+0x1050], R8 ;  /* 0x0010500801007387 */ /* 0x000fe20000100a00 */
[----:B------:R-:W-:Y:S02]  /*3f0e0*/  STL.64 [R1+0x1058], R10 ;  /* 0x0010580a01007387 */ /* 0x000fe40000100a00 */
[----:B------:R-:W3:Y:S02]  /*3f0f0*/  LDL.LU R2, [R1+0x5c08] ;  /* 0x005c080001027983 */ /* 0x000ee40000300800 */
[----:B------:R-:W4:Y:S01]  /*3f100*/  LDL.LU R3, [R1+0x5c04] ;  /* 0x005c040001037983 */ /* 0x000f220000300800 */
[----:B------:R-:W3:Y:S01]  /*3f110*/  LDL.LU R28, [R1+0x5c00] ;  /* 0x005c0000011c7983 */ /* 0x000ee20000300800 */
[----:B------:R-:W-:Y:S03]  /*3f120*/  STL.64 [R1+0x5b78], R18 ;  /* 0x005b781201007387 */ /* 0x000fe60000100a00 */
[----:B--2---:R0:W-:Y:S04]  /*3f130*/  STL.64 [R1+0x5b70], R16 ;  /* 0x005b701001007387 */ /* 0x0041e80000100a00 */
[----:B0-----:R-:W2:Y:S01]  /*3f140*/  LDL.LU R16, [R1+0x1620] ;  /* 0x0016200001107983 */ /* 0x001ea20000300800 */
[----:B------:R-:W2:Y:S02]  /*3f150*/  LDL.LU R17, [R1+0x1624] ;  /* 0x0016240001117983 */ /* 0x000ea40000300800 */
[----:B------:R-:W2:Y:S02]  /*3f160*/  LDL.LU R18, [R1+0x1628] ;  /* 0x0016280001127983 */ /* 0x000ea40000300800 */
[----:B------:R-:W2:Y:S01]  /*3f170*/  LDL.LU R19, [R1+0x162c] ;  /* 0x00162c0001137983 */ /* 0x000ea20000300800 */
[----:B------:R-:W2:Y:S04]  /*3f180*/  LDL R10, [R1+0x48] ;  /* 0x00004800010a7983 */ /* 0x000ea80000100800 */
[----:B------:R-:W2:Y:S04]  /*3f190*/  LDL R11, [R1+0x4c] ;  /* 0x00004c00010b7983 */ /* 0x000ea80000100800 */
[----:B--2---:R0:W-:Y:S04]  /*3f1a0*/  STL.64 [R1+0x5ba0], R10 ;  /* 0x005ba00a01007387 */ /* 0x0041e80000100a00 */
[----:B0-----:R-:W2:Y:S04]  /*3f1b0*/  LDL R10, [R1+0x58] ;  /* 0x00005800010a7983 */ /* 0x001ea80000100800 */
[----:B------:R-:W2:Y:S04]  /*3f1c0*/  LDL R11, [R1+0x5c] ;  /* 0x00005c00010b7983 */ /* 0x000ea80000100800 */
[----:B--2---:R-:W-:Y:S01]  /*3f1d0*/  STL.64 [R1+0x5bb8], R10 ;  /* 0x005bb80a01007387 */ /* 0x004fe20000100a00 */
[----:B------:R0:W-:Y:S02]  /*3f1e0*/  STL.64 [R1+0x5b88], R18 ;  /* 0x005b881201007387 */ /* 0x0001e40000100a00 */
[----:B------:R1:W-:Y:S01]  /*3f1f0*/  STL.64 [R1+0x5b80], R16 ;  /* 0x005b801001007387 */ /* 0x0003e20000100a00 */
[----:B0-----:R-:W2:Y:S04]  /*3f200*/  LDL.64 R18, [R1+0x38] ;  /* 0x0000380001127983 */ /* 0x001ea80000100a00 */
[----:B--2---:R0:W-:Y:S01]  /*3f210*/  STL.64 [R1+0x5b98], R18 ;  /* 0x005b981201007387 */ /* 0x0041e20000100a00 */
[----:B-1----:R-:W2:Y:S02]  /*3f220*/  LDL.LU R16, [R1+0x1680] ;  /* 0x0016800001107983 */ /* 0x002ea40000300800 */
[----:B------:R-:W2:Y:S01]  /*3f230*/  LDL.LU R17, [R1+0x1684] ;  /* 0x0016840001117983 */ /* 0x000ea20000300800 */
[----:B0-----:R-:W2:Y:S01]  /*3f240*/  LDL.LU R18, [R1+0x1688] ;  /* 0x0016880001127983 */ /* 0x001ea20000300800 */
[----:B------:R-:W2:Y:S02]  /*3f250*/  LDL.LU R19, [R1+0x168c] ;  /* 0x00168c0001137983 */ /* 0x000ea40000300800 */
[----:B------:R-:W2:Y:S02]  /*3f260*/  LDL R26, [R1+0x88] ;  /* 0x00008800011a7983 */ /* 0x000ea40000100800 */
[----:B------:R-:W2:Y:S01]  /*3f270*/  LDL R27, [R1+0x8c] ;  /* 0x00008c00011b7983 */ /* 0x000ea20000100800 */
[----:B------:R-:W3:Y:S04]  /*3f280*/  LDL R10, [R1+0x68] ;  /* 0x00006800010a7983 */ /* 0x000ee80000100800 */
[----:B------:R-:W3:Y:S04]  /*3f290*/  LDL R11, [R1+0x6c] ;  /* 0x00006c00010b7983 */ /* 0x000ee80000100800 */
[----:B--2---:R0:W-:Y:S04]  /*3f2a0*/  STL.64 [R1+0x5bf0], R26 ;  /* 0x005bf01a01007387 */ /* 0x0041e80000100a00 */
[----:B0-----:R-:W2:Y:S04]  /*3f2b0*/  LDL R26, [R1+0x98] ;  /* 0x00009800011a7983 */ /* 0x001ea80000100800 */
[----:B------:R-:W2:Y:S01]  /*3f2c0*/  LDL R27, [R1+0x9c] ;  /* 0x00009c00011b7983 */ /* 0x000ea20000100800 */
[----:B------:R-:W2:Y:S02]  /*3f2d0*/  LDL.LU R12, [R1+0x16c0] ;  /* 0x0016c000010c7983 */ /* 0x000ea40000300800 */
[----:B------:R-:W2:Y:S02]  /*3f2e0*/  LDL.LU R13, [R1+0x16c4] ;  /* 0x0016c400010d7983 */ /* 0x000ea40000300800 */
[----:B------:R-:W2:Y:S01]  /*3f2f0*/  LDL.LU R14, [R1+0x16c8] ;  /* 0x0016c800010e7983 */ /* 0x000ea20000300800 */
[----:B------:R-:W2:Y:S01]  /*3f300*/  LDL.LU R15, [R1+0x16cc] ;  /* 0x0016cc00010f7983 */ /* 0x000ea20000300800 */
[----:B---3--:R-:W-:Y:S02]  /*3f310*/  STL.64 [R1+0x5bd0], R10 ;  /* 0x005bd00a01007387 */ /* 0x008fe40000100a00 */
[----:B------:R-:W-:Y:S02]  /*3f320*/  STL.64 [R1+0x5bb0], R18 ;  /* 0x005bb01201007387 */ /* 0x000fe40000100a00 */
[----:B------:R0:W-:Y:S02]  /*3f330*/  STL.64 [R1+0x5ba8], R16 ;  /* 0x005ba81001007387 */ /* 0x0001e40000100a00 */
[----:B0-----:R-:W3:Y:S01]  /*3f340*/  LDL.LU R16, [R1+0x1690] ;  /* 0x0016900001107983 */ /* 0x001ee20000300800 */
[----:B------:R-:W3:Y:S02]  /*3f350*/  LDL.LU R17, [R1+0x1694] ;  /* 0x0016940001117983 */ /* 0x000ee40000300800 */
[----:B------:R-:W2:Y:S02]  /*3f360*/  LDL.LU R18, [R1+0x1698] ;  /* 0x0016980001127983 */ /* 0x000ea40000300800 */
[----:B------:R-:W2:Y:S01]  /*3f370*/  LDL.LU R19, [R1+0x169c] ;  /* 0x00169c0001137983 */ /* 0x000ea20000300800 */
[----:B------:R-:W2:Y:S04]  /*3f380*/  LDL R10, [R1+0x78] ;  /* 0x00007800010a7983 */ /* 0x000ea80000100800 */
[----:B------:R-:W2:Y:S04]  /*3f390*/  LDL R11, [R1+0x7c] ;  /* 0x00007c00010b7983 */ /* 0x000ea80000100800 */
[----:B--2---:R0:W-:Y:S01]  /*3f3a0*/  STL.64 [R1+0x5be8], R10 ;  /* 0x005be80a01007387 */ /* 0x0041e20000100a00 */
[----:B------:R-:W2:Y:S02]  /*3f3b0*/  LDL.LU R8, [R1+0x16b0] ;  /* 0x0016b00001087983 */ /* 0x000ea40000300800 */
[----:B------:R-:W2:Y:S01]  /*3f3c0*/  LDL.LU R9, [R1+0x16b4] ;  /* 0x0016b40001097983 */ /* 0x000ea20000300800 */
[----:B0-----:R-:W2:Y:S01]  /*3f3d0*/  LDL.LU R10, [R1+0x16b8] ;  /* 0x0016b800010a7983 */ /* 0x001ea20000300800 */
[----:B------:R-:W2:Y:S02]  /*3f3e0*/  LDL.LU R11, [R1+0x16bc] ;  /* 0x0016bc00010b7983 */ /* 0x000ea40000300800 */
[----:B------:R-:W-:Y:S02]  /*3f3f0*/  STL.64 [R1+0x5bc8], R18 ;  /* 0x005bc81201007387 */ /* 0x000fe40000100a00 */
[----:B---3--:R0:W-:Y:S02]  /*3f400*/  STL.64 [R1+0x5bc0], R16 ;  /* 0x005bc01001007387 */ /* 0x0081e40000100a00 */
[----:B0-----:R-:W3:Y:S01]  /*3f410*/  LDL.LU R16, [R1+0x16a0] ;  /* 0x0016a00001107983 */ /* 0x001ee20000300800 */
[----:B------:R-:W3:Y:S02]  /*3f420*/  LDL.LU R17, [R1+0x16a4] ;  /* 0x0016a40001117983 */ /* 0x000ee40000300800 */
[----:B------:R-:W2:Y:S02]  /*3f430*/  LDL.LU R18, [R1+0x16a8] ;  /* 0x0016a80001127983 */ /* 0x000ea40000300800 */
[----:B------:R-:W2:Y:S01]  /*3f440*/  LDL.LU R19, [R1+0x16ac] ;  /* 0x0016ac0001137983 */ /* 0x000ea20000300800 */
[----:B------:R-:W-:Y:S01]  /*3f450*/  HMMA.16816.F32 R24, R4, R26, R12 ;  /* 0x0000001a0418723c */ /* 0x000fe2000000180c */
[----:B--2---:R-:W-:Y:S01]  /*3f460*/  STL.64 [R1+0x5be0], R18 ;  /* 0x005be01201007387 */ /* 0x004fe20000100a00 */
[----:B---3--:R0:W-:Y:S03]  /*3f470*/  STL.64 [R1+0x5bd8], R16 ;  /* 0x005bd81001007387 */ /* 0x0081e60000100a00 */
[----:B0-----:R-:W2:Y:S01]  /*3f480*/  LDL.LU R16, [R1+0x1710] ;  /* 0x0017100001107983 */ /* 0x001ea20000300800 */
[----:B------:R-:W2:Y:S02]  /*3f490*/  LDL.LU R17, [R1+0x1714] ;  /* 0x0017140001117983 */ /* 0x000ea40000300800 */
[----:B------:R-:W2:Y:S02]  /*3f4a0*/  LDL.LU R18, [R1+0x1718] ;  /* 0x0017180001127983 */ /* 0x000ea40000300800 */
[----:B------:R-:W2:Y:S01]  /*3f4b0*/  LDL.LU R19, [R1+0x171c] ;  /* 0x00171c0001137983 */ /* 0x000ea20000300800 */
[----:B------:R-:W3:Y:S11]  /*3f4c0*/  LDL.64 R22, [R1+0x18] ;  /* 0x0000180001167983 */ /* 0x000ef60000100a00 */
[----:B------:R-:W-:Y:S02]  /*3f4d0*/  @!UPT UIADD3 URZ, URZ, URZ, URZ ;  /* 0x0000003f3f3ff290 */ /* 0x000fe4000fffe03f */
[----:B------:R-:W-:Y:S01]  /*3f4e0*/  IMAD.MOV.U32 R13, RZ, RZ, R25 ;  /* 0x000000ffff0d7224 */ /* 0x000fe200078e0019 */
[----:B---3--:R-:W-:Y:S01]  /*3f4f0*/  STL.64 [R1+0x5b90], R22 ;  /* 0x005b901601007387 */ /* 0x008fe20000100a00 */
[----:B------:R-:W3:Y:S02]  /*3f500*/  LDL.LU R20, [R1+0x1650] ;  /* 0x0016500001147983 */ /* 0x000ee40000300800 */
[----:B------:R-:W2:Y:S02]  /*3f510*/  LDL.LU.64 R14, [R1+0x5bf8] ;  /* 0x005bf800010e7983 */ /* 0x000ea40000300a00 */
[----:B------:R0:W-:Y:S02]  /*3f520*/  STL.64 [R1+0x1078], R26 ;  /* 0x0010781a01007387 */ /* 0x0001e40000100a00 */
[----:B0-----:R-:W2:Y:S01]  /*3f530*/  LDL.LU.64 R26, [R1+0x5bf0] ;  /* 0x005bf000011a7983 */ /* 0x001ea20000300a00 */
[----:B------:R-:W-:Y:S02]  /*3f540*/  IMAD.MOV.U32 R12, RZ, RZ, R24 ;  /* 0x000000ffff0c7224 */ /* 0x000fe400078e0018 */
[----:B------:R-:W-:Y:S03]  /*3f550*/  STL [R1+0x4b10], R13 ;  /* 0x004b100d01007387 */ /* 0x000fe60000100800 */
[----:B------:R-:W-:Y:S01]  /*3f560*/  STL [R1+0x4b0c], R12 ;  /* 0x004b0c0c01007387 */ /* 0x000fe20000100800 */
[----:B------:R-:W-:-:S02]  /*3f570*/  IMAD.MOV.U32 R21, RZ, RZ, R28 ;  /* 0x000000ffff157224 */ /* 0x000fc400078e001c */
[----:B----4-:R-:W-:Y:S02]  /*3f580*/  IMAD.MOV.U32 R22, RZ, RZ, R3 ;  /* 0x000000ffff167224 */ /* 0x010fe400078e0003 */
[----:B------:R-:W-:Y:S01]  /*3f590*/  IMAD.MOV.U32 R23, RZ, RZ, R2 ;  /* 0x000000ffff177224 */ /* 0x000fe200078e0002 */
[C---:B--2---:R-:W-:Y:S01]  /*3f5a0*/  HMMA.16816.F32 R24, R4.reuse, R26, R8 ;  /* 0x0000001a0418723c */ /* 0x044fe20000001808 */
[----:B------:R-:W2:Y:S11]  /*3f5b0*/  LDL.LU.64 R10, [R1+0x5be8] ;  /* 0x005be800010a7983 */ /* 0x000eb60000300a00 */
[----:B------:R-:W-:Y:S11]  /*3f5c0*/  @!UPT UIADD3 URZ, URZ, URZ, URZ ;  /* 0x0000003f3f3ff290 */ /* 0x000ff6000fffe03f */
[----:B------:R-:W-:Y:S01]  /*3f5d0*/  STL [R1+0x1100], R24 ;  /* 0x0011001801007387 */ /* 0x000fe20000100800 */
[----:B------:R-:W-:Y:S02]  /*3f5e0*/  IMAD.MOV.U32 R28, RZ, RZ, R25 ;  /* 0x000000ffff1c7224 */ /* 0x000fe400078e0019 */
[----:B------:R-:W-:Y:S02]  /*3f5f0*/  IMAD.MOV.U32 R3, RZ, RZ, R26 ;  /* 0x000000ffff037224 */ /* 0x000fe400078e001a */
[----:B------:R-:W-:Y:S02]  /*3f600*/  IMAD.MOV.U32 R2, RZ, RZ, R27 ;  /* 0x000000ffff027224 */ /* 0x000fe400078e001b */
[----:B------:R-:W0:Y:S04]  /*3f610*/  LDSM.16.MT88.4 R24, [R29+0x12100] ;  /* 0x012100001d18783b */ /* 0x000e280000004200 */
[----:B------:R-:W-:Y:S01]  /*3f620*/  STL [R1+0x4ac8], R2 ;  /* 0x004ac80201007387 */ /* 0x000fe20000100800 */
[----:B------:R-:W-:Y:S02]  /*3f630*/  STL [R1+0x4ac4], R3 ;  /* 0x004ac40301007387 */ /* 0x000fe40000100800 */
[----:B------:R-:W-:Y:S01]  /*3f640*/  STL [R1+0x4ac0], R28 ;  /* 0x004ac01c01007387 */ /* 0x000fe20000100800 */
[----:B0-----:R0:W-:Y:S01]  /*3f650*/  STL [R1+0x59f0], R27 ;  /* 0x0059f01b01007387 */ /* 0x0011e20000100800 */
[----:B------:R1:W-:Y:S02]  /*3f660*/  STL [R1+0x5af0], R26 ;  /* 0x005af01a01007387 */ /* 0x0003e40000100800 */
[----:B------:R-:W-:Y:S01]  /*3f670*/  STL.64 [R1+0x5ae8], R24 ;  /* 0x005ae81801007387 */ /* 0x000fe20000100a00 */
[----:B0-----:R-:W4:Y:S04]  /*3f680*/  LDL R27, [R1+0x2c] ;  /* 0x00002c00011b7983 */ /* 0x001f280000100800 */
[----:B-1----:R-:W4:Y:S01]  /*3f690*/  LDL R26, [R1+0x28] ;  /* 0x00002800011a7983 */ /* 0x002f220000100800 */
[C---:B--2---:R-:W-:Y:S03]  /*3f6a0*/  HMMA.16816.F32 R8, R4.reuse, R10, R16 ;  /* 0x0000000a0408723c */ /* 0x044fe60000001810 */
[----:B------:R-:W2:Y:S01]  /*3f6b0*/  LDL.LU.64 R18, [R1+0x5be0] ;  /* 0x005be00001127983 */ /* 0x000ea20000300a00 */
[----:B------:R-:W2:Y:S11]  /*3f6c0*/  LDL.LU.64 R16, [R1+0x5bd8] ;  /* 0x005bd80001107983 */ /* 0x000eb60000300a00 */
[----:B------:R-:W-:Y:S08]  /*3f6d0*/  @!UPT UIADD3 URZ, URZ, URZ, URZ ;  /* 0x0000003f3f3ff290 */ /* 0x000ff0000fffe03f */
[----:B------:R-:W-:Y:S01]  /*3f6e0*/  STL.64 [R1+0x1590], R8 ;  /* 0x0015900801007387 */ /* 0x000fe20000100a00 */
[----:B------:R0:W-:Y:S03]  /*3f6f0*/  STL.64 [R1+0x1598], R10 ;  /* 0x0015980a01007387 */ /* 0x0001e60000100a00 */
[----:B0-----:R-:W2:Y:S02]  /*3f700*/  LDL.LU.64 R10, [R1+0x5bd0] ;  /* 0x005bd000010a7983 */ /* 0x001ea40000300a00 */
[C---:B--2---:R-:W-:Y:S02]  /*3f710*/  HMMA.16816.F32 R8, R4.reuse, R10, R16 ;  /* 0x0000000a0408723c */ /* 0x044fe40000001810 */
[----:B------:R-:W2:Y:S01]  /*3f720*/  LDL.LU.64 R18, [R1+0x5bc8] ;  /* 0x005bc80001127983 */ /* 0x000ea20000300a00 */
[----:B------:R-:W2:Y:S11]  /*3f730*/  LDL.LU.64 R16, [R1+0x5bc0] ;  /* 0x005bc00001107983 */ /* 0x000eb60000300a00 */
[----:B------:R-:W-:Y:S09]  /*3f740*/  @!UPT UIADD3 URZ, URZ, URZ, URZ ;  /* 0x0000003f3f3ff290 */ /* 0x000ff2000fffe03f */
        /* <DEDUP_REMOVED lines=11> */
[----:B------:R-:W3:Y:S11]  /*3f800*/  LDL.LU.64 R18, [R1+0x5b98] ;  /* 0x005b980001127983 */ /* 0x000ef60000300a00 */
[----:B------:R-:W-:Y:S10]  /*3f810*/  @!UPT UIADD3 URZ, URZ, URZ, URZ ;  /* 0x0000003f3f3ff290 */ /* 0x000ff4000fffe03f */
[----:B------:R0:W-:Y:S01]  /*3f820*/  STL.64 [R1+0x1630], R8 ;  /* 0x0016300801007387 */ /* 0x0001e20000100a00 */
[----:B------:R1:W-:Y:S03]  /*3f830*/  STL.64 [R1+0x1638], R10 ;  /* 0x0016380a01007387 */ /* 0x0003e60000100a00 */
[----:B0-----:R-:W2:Y:S01]  /*3f840*/  LDL.LU R8, [R1+0x1600] ;  /* 0x0016000001087983 */ /* 0x001ea20000300800 */
[----:B------:R-:W2:Y:S02]  /*3f850*/  LDL.LU R9, [R1+0x1604] ;  /* 0x0016040001097983 */ /* 0x000ea40000300800 */
[----:B-1----:R-:W2:Y:S02]  /*3f860*/  LDL.LU R10, [R1+0x1608] ;  /* 0x00160800010a7983 */ /* 0x002ea40000300800 */
[----:B------:R-:W2:Y:S01]  /*3f870*/  LDL.LU R11, [R1+0x160c] ;  /* 0x00160c00010b7983 */ /* 0x000ea20000300800 */
[----:B---3--:R-:W-:Y:S01]  /*3f880*/  HMMA.16816.F32 R20, R4, R18, R20 ;  /* 0x000000120414723c */ /* 0x008fe20000001814 */
[----:B------:R-:W-:-:S02]  /*3f890*/  IMAD.MOV.U32 R13, RZ, RZ, R18 ;  /* 0x000000ffff0d7224 */ /* 0x000fc400078e0012 */
[----:B------:R-:W-:Y:S11]  /*3f8a0*/  IMAD.MOV.U32 R12, RZ, RZ, R19 ;  /* 0x000000ffff0c7224 */ /* 0x000ff600078e0013 */
[----:B------:R-:W-:Y:S09]  /*3f8b0*/  @!UPT UIADD3 URZ, URZ, URZ, URZ ;  /* 0x0000003f3f3ff290 */ /* 0x000ff2000fffe03f */
[----:B------:R-:W-:Y:S01]  /*3f8c0*/  STL.64 [R1+0x15e0], R20 ;  /* 0x0015e01401007387 */ /* 0x000fe20000100a00 */
[----:B------:R0:W-:Y:S03]  /*3f8d0*/  STL.64 [R1+0x15e8], R22 ;  /* 0x0015e81601007387 */ /* 0x0001e60000100a00 */
[----:B0-----:R-:W3:Y:S01]  /*3f8e0*/  LDL.LU.64 R22, [R1+0x5b90] ;  /* 0x005b900001167983 */ /* 0x001ee20000300a00 */
[----:B------:R-:W4:Y:S02]  /*3f8f0*/  LDL.LU.64 R18, [R1+0x5b88] ;  /* 0x005b880001127983 */ /* 0x000f240000300a00 */
[----:B------:R-:W4:Y:S02]  /*3f900*/  LDL.LU.64 R16, [R1+0x5b80] ;  /* 0x005b800001107983 */ /* 0x000f240000300a00 */
[----:B------:R3:W-:Y:S01]  /*3f910*/  STL [R1+0x5abc], R12 ;  /* 0x005abc0c01007387 */ /* 0x0007e20000100800 */
[----:B------:R0:W-:Y:S01]  /*3f920*/  STL [R1+0x5ab8], R13 ;  /* 0x005ab80d01007387 */ /* 0x0001e20000100800 */
[----:B----4-:R-:W-:Y:S03]  /*3f930*/  HMMA.16816.F32 R24, R4, R26, R16 ;  /* 0x0000001a0418723c */ /* 0x010fe60000001810 */
[----:B------:R-:W4:Y:S01]  /*3f940*/  LDL.LU.64 R18, [R1+0x5b78] ;  /* 0x005b780001127983 */ /* 0x000f220000300a00 */
[----:B------:R-:W4:Y:S02]  /*3f950*/  LDL.LU.64 R16, [R1+0x5b70] ;  /* 0x005b700001107983 */ /* 0x000f240000300a00 */
[----:B---3--:R-:W-:-:S02]  /*3f960*/  IMAD.MOV.U32 R12, RZ, RZ, R22 ;  /* 0x000000ffff0c7224 */ /* 0x008fc400078e0016 */
[----:B0-----:R-:W-:Y:S11]  /*3f970*/  IMAD.MOV.U32 R13, RZ, RZ, R23 ;  /* 0x000000ffff0d7224 */ /* 0x001ff600078e0017 */
[----:B------:R-:W-:Y:S04]  /*3f980*/  @!UPT UIADD3 URZ, URZ, URZ, URZ ;  /* 0x0000003f3f3ff290 */ /* 0x000fe8000fffe03f */
[----:B------:R-:W-:Y:S01]  /*3f990*/  STL.64 [R1+0x15d0], R24 ;  /* 0x0015d01801007387 */ /* 0x000fe20000100a00 */
[----:B------:R-:W-:Y:S01]  /*3f9a0*/  STL.64 [R1+0x15d8], R26 ;  /* 0x0015d81a01007387 */ /* 0x000fe20000100a00 */
[C---:B----4-:R-:W-:Y:S11]  /*3f9b0*/  HMMA.16816.F32 R16, R4.reuse, R22, R16 ;  /* 0x000000160410723c */ /* 0x050ff60000001810 */
[----:B------:R-:W-:Y:S11]  /*3f9c0*/  @!UPT UIADD3 URZ, URZ, URZ, URZ ;  /* 0x0000003f3f3ff290 */ /* 0x000ff6000fffe03f */
[----:B------:R-:W-:Y:S01]  /*3f9d0*/  @!UPT UIADD3 URZ, URZ, URZ, URZ ;  /* 0x0000003f3f3ff290 */ /* 0x000fe2000fffe03f */
[----:B------:R0:W-:Y:S01]  /*3f9e0*/  STL.64 [R1+0x15c0], R16 ;  /* 0x0015c01001007387 */ /* 0x0001e20000100a00 */
[----:B------:R1:W-:Y:S02]  /*3f9f0*/  STL.64 [R1+0x15c8], R18 ;  /* 0x0015c81201007387 */ /* 0x0003e40000100a00 */
[----:B------:R-:W3:Y:S02]  /*3fa00*/  LDL R22, [R1+0xc8] ;  /* 0x0000c80001167983 */ /* 0x000ee40000100800 */
[----:B------:R-:W3:Y:S01]  /*3fa10*/  LDL R23, [R1+0xcc] ;  /* 0x0000cc0001177983 */ /* 0x000ee20000100800 */
[----:B0-----:R-:W3:Y:S01]  /*3fa20*/  LDL.LU R16, [R1+0x15f0] ;  /* 0x0015f00001107983 */ /* 0x001ee20000300800 */
[----:B------:R-:W3:Y:S02]  /*3fa30*/  LDL.LU R17, [R1+0x15f4] ;  /* 0x0015f40001117983 */ /* 0x000ee40000300800 */
[----:B-1----:R-:W3:Y:S02]  /*3fa40*/  LDL.LU R18, [R1+0x15f8] ;  /* 0x0015f80001127983 */ /* 0x002ee40000300800 */
[----:B------:R-:W3:Y:S01]  /*3fa50*/  LDL.LU R19, [R1+0x15fc] ;  /* 0x0015fc0001137983 */ /* 0x000ee20000300800 */
[----:B------:R-:W4:Y:S01]  /*3fa60*/  LDL.LU R24, [R1+0x14c0] ;  /* 0x0014c00001187983 */ /* 0x000f220000300800 */
[----:B------:R-:W4:Y:S02]  /*3fa70*/  LDL.LU R25, [R1+0x14c4] ;  /* 0x0014c40001197983 */ /* 0x000f240000300800 */
[----:B------:R-:W2:Y:S02]  /*3fa80*/  LDL.LU R26, [R1+0x14c8] ;  /* 0x0014c800011a7983 */ /* 0x000ea40000300800 */
[----:B------:R-:W2:Y:S02]  /*3fa90*/  LDL.LU R27, [R1+0x14cc] ;  /* 0x0014cc00011b7983 */ /* 0x000ea40000300800 */
[----:B--2---:R0:W-:Y:S01]  /*3faa0*/  STL.64 [R1+0x5b00], R26 ;  /* 0x005b001a01007387 */ /* 0x0041e20000100a00 */
[----:B----4-:R-:W-:Y:S03]  /*3fab0*/  STL.64 [R1+0x5af8], R24 ;  /* 0x005af81801007387 */ /* 0x010fe60000100a00 */
[----:B0-----:R-:W2:Y:S04]  /*3fac0*/  LDL.64 R26, [R1+0xa8] ;  /* 0x0000a800011a7983 */ /* 0x001ea80000100a00 */
[----:B--2---:R0:W-:Y:S04]  /*3fad0*/  STL.64 [R1+0x5b10], R26 ;  /* 0x005b101a01007387 */ /* 0x0041e80000100a00 */
[----:B0-----:R-:W2:Y:S04]  /*3fae0*/  LDL R26, [R1+0x8] ;  /* 0x00000800011a7983 */ /* 0x001ea80000100800 */
[----:B------:R-:W2:Y:S01]  /*3faf0*/  LDL R27, [R1+0xc] ;  /* 0x00000c00011b7983 */ /* 0x000ea20000100800 */
[----:B------:R0:W-:Y:S02]  /*3fb00*/  STL [R1+0x5ac0], R12 ;  /* 0x005ac00c01007387 */ /* 0x0001e40000100800 */
[----:B------:R-:W-:Y:S02]  /*3fb10*/  STL.64 [R1+0x5b50], R14 ;  /* 0x005b500e01007387 */ /* 0x000fe40000100a00 */
[----:B------:R1:W-:Y:S01]  /*3fb20*/  STL [R1+0x5b48], R13 ;  /* 0x005b480d01007387 */ /* 0x0003e20000100800 */
[----:B0-----:R-:W4:Y:S01]  /*3fb30*/  LDL.LU R12, [R1+0x1580] ;  /* 0x00158000010c7983 */ /* 0x001f220000300800 */
[----:B-1----:R-:W4:Y:S02]  /*3fb40*/  LDL.LU R13, [R1+0x1584] ;  /* 0x00158400010d7983 */ /* 0x002f240000300800 */
[----:B------:R-:W4:Y:S02]  /*3fb50*/  LDL.LU R14, [R1+0x1588] ;  /* 0x00158800010e7983 */ /* 0x000f240000300800 */
[----:B------:R-:W4:Y:S01]  /*3fb60*/  LDL.LU R15, [R1+0x158c] ;  /* 0x00158c00010f7983 */ /* 0x000f220000300800 */
[C---:B--2---:R-:W-:Y:S01]  /*3fb70*/  HMMA.16816.F32 R24, R4.reuse, R26, R8 ;  /* 0x0000001a0418723c */ /* 0x044fe20000001808 */
[----:B------:R-:W2:Y:S11]  /*3fb80*/  LDL.LU.64 R10, [R1+0x5b68] ;  /* 0x005b6800010a7983 */ /* 0x000eb60000300a00 */
[----:B------:R-:W-:Y:S11]  /*3fb90*/  @!UPT UIADD3 URZ, URZ, URZ, URZ ;  /* 0x0000003f3f3ff290 */ /* 0x000ff6000fffe03f */
[----:B------:R0:W-:Y:S01]  /*3fba0*/  STL.64 [R1+0x15b0], R24 ;  /* 0x0015b01801007387 */ /* 0x0001e20000100a00 */
[----:B------:R1:W-:Y:S03]  /*3fbb0*/  STL.64 [R1+0x15b8], R26 ;  /* 0x0015b81a01007387 */ /* 0x0003e60000100a00 */
[----:B0-----:R-:W2:Y:S01]  /*3fbc0*/  LDL.LU R24, [R1+0x14f0] ;  /* 0x0014f00001187983 */ /* 0x001ea20000300800 */
[----:B------:R-:W2:Y:S02]  /*3fbd0*/  LDL.LU R25, [R1+0x14f4] ;  /* 0x0014f40001197983 */ /* 0x000ea40000300800 */
[----:B-1----:R-:W2:Y:S02]  /*3fbe0*/  LDL.LU R26, [R1+0x14f8] ;  /* 0x0014f800011a7983 */ /* 0x002ea40000300800 */
[----:B------:R-:W2:Y:S01]  /*3fbf0*/  LDL.LU R27, [R1+0x14fc] ;  /* 0x0014fc00011b7983 */ /* 0x000ea20000300800 */
[C---:B---3--:R-:W-:Y:S01]  /*3fc00*/  HMMA.16816.F32 R20, R4.reuse, R22, R16 ;  /* 0x000000160414723c */ /* 0x048fe20000001810 */
[----:B--2---:R-:W-:Y:S01]  /*3fc10*/  STL.64 [R1+0x5b20], R26 ;  /* 0x005b201a01007387 */ /* 0x004fe20000100a00 */
[----:B------:R0:W-:Y:S03]  /*3fc20*/  STL.64 [R1+0x5b18], R24 ;  /* 0x005b181801007387 */ /* 0x0001e60000100a00 */
[----:B0-----:R-:W2:Y:S01]  /*3fc30*/  LDL.LU R24, [R1+0x1500] ;  /* 0x0015000001187983 */ /* 0x001ea20000300800 */
[----:B------:R-:W2:Y:S02]  /*3fc40*/  LDL.LU R25, [R1+0x1504] ;  /* 0x0015040001197983 */ /* 0x000ea40000300800 */
[----:B------:R-:W3:Y:S02]  /*3fc50*/  LDL.LU R26, [R1+0x1508] ;  /* 0x00150800011a7983 */ /* 0x000ee40000300800 */
[----:B------:R-:W3:Y:S11]  /*3fc60*/  LDL.LU R27, [R1+0x150c] ;  /* 0x00150c00011b7983 */ /* 0x000ef60000300800 */
[----:B------:R-:W-:Y:S03]  /*3fc70*/  @!UPT UIADD3 URZ, URZ, URZ, URZ ;  /* 0x0000003f3f3ff290 */ /* 0x000fe6000fffe03f */
[----:B------:R-:W-:Y:S02]  /*3fc80*/  IMAD.MOV.U32 R17, RZ, RZ, R22 ;  /* 0x000000ffff117224 */ /* 0x000fe400078e0016 */
[----:B------:R-:W-:Y:S01]  /*3fc90*/  IMAD.MOV.U32 R16, RZ, RZ, R23 ;  /* 0x000000ffff107224 */ /* 0x000fe200078e0017 */
[----:B---3--:R-:W-:Y:S01]  /*3fca0*/  STL.64 [R1+0x5b30], R26 ;  /* 0x005b301a01007387 */ /* 0x008fe20000100a00 */
[----:B--2---:R0:W-:Y:S03]  /*3fcb0*/  STL.64 [R1+0x5b28], R24 ;  /* 0x005b281801007387 */ /* 0x0041e60000100a00 */
[----:B0-----:R-:W2:Y:S01]  /*3fcc0*/  LDL.LU R24, [R1+0x1510] ;  /* 0x0015100001187983 */ /* 0x001ea20000300800 */
[----:B------:R-:W2:Y:S02]  /*3fcd0*/  LDL.LU R25, [R1+0x1514] ;  /* 0x0015140001197983 */ /* 0x000ea40000300800 */
[----:B------:R-:W2:Y:S02]  /*3fce0*/  LDL.LU R26, [R1+0x1518] ;  /* 0x00151800011a7983 */ /* 0x000ea40000300800 */
[----:B------:R-:W2:Y:S01]  /*3fcf0*/  LDL.LU R27, [R1+0x151c] ;  /* 0x00151c00011b7983 */ /* 0x000ea20000300800 */
[----:B------:R-:W3:Y:S01]  /*3fd00*/  LDL R9, [R1+0x2354] ;  /* 0x0023540001097983 */ /* 0x000ee20000100800 */
[----:B------:R-:W2:Y:S02]  /*3fd10*/  LDL.LU.64 R18, [R1+0x5b60] ;  /* 0x005b600001127983 */ /* 0x000ea40000300a00 */
[----:B------:R-:W-:Y:S02]  /*3fd20*/  STL.64 [R1+0x15a0], R20 ;  /* 0x0015a01401007387 */ /* 0x000fe40000100a00 */
[----:B------:R-:W4:Y:S01]  /*3fd30*/  LDL.LU.64 R22, [R1+0x5b58] ;  /* 0x005b580001167983 */ /* 0x000f220000300a00 */
[----:B------:R0:W-:Y:S01]  /*3fd40*/  STL [R1+0x4dac], R16 ;  /* 0x004dac1001007387 */ /* 0x0001e20000100800 */
[----:B------:R-:W-:Y:S01]  /*3fd50*/  STL [R1+0x4da8], R17 ;  /* 0x004da81101007387 */ /* 0x000fe20000100800 */
[----:B----4-:R-:W-:Y:S02]  /*3fd60*/  HMMA.16816.F32 R4, R4, R22, R12 ;  /* 0x000000160404723c */ /* 0x010fe4000000180c */
[----:B------:R-:W4:Y:S01]  /*3fd70*/  LDL.LU.64 R14, [R1+0x5b50] ;  /* 0x005b5000010e7983 */ /* 0x000f220000300a00 */
[----:B------:R-:W2:Y:S02]  /*3fd80*/  LDL.LU R13, [R1+0x5b48] ;  /* 0x005b4800010d7983 */ /* 0x000ea40000300800 */
[----:B0-----:R-:W-:-:S02]  /*3fd90*/  IMAD.MOV.U32 R16, RZ, RZ, R23 ;  /* 0x000000ffff107224 */ /* 0x001fc400078e0017 */
[----:B------:R-:W-:Y:S11]  /*3fda0*/  IMAD.MOV.U32 R12, RZ, RZ, R22 ;  /* 0x000000ffff0c7224 */ /* 0x000ff600078e0016 */
[----:B------:R-:W-:Y:S05]  /*3fdb0*/  @!UPT UIADD3 URZ, URZ, URZ, URZ ;  /* 0x0000003f3f3ff290 */ /* 0x000fea000fffe03f */
[----:B------:R-:W-:Y:S01]  /*3fdc0*/  STL.64 [R1+0x1580], R4 ;  /* 0x0015800401007387 */ /* 0x000fe20000100a00 */
[----:B------:R0:W-:Y:S02]  /*3fdd0*/  STL.64 [R1+0x1588], R6 ;  /* 0x0015880601007387 */ /* 0x0001e40000100a00 */
[----:B------:R-:W2:Y:S02]  /*3fde0*/  LDL.LU.64 R22, [R1+0x5b40] ;  /* 0x005b400001167983 */ /* 0x000ea40000300a00 */
[----:B------:R-:W2:Y:S01]  /*3fdf0*/  LDL.LU.64 R20, [R1+0x5b38] ;  /* 0x005b380001147983 */ /* 0x000ea20000300a00 */
[----:B0-----:R-:W2:Y:S04]  /*3fe00*/  LDL.64 R6, [R1+0x88] ;  /* 0x0000880001067983 */ /* 0x001ea80000100a00 */
[----:B--2---:R0:W-:Y:S04]  /*3fe10*/  STL.64 [R1+0x5ae0], R6 ;  /* 0x005ae00601007387 */ /* 0x0041e80000100a00 */
[----:B0-----:R-:W2:Y:S01]  /*3fe20*/  LDL.64 R6, [R1+0x98] ;  /* 0x0000980001067983 */ /* 0x001ea20000100a00 */
[C---:B------:R-:W-:Y:S03]  /*3fe30*/  HMMA.16816.F32 R24, R20.reuse, R18, R24 ;  /* 0x000000121418723c */ /* 0x040fe60000001818 */
[----:B--2---:R0:W-:Y:S01]  /*3fe40*/  STL.64 [R1+0x5b08], R6 ;  /* 0x005b080601007387 */ /* 0x0041e20000100a00 */
[----:B------:R-:W2:Y:S02]  /*3fe50*/  LDL.LU R4, [R1+0x14e0] ;  /* 0x0014e00001047983 */ /* 0x000ea40000300800 */
[----:B------:R-:W2:Y:S01]  /*3fe60*/  LDL.LU R5, [R1+0x14e4] ;  /* 0x0014e40001057983 */ /* 0x000ea20000300800 */
[----:B0-----:R-:W2:Y:S01]  /*3fe70*/  LDL.LU R6, [R1+0x14e8] ;  /* 0x0014e80001067983 */ /* 0x001ea20000300800 */
[----:B------:R-:W2:Y:S11]  /*3fe80*/  LDL.LU R7, [R1+0x14ec] ;  /* 0x0014ec0001077983 */ /* 0x000eb60000300800 */
[----:B------:R-:W-:Y:S04]  /*3fe90*/  @!UPT UIADD3 URZ, URZ, URZ, URZ ;  /* 0x0000003f3f3ff290 */ /* 0x000fe8000fffe03f */
[----:B------:R-:W-:Y:S02]  /*3fea0*/  STL.64 [R1+0x1570], R24 ;  /* 0x0015701801007387 */ /* 0x000fe40000100a00 */
[----:B------:R0:W-:Y:S02]  /*3feb0*/  STL.64 [R1+0x1578], R26 ;  /* 0x0015781a01007387 */ /* 0x0001e40000100a00 */
[----:B0-----:R-:W4:Y:S01]  /*3fec0*/  LDL.LU.64 R26, [R1+0x5b30] ;  /* 0x005b3000011a7983 */ /* 0x001f220000300a00 */
[----:B------:R-:W4:Y:S02]  /*3fed0*/  LDL.LU.64 R24, [R1+0x5b28] ;  /* 0x005b280001187983 */ /* 0x000f240000300a00 */
[C---:B----4-:R-:W-:Y:S11]  /*3fee0*/  HMMA.16816.F32 R24, R20.reuse, R14, R24 ;  /* 0x0000000e1418723c */ /* 0x050ff60000001818 */
[----:B------:R-:W-:Y:S11]  /*3fef0*/  @!UPT UIADD3 URZ, URZ, URZ, URZ ;  /* 0x0000003f3f3ff290 */ /* 0x000ff6000fffe03f */
[----:B------:R-:W-:Y:S01]  /*3ff00*/  @!UPT UIADD3 URZ, URZ, URZ, URZ ;  /* 0x0000003f3f3ff290 */ /* 0x000fe2000fffe03f */
[----:B------:R-:W-:Y:S01]  /*3ff10*/  STL.64 [R1+0x1560], R24 ;  /* 0x0015601801007387 */ /* 0x000fe20000100a00 */
[----:B------:R0:W-:Y:S03]  /*3ff20*/  STL.64 [R1+0x1568], R26 ;  /* 0x0015681a01007387 */ /* 0x0001e60000100a00 */
[----:B0-----:R-:W4:Y:S01]  /*3ff30*/  LDL.LU.64 R26, [R1+0x5b20] ;  /* 0x005b2000011a7983 */ /* 0x001f220000300a00 */
[----:B------:R-:W4:Y:S02]  /*3ff40*/  LDL.LU.64 R24, [R1+0x5b18] ;  /* 0x005b180001187983 */ /* 0x000f240000300a00 */
[----:B------:R-:W-:Y:S02]  /*3ff50*/  STL.64 [R1+0x59e8], R14 ;  /* 0x0059e80e01007387 */ /* 0x000fe40000100a00 */
[----:B------:R0:W-:Y:S02]  /*3ff60*/  STL.64 [R1+0x5ac8], R12 ;  /* 0x005ac80c01007387 */ /* 0x0001e40000100a00 */
[----:B0-----:R-:W2:Y:S01]  /*3ff70*/  LDL.LU R12, [R1+0xe70] ;  /* 0x000e7000010c7983 */ /* 0x001ea20000300800 */
[----:B------:R-:W2:Y:S02]  /*3ff80*/  LDL.LU R13, [R1+0xe74] ;  /* 0x000e7400010d7983 */ /* 0x000ea40000300800 */
[----:B------:R-:W2:Y:S02]  /*3ff90*/  LDL.LU R14, [R1+0xe78] ;  /* 0x000e7800010e7983 */ /* 0x000ea40000300800 */
[----:B------:R-:W2:Y:S01]  /*3ffa0*/  LDL.LU R15, [R1+0xe7c] ;  /* 0x000e7c00010f7983 */ /* 0x000ea20000300800 */
[C---:B----4-:R-:W-:Y:S01]  /*3ffb0*/  HMMA.16816.F32 R24, R20.reuse, R10, R24 ;  /* 0x0000000a1418723c */ /* 0x050fe20000001818 */
[----:B--2---:R-:W-:Y:S01]  /*3ffc0*/  STL.64 [R1+0x5ad8], R14 ;  /* 0x005ad80e01007387 */ /* 0x004fe20000100a00 */
[----:B------:R0:W-:Y:S03]  /*3ffd0*/  STL.64 [R1+0x5ad0], R12 ;  /* 0x005ad00c01007387 */ /* 0x0001e60000100a00 */
[----:B0-----:R-:W2:Y:S01]  /*3ffe0*/  LDL.LU R12, [R1+0xe80] ;  /* 0x000e8000010c7983 */ /* 0x001ea20000300800 */
[----:B------:R-:W2:Y:S02]  /*3fff0*/  LDL.LU R13, [R1+0xe84] ;  /* 0x000e8400010d7983 */ /* 0x000ea40000300800 */
[----:B------:R-:W2:Y:S02]  /*40000*/  LDL.LU R14, [R1+0xe88] ;  /* 0x000e8800010e7983 */ /* 0x000ea40000300800 */
[----:B------:R-:W2:Y:S11]  /*40010*/  LDL.LU R15, [R1+0xe8c] ;  /* 0x000e8c00010f7983 */ /* 0x000eb60000300800 */
[----:B------:R-:W-:Y:S02]  /*40020*/  @!UPT UIADD3 URZ, URZ, URZ, URZ ;  /* 0x0000003f3f3ff290 */ /* 0x000fe4000fffe03f */
[----:B------:R-:W-:Y:S01]  /*40030*/  STL.64 [R1+0x1550], R24 ;  /* 0x0015501801007387 */ /* 0x000fe20000100a00 */
[----:B------:R0:W-:Y:S03]  /*40040*/  STL.64 [R1+0x1558], R26 ;  /* 0x0015581a01007387 */ /* 0x0001e60000100a00 */
[----:B0-----:R-:W4:Y:S02]  /*40050*/  LDL.LU.64 R26, [R1+0x5b10] ;  /* 0x005b1000011a7983 */ /* 0x001f240000300a00 */
[C---:B----4-:R-:W-:Y:S01]  /*40060*/  HMMA.16816.F32 R4, R20.reuse, R26, R4 ;  /* 0x0000001a1404723c */ /* 0x050fe20000001804 */
[----:B------:R-:W-:Y:S11]  /*40070*/  IMAD.MOV.U32 R3, RZ, RZ, R27 ;  /* 0x000000ffff037224 */ /* 0x000ff600078e001b */
[----:B------:R-:W-:Y:S11]  /*40080*/  @!UPT UIADD3 URZ, URZ, URZ, URZ ;  /* 0x0000003f3f3ff290 */ /* 0x000ff6000fffe03f */
[----:B------:R-:W-:Y:S01]  /*40090*/  STL.64 [R1+0x1540], R4 ;  /* 0x0015400401007387 */ /* 0x000fe20000100a00 */
[----:B------:R0:W-:Y:S03]  /*400a0*/  STL.64 [R1+0x1548], R6 ;  /* 0x0015480601007387 */ /* 0x0001e60000100a00 */
[----:B0-----:R-:W4:Y:S01]  /*400b0*/  LDL.LU.64 R6, [R1+0x5b08] ;  /* 0x005b080001067983 */ /* 0x001f220000300a00 */
[----:B------:R-:W4:Y:S02]  /*400c0*/  LDL.LU.64 R26, [R1+0x5b00] ;  /* 0x005b0000011a7983 */ /* 0x000f240000300a00 */
[----:B------:R-:W4:Y:S02]  /*400d0*/  LDL.LU.64 R24, [R1+0x5af8] ;  /* 0x005af80001187983 */ /* 0x000f240000300a00 */
[C---:B----4-:R-:W-:Y:S01]  /*400e0*/  HMMA.16816.F32 R24, R20.reuse, R6, R24 ;  /* 0x000000061418723c */ /* 0x050fe20000001818 */
[----:B------:R-:W-:Y:S11]  /*400f0*/  IMAD.MOV.U32 R17, RZ, RZ, R7 ;  /* 0x000000ffff117224 */ /* 0x000ff600078e0007 */
[----:B------:R-:W-:Y:S11]  /*40100*/  @!UPT UIADD3 URZ, URZ, URZ, URZ ;  /* 0x0000003f3f3ff290 */ /* 0x000ff6000fffe03f */
[----:B------:R-:W-:Y:S01]  /*40110*/  STL.64 [R1+0x1530], R24 ;  /* 0x0015301801007387 */ /* 0x000fe20000100a00 */
[----:B------:R0:W-:Y:S03]  /*40120*/  STL.64 [R1+0x1538], R26 ;  /* 0x0015381a01007387 */ /* 0x0001e60000100a00 */
[----:B0-----:R-:W4:Y:S01]  /*40130*/  LDL.LU R26, [R1+0x5af0] ;  /* 0x005af000011a7983 */ /* 0x001f220000300800 */
[----:B------:R-:W2:Y:S02]  /*40140*/  LDL.LU.64 R24, [R1+0x5ae8] ;  /* 0x005ae80001187983 */ /* 0x000ea40000300a00 */
[----:B------:R-:W-:Y:S02]  /*40150*/  IMAD.MOV.U32 R27, RZ, RZ, R6 ;  /* 0x000000ffff1b7224 */ /* 0x000fe400078e0006 */
[----:B------:R-:W2:Y:S01]  /*40160*/  LDL.LU.64 R6, [R1+0x5ae0] ;  /* 0x005ae00001067983 */ /* 0x000ea20000300a00 */
[----:B------:R-:W-:Y:S02]  /*40170*/  STL.64 [R1+0x5a28], R18 ;  /* 0x005a281201007387 */ /* 0x000fe40000100a00 */
[----:B------:R-:W-:Y:S01]  /*40180*/  STL [R1+0x5a20], R17 ;  /* 0x005a201101007387 */ /* 0x000fe20000100800 */
[----:B--2---:R-:W-:Y:S01]  /*40190*/  HMMA.16816.F32 R12, R20, R6, R12 ;  /* 0x00000006140c723c */ /* 0x004fe2000000180c */
[----:B------:R-:W-:-:S02]  /*401a0*/  IMAD.MOV.U32 R28, RZ, RZ, R6 ;  /* 0x000000ffff1c7224 */ /* 0x000fc400078e0006 */
[----:B------:R-:W-:Y:S02]  /*401b0*/  IMAD.MOV.U32 R8, RZ, RZ, R7 ;  /* 0x000000ffff087224 */ /* 0x000fe400078e0007 */
[----:B------:R-:W0:Y:S04]  /*401c0*/  LDSM.16.MT88.4 R4, [R29+0x12180] ;  /* 0x012180001d04783b */ /* 0x000e280000004200 */
[----:B----4-:R1:W-:Y:S01]  /*401d0*/  STL.64 [R1+0x5a00], R26 ;  /* 0x005a001a01007387 */ /* 0x0103e20000100a00 */
[----:B------:R-:W-:Y:S03]  /*401e0*/  STL.64 [R1+0x59f8], R24 ;  /* 0x0059f81801007387 */ /* 0x000fe60000100a00 */
[----:B-1----:R-:W2:Y:S10]  /*401f0*/  LDL.64 R26, [R1+0x68] ;  /* 0x00006800011a7983 */ /* 0x002eb40000100a00 */
[----:B------:R-:W-:Y:S01]  /*40200*/  STL.64 [R1+0x1520], R12 ;  /* 0x0015200c01007387 */ /* 0x000fe20000100a00 */
[----:B------:R1:W-:Y:S03]  /*40210*/  STL.64 [R1+0x1528], R14 ;  /* 0x0015280e01007387 */ /* 0x0003e60000100a00 */
[----:B-1----:R-:W4:Y:S01]  /*40220*/  LDL.LU.64 R14, [R1+0x5ad8] ;  /* 0x005ad800010e7983 */ /* 0x002f220000300a00 */
[----:B------:R-:W4:Y:S02]  /*40230*/  LDL.LU.64 R12, [R1+0x5ad0] ;  /* 0x005ad000010c7983 */ /* 0x000f240000300a00 */
[----:B------:R-:W-:Y:S02]  /*40240*/  STL.64 [R1+0x59e0], R10 ;  /* 0x0059e00a01007387 */ /* 0x000fe40000100a00 */
[----:B---3--:R1:W-:Y:S02]  /*40250*/  STL.64 [R1+0x59d8], R8 ;  /* 0x0059d80801007387 */ /* 0x0083e40000100a00 */
[----:B-1----:R-:W2:Y:S01]  /*40260*/  LDL.LU R8, [R1+0xe60] ;  /* 0x000e600001087983 */ /* 0x002ea20000300800 */
[----:B------:R-:W2:Y:S02]  /*40270*/  LDL.LU R9, [R1+0xe64] ;  /* 0x000e640001097983 */ /* 0x000ea40000300800 */
[----:B------:R-:W2:Y:S02]  /*40280*/  LDL.LU R10, [R1+0xe68] ;  /* 0x000e6800010a7983 */ /* 0x000ea40000300800 */
[----:B------:R-:W2:Y:S01]  /*40290*/  LDL.LU R11, [R1+0xe6c] ;  /* 0x000e6c00010b7983 */ /* 0x000ea20000300800 */
[----:B------:R-:W-:Y:S01]  /*402a0*/  STL [R1+0x59b0], R28 ;  /* 0x0059b01c01007387 */ /* 0x000fe20000100800 */
[----:B0-----:R0:W-:Y:S02]  /*402b0*/  STL.64 [R1+0x58d8], R6 ;  /* 0x0058d80601007387 */ /* 0x0011e40000100a00 */
[----:B------:R-:W-:Y:S01]  /*402c0*/  STL.64 [R1+0x58d0], R4 ;  /* 0x0058d00401007387 */ /* 0x000fe20000100a00 */
[----:B0-----:R-:W4:Y:S01]  /*402d0*/  LDL.64 R6, [R1+0x78] ;  /* 0x0000780001067983 */ /* 0x001f220000100a00 */
[----:B------:R-:W-:Y:S01]  /*402e0*/  STL [R1+0x4db0], R29 ;  /* 0x004db01d01007387 */ /* 0x000fe20000100800 */
[C---:B----4-:R-:W-:Y:S11]  /*402f0*/  HMMA.16816.F32 R12, R20.reuse, R6, R12 ;  /* 0x00000006140c723c */ /* 0x050ff6000000180c */
[----:B------:R-:W-:Y:S11]  /*40300*/  @!UPT UIADD3 URZ, URZ, URZ, URZ ;  /* 0x0000003f3f3ff290 */ /* 0x000ff6000fffe03f */
[----:B------:R-:W-:Y:S01]  /*40310*/  @!UPT UIADD3 URZ, URZ, URZ, URZ ;  /* 0x0000003f3f3ff290 */ /* 0x000fe2000fffe03f */
[----:B------:R0:W-:Y:S01]  /*40320*/  STL.64 [R1+0x1510], R12 ;  /* 0x0015100c01007387 */ /* 0x0001e20000100a00 */
[----:B------:R-:W-:Y:S03]  /*40330*/  STL.64 [R1+0x1518], R14 ;  /* 0x0015180e01007387 */ /* 0x000fe60000100a00 */
[----:B0-----:R-:W3:Y:S01]  /*40340*/  LDL.LU.64 R12, [R1+0x5ac8] ;  /* 0x005ac800010c7983 */ /* 0x001ee20000300a00 */
[----:B--2---:R-:W-:Y:S01]  /*40350*/  HMMA.16816.F32 R8, R20, R26, R8 ;  /* 0x0000001a1408723c */ /* 0x004fe20000001808 */
[----:B------:R-:W-:Y:S02]  /*40360*/  IMAD.MOV.U32 R5, RZ, RZ, R26 ;  /* 0x000000ffff057224 */ /* 0x000fe400078e001a */
[----:B------:R-:W-:-:S04]  /*40370*/  IMAD.MOV.U32 R4, RZ, RZ, R27 ;  /* 0x000000ffff047224 */ /* 0x000fc800078e001b */
[----:B------:R-:W-:Y:S11]  /*40380*/  IMAD.MOV.U32 R27, RZ, RZ, R16 ;  /* 0x000000ffff1b7224 */ /* 0x000ff600078e0010 */
[----:B------:R-:W-:Y:S05]  /*40390*/  @!UPT UIADD3 URZ, URZ, URZ, URZ ;  /* 0x0000003f3f3ff290 */ /* 0x000fea000fffe03f */
[----:B------:R-:W-:Y:S01]  /*403a0*/  STL.64 [R1+0x1500], R8 ;  /* 0x0015000801007387 */ /* 0x000fe20000100a00 */
[----:B------:R-:W-:Y:S02]  /*403b0*/  STL.64 [R1+0x1508], R10 ;  /* 0x0015080a01007387 */ /* 0x000fe40000100a00 */
[----:B------:R-:W-:Y:S02]  /*403c0*/  STL.64 [R1+0x5ab0], R4 ;  /* 0x005ab00401007387 */ /* 0x000fe40000100a00 */
[----:B---3--:R-:W-:Y:S02]  /*403d0*/  IMAD.MOV.U32 R26, RZ, RZ, R12 ;  /* 0x000000ffff1a7224 */ /* 0x008fe400078e000c */
[----:B------:R-:W2:Y:S01]  /*403e0*/  LDL.LU R12, [R1+0x5ac0] ;  /* 0x005ac000010c7983 */ /* 0x000ea20000300800 */
[----:B------:R-:W3:Y:S02]  /*403f0*/  LDL.LU R16, [R1+0xdf0] ;  /* 0x000df00001107983 */ /* 0x000ee40000300800 */
[----:B------:R-:W3:Y:S02]  /*40400*/  LDL.LU R17, [R1+0xdf4] ;  /* 0x000df40001117983 */ /* 0x000ee40000300800 */
[----:B------:R-:W4:Y:S01]  /*40410*/  LDL.LU R18, [R1+0xdf8] ;  /* 0x000df80001127983 */ /* 0x000f220000300800 */
[----:B------:R-:W4:Y:S04]  /*40420*/  LDL.LU R19, [R1+0xdfc] ;  /* 0x000dfc0001137983 */ /* 0x000f280000300800 */
[----:B----4-:R0:W-:Y:S01]  /*40430*/  STL.64 [R1+0x5a38], R18 ;  /* 0x005a381201007387 */ /* 0x0101e20000100a00 */
[----:B---3--:R-:W-:Y:S03]  /*40440*/  STL.64 [R1+0x5a30], R16 ;  /* 0x005a301001007387 */ /* 0x008fe60000100a00 */
[----:B0-----:R-:W3:Y:S04]  /*40450*/  LDL R18, [R1+0x8] ;  /* 0x0000080001127983 */ /* 0x001ee80000100800 */
[----:B------:R-:W3:Y:S04]  /*40460*/  LDL R19, [R1+0xc] ;  /* 0x00000c0001137983 */ /* 0x000ee80000100800 */
[----:B---3--:R-:W-:Y:S01]  /*40470*/  STL.64 [R1+0x5a48], R18 ;  /* 0x005a481201007387 */ /* 0x008fe20000100a00 */
[----:B------:R0:W-:Y:S03]  /*40480*/  STL.64 [R1+0x5a18], R26 ;  /* 0x005a181a01007387 */ /* 0x0001e60000100a00 */
[----:B0-----:R-:W3:Y:S04]  /*40490*/  LDL.64 R26, [R1+0xc8] ;  /* 0x0000c800011a7983 */ /* 0x001ee80000100a00 */
[----:B---3--:R0:W-:Y:S01]  /*404a0*/  STL.64 [R1+0x5a40], R26 ;  /* 0x005a401a01007387 */ /* 0x0081e20000100a00 */
[----:B------:R-:W3:Y:S02]  /*404b0*/  LDL.LU R24, [R1+0xe00] ;  /* 0x000e000001187983 */ /* 0x000ee40000300800 */
[----:B------:R-:W3:Y:S01]  /*404c0*/  LDL.LU R25, [R1+0xe04] ;  /* 0x000e040001197983 */ /* 0x000ee20000300800 */
[----:B0-----:R-:W4:Y:S01]  /*404d0*/  LDL.LU R26, [R1+0xe08] ;  /* 0x000e0800011a7983 */ /* 0x001f220000300800 */
[----:B------:R-:W4:Y:S02]  /*404e0*/  LDL.LU R27, [R1+0xe0c] ;  /* 0x000e0c00011b7983 */ /* 0x000f240000300800 */
[----:B--2---:R-:W-:-:S02]  /*404f0*/  IMAD.MOV.U32 R18, RZ, RZ, R12 ;  /* 0x000000ffff127224 */ /* 0x004fc400078e000c */
[----:B------:R-:W-:Y:S01]  /*40500*/  IMAD.MOV.U32 R19, RZ, RZ, R13 ;  /* 0x000000ffff137224 */ /* 0x000fe200078e000d */
[----:B----4-:R-:W-:Y:S01]  /*40510*/  STL.64 [R1+0x5a58], R26 ;  /* 0x005a581a01007387 */ /* 0x010fe20000100a00 */
[----:B---3--:R0:W-:Y:S02]  /*40520*/  STL.64 [R1+0x5a50], R24 ;  /* 0x005a501801007387 */ /* 0x0081e40000100a00 */
[----:B------:R-:W2:Y:S02]  /*40530*/  LDL.LU R12, [R1+0x5abc] ;  /* 0x005abc00010c7983 */ /* 0x000ea40000300800 */
[----:B------:R-:W3:Y:S01]  /*40540*/  LDL.LU R13, [R1+0x5ab8] ;  /* 0x005ab800010d7983 */ /* 0x000ee20000300800 */
[----:B------:R1:W-:Y:S04]  /*40550*/  STL.64 [R1+0x5a60], R18 ;  /* 0x005a601201007387 */ /* 0x0003e80000100a00 */
[----:B0-----:R-:W4:Y:S01]  /*40560*/  LDL.LU R24, [R1+0xe10] ;  /* 0x000e100001187983 */ /* 0x001f220000300800 */
[----:B------:R-:W4:Y:S02]  /*40570*/  LDL.LU R25, [R1+0xe14] ;  /* 0x000e140001197983 */ /* 0x000f240000300800 */
[----:B------:R-:W2:Y:S02]  /*40580*/  LDL.LU R26, [R1+0xe18] ;  /* 0x000e1800011a7983 */ /* 0x000ea40000300800 */
[----:B------:R-:W2:Y:S02]  /*40590*/  LDL.LU R27, [R1+0xe1c] ;  /* 0x000e1c00011b7983 */ /* 0x000ea40000300800 */
[----:B--2---:R-:W-:Y:S01]  /*405a0*/  STL.64 [R1+0x5a70], R26 ;  /* 0x005a701a01007387 */ /* 0x004fe20000100a00 */
[----:B----4-:R-:W-:Y:S02]  /*405b0*/  STL.64 [R1+0x5a68], R24 ;  /* 0x005a681801007387 */ /* 0x010fe40000100a00 */
[----:B-1----:R-:W2:Y:S02]  /*405c0*/  LDL R18, [R1+0x28] ;  /* 0x0000280001127983 */ /* 0x002ea40000100800 */
[----:B------:R-:W2:Y:S02]  /*405d0*/  LDL R19, [R1+0x2c] ;  /* 0x00002c0001137983 */ /* 0x000ea40000100800 */
[----:B------:R-:W-:-:S02]  /*405e0*/  IMAD.MOV.U32 R2, RZ, RZ, R6 ;  /* 0x000000ffff027224 */ /* 0x000fc400078e0006 */
[----:B------:R-:W-:Y:S01]  /*405f0*/  IMAD.MOV.U32 R0, RZ, RZ, R7 ;  /* 0x000000ffff007224 */ /* 0x000fe200078e0007 */
[----:B--2---:R3:W-:Y:S01]  /*40600*/  STL.64 [R1+0x5a78], R18 ;  /* 0x005a781201007387 */ /* 0x0047e20000100a00 */
[----:B------:R-:W2:Y:S02]  /*40610*/  LDL.LU R4, [R1+0xe50] ;  /* 0x000e500001047983 */ /* 0x000ea40000300800 */
[----:B------:R-:W2:Y:S02]  /*40620*/  LDL.LU R5, [R1+0xe54] ;  /* 0x000e540001057983 */ /* 0x000ea40000300800 */
[----:B------:R-:W2:Y:S01]  /*40630*/  LDL.LU R6, [R1+0xe58] ;  /* 0x000e580001067983 */ /* 0x000ea20000300800 */
[----:B------:R-:W2:Y:S01]  /*40640*/  LDL.LU R7, [R1+0xe5c] ;  /* 0x000e5c0001077983 */ /* 0x000ea20000300800 */
[----:B---3--:R-:W-:Y:S02]  /*40650*/  IMAD.MOV.U32 R18, RZ, RZ, R13 ;  /* 0x000000ffff127224 */ /* 0x008fe400078e000d */
[----:B------:R-:W-:-:S05]  /*40660*/  IMAD.MOV.U32 R19, RZ, RZ, R12 ;  /* 0x000000ffff137224 */ /* 0x000fca00078e000c */
[----:B------:R0:W-:Y:S01]  /*40670*/  STL.64 [R1+0x5a90], R18 ;  /* 0x005a901201007387 */ /* 0x0001e20000100a00 */
[----:B------:R-:W3:Y:S02]  /*40680*/  LDL.LU R24, [R1+0xe20] ;  /* 0x000e200001187983 */ /* 0x000ee40000300800 */
[----:B------:R-:W3:Y:S02]  /*40690*/  LDL.LU R25, [R1+0xe24] ;  /* 0x000e240001197983 */ /* 0x000ee40000300800 */
[----:B------:R-:W4:Y:S01]  /*406a0*/  LDL.LU R26, [R1+0xe28] ;  /* 0x000e2800011a7983 */ /* 0x000f220000300800 */
[----:B------:R-:W4:Y:S04]  /*406b0*/  LDL.LU R27, [R1+0xe2c] ;  /* 0x000e2c00011b7983 */ /* 0x000f280000300800 */
[----:B0-----:R-:W2:Y:S04]  /*406c0*/  LDL.64 R18, [R1+0x48] ;  /* 0x0000480001127983 */ /* 0x001ea80000100a00 */
[----:B--2---:R0:W-:Y:S04]  /*406d0*/  STL.64 [R1+0x5aa8], R18 ;  /* 0x005aa81201007387 */ /* 0x0041e80000100a00 */
[----:B0-----:R-:W2:Y:S01]  /*406e0*/  LDL.64 R18, [R1+0x58] ;  /* 0x0000580001127983 */ /* 0x001ea20000100a00 */
[----:B----4-:R-:W-:Y:S02]  /*406f0*/  STL.64 [R1+0x5a88], R26 ;  /* 0x005a881a01007387 */ /* 0x010fe40000100a00 */
[----:B---3--:R0:W-:Y:S02]  /*40700*/  STL.64 [R1+0x5a80], R24 ;  /* 0x005a801801007387 */ /* 0x0081e40000100a00 */
[----:B0-----:R-:W3:Y:S01]  /*40710*/  LDL.LU R24, [R1+0xe30] ;  /* 0x000e300001187983 */ /* 0x001ee20000300800 */
[----:B------:R-:W3:Y:S02]  /*40720*/  LDL.LU R25, [R1+0xe34] ;  /* 0x000e340001197983 */ /* 0x000ee40000300800 */
[----:B------:R-:W4:Y:S02]  /*40730*/  LDL.LU R26, [R1+0xe38] ;  /* 0x000e3800011a7983 */ /* 0x000f240000300800 */
[----:B------:R-:W4:Y:S02]  /*40740*/  LDL.LU R27, [R1+0xe3c] ;  /* 0x000e3c00011b7983 */ /* 0x000f240000300800 */
[----:B----4-:R-:W-:Y:S01]  /*40750*/  STL.64 [R1+0x5aa0], R26 ;  /* 0x005aa01a01007387 */ /* 0x010fe20000100a00 */
[----:B---3--:R0:W-:Y:S03]  /*40760*/  STL.64 [R1+0x5a98], R24 ;  /* 0x005a981801007387 */ /* 0x0081e60000100a00 */
[----:B0-----:R-:W3:Y:S01]  /*40770*/  LDL.LU R24, [R1+0xe40] ;  /* 0x000e400001187983 */ /* 0x001ee20000300800 */
[----:B------:R-:W3:Y:S02]  /*40780*/  LDL.LU R25, [R1+0xe44] ;  /* 0x000e440001197983 */ /* 0x000ee40000300800 */
[----:B------:R-:W3:Y:S02]  /*40790*/  LDL.LU R26, [R1+0xe48] ;  /* 0x000e4800011a7983 */ /* 0x000ee40000300800 */
[----:B------:R-:W3:Y:S01]  /*407a0*/  LDL.LU R27, [R1+0xe4c] ;  /* 0x000e4c00011b7983 */ /* 0x000ee20000300800 */
[----:B------:R-:W4:Y:S01]  /*407b0*/  LDL.LU R8, [R1+0xdc0] ;  /* 0x000dc00001087983 */ /* 0x000f220000300800 */
[----:B------:R-:W4:Y:S02]  /*407c0*/  LDL.LU R9, [R1+0xdc4] ;  /* 0x000dc40001097983 */ /* 0x000f240000300800 */
[----:B------:R-:W3:Y:S02]  /*407d0*/  LDL.LU R10, [R1+0xdc8] ;  /* 0x000dc800010a7983 */ /* 0x000ee40000300800 */
[----:B------:R-:W3:Y:S01]  /*407e0*/  LDL.LU R11, [R1+0xdcc] ;  /* 0x000dcc00010b7983 */ /* 0x000ee20000300800 */
[----:B--2---:R-:W-:Y:S01]  /*407f0*/  HMMA.16816.F32 R4, R20, R18, R4 ;  /* 0x000000121404723c */ /* 0x004fe20000001804 */
[----:B---3--:R-:W-:Y:S01]  /*40800*/  STL.64 [R1+0x5a10], R10 ;  /* 0x005a100a01007387 */ /* 0x008fe20000100a00 */
[----:B----4-:R0:W-:Y:S03]  /*40810*/  STL.64 [R1+0x5a08], R8 ;  /* 0x005a080801007387 */ /* 0x0101e60000100a00 */
[----:B0-----:R-:W2:Y:S01]  /*40820*/  LDL.LU R8, [R1+0xde0] ;  /* 0x000de00001087983 */ /* 0x001ea20000300800 */
[----:B------:R-:W2:Y:S02]  /*40830*/  LDL.LU R9, [R1+0xde4] ;  /* 0x000de40001097983 */ /* 0x000ea40000300800 */
[----:B------:R-:W2:Y:S02]  /*40840*/  LDL.LU R10, [R1+0xde8] ;  /* 0x000de800010a7983 */ /* 0x000ea40000300800 */
[----:B------:R-:W2:Y:S01]  /*40850*/  LDL.LU R11, [R1+0xdec] ;  /* 0x000dec00010b7983 */ /* 0x000ea20000300800 */
[----:B------:R-:W3:Y:S01]  /*40860*/  LDL.LU R12, [R1+0xdd0] ;  /* 0x000dd000010c7983 */ /* 0x000ee20000300800 */
[----:B------:R-:W3:Y:S02]  /*40870*/  LDL.LU R13, [R1+0xdd4] ;  /* 0x000dd400010d7983 */ /* 0x000ee40000300800 */
[----:B------:R-:W3:Y:S02]  /*40880*/  LDL.LU R14, [R1+0xdd8] ;  /* 0x000dd800010e7983 */ /* 0x000ee40000300800 */
[----:B------:R-:W3:Y:S07]  /*40890*/  LDL.LU R15, [R1+0xddc] ;  /* 0x000ddc00010f7983 */ /* 0x000eee0000300800 */
[----:B------:R0:W-:Y:S01]  /*408a0*/  STL.64 [R1+0x14f0], R4 ;  /* 0x0014f00401007387 */ /* 0x0001e20000100a00 */
[----:B------:R1:W-:Y:S03]  /*408b0*/  STL.64 [R1+0x14f8], R6 ;  /* 0x0014f80601007387 */ /* 0x0003e60000100a00 */
[----:B0-----:R-:W4:Y:S01]  /*408c0*/  LDL.LU.64 R4, [R1+0x5ab0] ;  /* 0x005ab00001047983 */ /* 0x001f220000300a00 */
[----:B-1----:R-:W-:-:S02]  /*408d0*/  IMAD.MOV.U32 R7, RZ, RZ, R18 ;  /* 0x000000ffff077224 */ /* 0x002fc400078e0012 */
[----:B------:R-:W-:Y:S02]  /*408e0*/  IMAD.MOV.U32 R6, RZ, RZ, R19 ;  /* 0x000000ffff067224 */ /* 0x000fe400078e0013 */
[----:B------:R-:W2:Y:S03]  /*408f0*/  LDL.LU.64 R18, [R1+0x5aa8] ;  /* 0x005aa80001127983 */ /* 0x000ea60000300a00 */
[----:B------:R0:W-:Y:S01]  /*40900*/  STL.64 [R1+0x59c0], R6 ;  /* 0x0059c00601007387 */ /* 0x0001e20000100a00 */
[----:B----4-:R1:W-:Y:S01]  /*40910*/  STL.64 [R1+0x59b8], R4 ;  /* 0x0059b80401007387 */ /* 0x0103e20000100a00 */
[----:B0-----:R-:W4:Y:S01]  /*40920*/  LDL R6, [R1+0xa8] ;  /* 0x0000a80001067983 */ /* 0x001f220000100800 */
[----:B--2---:R-:W-:Y:S01]  /*40930*/  HMMA.16816.F32 R24, R20, R18, R24 ;  /* 0x000000121418723c */ /* 0x004fe20000001818 */
[----:B------:R-:W-:Y:S02]  /*40940*/  IMAD.MOV.U32 R7, RZ, RZ, R3 ;  /* 0x000000ffff077224 */ /* 0x000fe400078e0003 */
[----:B------:R-:W-:-:S02]  /*40950*/  IMAD.MOV.U32 R28, RZ, RZ, R18 ;  /* 0x000000ffff1c7224 */ /* 0x000fc400078e0012 */
[----:B------:R-:W-:Y:S01]  /*40960*/  IMAD.MOV.U32 R29, RZ, RZ, R19 ;  /* 0x000000ffff1d7224 */ /* 0x000fe200078e0013 */
[----:B----4-:R0:W-:Y:S01]  /*40970*/  STL.64 [R1+0x59d0], R6 ;  /* 0x0059d00601007387 */ /* 0x0101e20000100a00 */
[----:B-1----:R-:W2:Y:S02]  /*40980*/  LDL.LU R4, [R1+0xdb0] ;  /* 0x000db00001047983 */ /* 0x002ea40000300800 */
[----:B------:R-:W2:Y:S01]  /*40990*/  LDL.LU R5, [R1+0xdb4] ;  /* 0x000db40001057983 */ /* 0x000ea20000300800 */
[----:B0-----:R-:W2:Y:S01]  /*409a0*/  LDL.LU R6, [R1+0xdb8] ;  /* 0x000db80001067983 */ /* 0x001ea20000300800 */
[----:B------:R-:W2:Y:S11]  /*409b0*/  LDL.LU R7, [R1+0xdbc] ;  /* 0x000dbc0001077983 */ /* 0x000eb60000300800 */
[----:B------:R-:W-:Y:S01]  /*409c0*/  @!UPT UIADD3 URZ, URZ, URZ, URZ ;  /* 0x0000003f3f3ff290 */ /* 0x000fe2000fffe03f */
[----:B------:R-:W-:Y:S02]  /*409d0*/  STL.64 [R1+0x14e0], R24 ;  /* 0x0014e01801007387 */ /* 0x000fe40000100a00 */
[----:B------:R0:W-:Y:S02]  /*409e0*/  STL.64 [R1+0x14e8], R26 ;  /* 0x0014e81a01007387 */ /* 0x0001e40000100a00 */
[----:B0-----:R-:W4:Y:S01]  /*409f0*/  LDL.LU.64 R26, [R1+0x5aa0] ;  /* 0x005aa000011a7983 */ /* 0x001f220000300a00 */
[----:B------:R-:W4:Y:S02]  /*40a00*/  LDL.LU.64 R24, [R1+0x5a98] ;  /* 0x005a980001187983 */ /* 0x000f240000300a00 */
[----:B------:R-:W4:Y:S02]  /*40a10*/  LDL.LU.64 R18, [R1+0x5a90] ;  /* 0x005a900001127983 */ /* 0x000f240000300a00 */
[C---:B----4-:R-:W-:Y:S01]  /*40a20*/  HMMA.16816.F32 R16, R20.reuse, R18, R24 ;  /* 0x000000121410723c */ /* 0x050fe20000001818 */
[----:B------:R-:W4:Y:S01]  /*40a30*/  LDL.LU.64 R26, [R1+0x5a88] ;  /* 0x005a8800011a7983 */ /* 0x000f220000300a00 */
[----:B------:R-:W4:Y:S11]  /*40a40*/  LDL.LU.64 R24, [R1+0x5a80] ;  /* 0x005a800001187983 */ /* 0x000f360000300a00 */
[----:B------:R-:W-:Y:S10]  /*40a50*/  @!UPT UIADD3 URZ, URZ, URZ, URZ ;  /* 0x0000003f3f3ff290 */ /* 0x000ff4000fffe03f */
[----:B------:R-:W-:Y:S01]  /*40a60*/  STL.64 [R1+0x14d0], R16 ;  /* 0x0014d01001007387 */ /* 0x000fe20000100a00 */
[----:B------:R0:W-:Y:S03]  /*40a70*/  STL.64 [R1+0x14d8], R18 ;  /* 0x0014d81201007387 */ /* 0x0001e60000100a00 */
[----:B0-----:R-:W4:Y:S02]  /*40a80*/  LDL.LU.64 R18, [R1+0x5a78] ;  /* 0x005a780001127983 */ /* 0x001f240000300a00 */
[C---:B----4-:R-:W-:Y:S02]  /*40a90*/  HMMA.16816.F32 R16, R20.reuse, R18, R24 ;  /* 0x000000121410723c */ /* 0x050fe40000001818 */
[----:B------:R-:W4:Y:S01]  /*40aa0*/  LDL.LU.64 R26, [R1+0x5a70] ;  /* 0x005a7000011a7983 */ /* 0x000f220000300a00 */
[----:B------:R-:W4:Y:S11]  /*40ab0*/  LDL.LU.64 R24, [R1+0x5a68] ;  /* 0x005a680001187983 */ /* 0x000f360000300a00 */
[----:B------:R-:W-:Y:S09]  /*40ac0*/  @!UPT UIADD3 URZ, URZ, URZ, URZ ;  /* 0x0000003f3f3ff290 */ /* 0x000ff2000fffe03f */
        /* <DEDUP_REMOVED lines=11> */
[----:B------:R-:W4:Y:S11]  /*40b80*/  LDL.LU.64 R26, [R1+0x5a40] ;  /* 0x005a4000011a7983 */ /* 0x000f360000300a00 */
[----:B------:R-:W-:Y:S10]  /*40b90*/  @!UPT UIADD3 URZ, URZ, URZ, URZ ;  /* 0x0000003f3f3ff290 */ /* 0x000ff4000fffe03f */
[----:B------:R-:W-:Y:S01]  /*40ba0*/  STL.64 [R1+0x14a0], R16 ;  /* 0x0014a01001007387 */ /* 0x000fe20000100a00 */
[----:B------:R0:W-:Y:S03]  /*40bb0*/  STL.64 [R1+0x14a8], R18 ;  /* 0x0014a81201007387 */ /* 0x0001e60000100a00 */
[----:B0-----:R-:W2:Y:S01]  /*40bc0*/  LDL.LU.64 R18, [R1+0x5a38] ;  /* 0x005a380001127983 */ /* 0x001ea20000300a00 */
[----:B------:R-:W2:Y:S02]  /*40bd0*/  LDL.LU.64 R16, [R1+0x5a30] ;  /* 0x005a300001107983 */ /* 0x000ea40000300a00 */
[----:B----4-:R-:W-:Y:S01]  /*40be0*/  IMAD.MOV.U32 R3, RZ, RZ, R27 ;  /* 0x000000ffff037224 */ /* 0x010fe200078e001b */
[C---:B--2---:R-:W-:Y:S11]  /*40bf0*/  HMMA.16816.F32 R16, R20.reuse, R26, R16 ;  /* 0x0000001a1410723c */ /* 0x044ff60000001810 */
[----:B------:R-:W-:Y:S11]  /*40c00*/  @!UPT UIADD3 URZ, URZ, URZ, URZ ;  /* 0x0000003f3f3ff290 */ /* 0x000ff6000fffe03f */
[----:B------:R-:W-:Y:S01]  /*40c10*/  @!UPT UIADD3 URZ, URZ, URZ, URZ ;  /* 0x0000003f3f3ff290 */ /* 0x000fe2000fffe03f */
[----:B------:R0:W-:Y:S01]  /*40c20*/  STL.64 [R1+0x1490], R16 ;  /* 0x0014901001007387 */ /* 0x0001e20000100a00 */
[----:B------:R1:W-:Y:S02]  /*40c30*/  STL.64 [R1+0x1498], R18 ;  /* 0x0014981201007387 */ /* 0x0003e40000100a00 */
[----:B0-----:R-:W-:Y:S01]  /*40c40*/  IMAD.MOV.U32 R16, RZ, RZ, R26 ;  /* 0x000000ffff107224 */ /* 0x001fe200078e001a */
[----:B-1----:R-:W3:Y:S01]  /*40c50*/  LDL.LU.64 R18, [R1+0x5a28] ;  /* 0x005a280001127983 */ /* 0x002ee20000300a00 */
[----:B------:R-:W2:Y:S02]  /*40c60*/  LDL.LU R17, [R1+0x5a20] ;  /* 0x005a200001117983 */ /* 0x000ea40000300800 */
[----:B------:R-:W4:Y:S02]  /*40c70*/  LDL.LU.64 R26, [R1+0x5a18] ;  /* 0x005a1800011a7983 */ /* 0x000f240000300a00 */
[----:B----4-:R-:W-:Y:S01]  /*40c80*/  HMMA.16816.F32 R20, R20, R26, R8 ;  /* 0x0000001a1414723c */ /* 0x010fe20000001808 */
[----:B------:R-:W4:Y:S01]  /*40c90*/  LDL.LU.64 R10, [R1+0x5a10] ;  /* 0x005a1000010a7983 */ /* 0x000f220000300a00 */
[----:B------:R-:W4:Y:S02]  /*40ca0*/  LDL.LU.64 R8, [R1+0x5a08] ;  /* 0x005a080001087983 */ /* 0x000f240000300a00 */
[----:B------:R-:W2:Y:S02]  /*40cb0*/  LDL.LU.64 R26, [R1+0x5a00] ;  /* 0x005a0000011a7983 */ /* 0x000ea40000300a00 */
[----:B------:R-:W3:Y:S11]  /*40cc0*/  LDL.LU.64 R24, [R1+0x59f8] ;  /* 0x0059f80001187983 */ /* 0x000ef60000300a00 */
[----:B------:R-:W-:Y:S06]  /*40cd0*/  @!UPT UIADD3 URZ, URZ, URZ, URZ ;  /* 0x0000003f3f3ff290 */ /* 0x000fec000fffe03f */
[----:B------:R-:W-:Y:S01]  /*40ce0*/  STL.64 [R1+0x1320], R20 ;  /* 0x0013201401007387 */ /* 0x000fe20000100a00 */
[----:B------:R2:W-:Y:S02]  /*40cf0*/  STL.64 [R1+0x1328], R22 ;  /* 0x0013281601007387 */ /* 0x0005e40000100a00 */
[----:B--2---:R-:W-:Y:S02]  /*40d00*/  IMAD.MOV.U32 R22, RZ, RZ, R27 ;  /* 0x000000ffff167224 */ /* 0x004fe400078e001b */
[----:B------:R-:W3:Y:S01]  /*40d10*/  LDL.LU R27, [R1+0x59f0] ;  /* 0x0059f000011b7983 */ /* 0x000ee20000300800 */
[----:B------:R-:W-:-:S05]  /*40d20*/  IMAD.MOV.U32 R23, RZ, RZ, R17 ;  /* 0x000000ffff177224 */ /* 0x000fca00078e0011 */
[----:B------:R0:W-:Y:S01]  /*40d30*/  STL.64 [R1+0x59c8], R22 ;  /* 0x0059c81601007387 */ /* 0x0001e20000100a00 */
[----:B------:R-:W2:Y:S02]  /*40d40*/  LDL.LU R20, [R1+0xda0] ;  /* 0x000da00001147983 */ /* 0x000ea40000300800 */
[----:B------:R-:W2:Y:S01]  /*40d50*/  LDL.LU R21, [R1+0xda4] ;  /* 0x000da40001157983 */ /* 0x000ea20000300800 */
[----:B0-----:R-:W2:Y:S01]  /*40d60*/  LDL.LU R22, [R1+0xda8] ;  /* 0x000da80001167983 */ /* 0x001ea20000300800 */
[----:B------:R-:W2:Y:S01]  /*40d70*/  LDL.LU R23, [R1+0xdac] ;  /* 0x000dac0001177983 */ /* 0x000ea20000300800 */
[C---:B---3--:R-:W-:Y:S11]  /*40d80*/  HMMA.16816.F32 R12, R24.reuse, R18, R12 ;  /* 0x00000012180c723c */ /* 0x048ff6000000180c */
[----:B------:R-:W-:Y:S11]  /*40d90*/  @!UPT UIADD3 URZ, URZ, URZ, URZ ;  /* 0x0000003f3f3ff290 */ /* 0x000ff6000fffe03f */
[----:B------:R-:W-:Y:S01]  /*40da0*/  @!UPT UIADD3 URZ, URZ, URZ, URZ ;  /* 0x0000003f3f3ff290 */ /* 0x000fe2000fffe03f */
[----:B------:R-:W-:Y:S01]  /*40db0*/  STL.64 [R1+0x1310], R12 ;  /* 0x0013100c01007387 */ /* 0x000fe20000100a00 */
[----:B------:R0:W-:Y:S03]  /*40dc0*/  STL.64 [R1+0x1318], R14 ;  /* 0x0013180e01007387 */ /* 0x0001e60000100a00 */
[----:B0-----:R-:W4:Y:S01]  /*40dd0*/  LDL.LU.64 R14, [R1+0x59e8] ;  /* 0x0059e800010e7983 */ /* 0x001f220000300a00 */
[----:B------:R-:W-:Y:S01]  /*40de0*/  STL.64 [R1+0x58e0], R18 ;  /* 0x0058e01201007387 */ /* 0x000fe20000100a00 */
[C---:B----4-:R-:W-:Y:S11]  /*40df0*/  HMMA.16816.F32 R8, R24.reuse, R14, R8 ;  /* 0x0000000e1808723c */ /* 0x050ff60000001808 */
[----:B------:R-:W-:Y:S11]  /*40e00*/  @!UPT UIADD3 URZ, URZ, URZ, URZ ;  /* 0x0000003f3f3ff290 */ /* 0x000ff6000fffe03f */
[----:B------:R-:W-:Y:S01]  /*40e10*/  @!UPT UIADD3 URZ, URZ, URZ, URZ ;  /* 0x0000003f3f3ff290 */ /* 0x000fe2000fffe03f */
[----:B------:R-:W-:Y:S01]  /*40e20*/  STL.64 [R1+0x1300], R8 ;  /* 0x0013000801007387 */ /* 0x000fe20000100a00 */
[----:B------:R0:W-:Y:S03]  /*40e30*/  STL.64 [R1+0x1308], R10 ;  /* 0x0013080a01007387 */ /* 0x0001e60000100a00 */
[----:B0-----:R-:W3:Y:S01]  /*40e40*/  LDL.LU.64 R10, [R1+0x59e0] ;  /* 0x0059e000010a7983 */ /* 0x001ee20000300a00 */
[----:B------:R-:W4:Y:S02]  /*40e50*/  LDL.LU.64 R8, [R1+0x59d8] ;  /* 0x0059d80001087983 */ /* 0x000f240000300a00 */
[----:B------:R0:W-:Y:S02]  /*40e60*/  STL.64 [R1+0x5908], R14 ;  /* 0x0059080e01007387 */ /* 0x0001e40000100a00 */
[----:B------:R-:W2:Y:S01]  /*40e70*/  LDL.LU R12, [R1+0xd90] ;  /* 0x000d9000010c7983 */ /* 0x000ea20000300800 */
[----:B------:R-:W2:Y:S04]  /*40e80*/  LDL.LU R13, [R1+0xd94] ;  /* 0x000d9400010d7983 */ /* 0x000ea80000300800 */
[----:B0-----:R-:W2:Y:S01]  /*40e90*/  LDL.LU R14, [R1+0xd98] ;  /* 0x000d9800010e7983 */ /* 0x001ea20000300800 */
[----:B------:R-:W2:Y:S01]  /*40ea0*/  LDL.LU R15, [R1+0xd9c] ;  /* 0x000d9c00010f7983 */ /* 0x000ea20000300800 */
[C---:B---3--:R-:W-:Y:S11]  /*40eb0*/  HMMA.16816.F32 R4, R24.reuse, R10, R4 ;  /* 0x0000000a1804723c */ /* 0x048ff60000001804 */
[----:B------:R-:W-:Y:S11]  /*40ec0*/  @!UPT UIADD3 URZ, URZ, URZ, URZ ;  /* 0x0000003f3f3ff290 */ /* 0x000ff6000fffe03f */
[----:B------:R-:W-:Y:S01]  /*40ed0*/  @!UPT UIADD3 URZ, URZ, URZ, URZ ;  /* 0x0000003f3f3ff290 */ /* 0x000fe2000fffe03f */
[----:B------:R-:W-:Y:S01]  /*40ee0*/  STL.64 [R1+0x12f0], R4 ;  /* 0x0012f00401007387 */ /* 0x000fe20000100a00 */
[----:B------:R0:W-:Y:S03]  /*40ef0*/  STL.64 [R1+0x12f8], R6 ;  /* 0x0012f80601007387 */ /* 0x0001e60000100a00 */
[----:B0-----:R-:W2:Y:S01]  /*40f00*/  LDL.LU.64 R6, [R1+0x59d0] ;  /* 0x0059d00001067983 */ /* 0x001ea20000300a00 */
[----:B------:R-:W-:Y:S02]  /*40f10*/  STL.64 [R1+0x59a8], R10 ;  /* 0x0059a80a01007387 */ /* 0x000fe40000100a00 */
[----:B----4-:R-:W-:Y:S01]  /*40f20*/  STL [R1+0x59a0], R9 ;  /* 0x0059a00901007387 */ /* 0x010fe20000100800 */
[C---:B--2---:R-:W-:Y:S01]  /*40f30*/  HMMA.16816.F32 R4, R24.reuse, R6, R20 ;  /* 0x000000061804723c */ /* 0x044fe20000001814 */
[----:B------:R-:W2:Y:S11]  /*40f40*/  LDL.LU.64 R22, [R1+0x59c8] ;  /* 0x0059c80001167983 */ /* 0x000eb60000300a00 */
[----:B------:R-:W-:Y:S11]  /*40f50*/  @!UPT UIADD3 URZ, URZ, URZ, URZ ;  /* 0x0000003f3f3ff290 */ /* 0x000ff6000fffe03f */
[----:B------:R-:W-:Y:S01]  /*40f60*/  STL.64 [R1+0x12e0], R4 ;  /* 0x0012e00401007387 */ /* 0x000fe20000100a00 */
[----:B------:R0:W-:Y:S03]  /*40f70*/  STL.64 [R1+0x12e8], R6 ;  /* 0x0012e80601007387 */ /* 0x0001e60000100a00 */
[----:B0-----:R-:W3:Y:S01]  /*40f80*/  LDL.LU.64 R6, [R1+0x59c0] ;  /* 0x0059c00001067983 */ /* 0x001ee20000300a00 */
[----:B------:R-:W4:Y:S01]  /*40f90*/  LDL.LU.64 R4, [R1+0x59b8] ;  /* 0x0059b80001047983 */ /* 0x000f220000300a00 */
[----:B--2---:R-:W-:Y:S02]  /*40fa0*/  HMMA.16816.F32 R20, R24, R22, R12 ;  /* 0x000000161814723c */ /* 0x004fe4000000180c */
[----:B------:R-:W2:Y:S11]  /*40fb0*/  LDL.LU R12, [R1+0xd10] ;  /* 0x000d1000010c7983 */ /* 0x000eb60000300800 */
[----:B------:R-:W-:Y:S10]  /*40fc0*/  @!UPT UIADD3 URZ, URZ, URZ, URZ ;  /* 0x0000003f3f3ff290 */ /* 0x000ff4000fffe03f */
[----:B------:R-:W-:Y:S01]  /*40fd0*/  STL.64 [R1+0x12d0], R20 ;  /* 0x0012d01401007387 */ /* 0x000fe20000100a00 */
[----:B------:R-:W-:Y:S02]  /*40fe0*/  STL.64 [R1+0x12d8], R22 ;  /* 0x0012d81601007387 */ /* 0x000fe40000100a00 */
[----:B------:R-:W2:Y:S02]  /*40ff0*/  LDL.LU R13, [R1+0xd14] ;  /* 0x000d1400010d7983 */ /* 0x000ea40000300800 */
[----:B------:R-:W2:Y:S01]  /*41000*/  LDL.LU R14, [R1+0xd18] ;  /* 0x000d1800010e7983 */ /* 0x000ea20000300800 */
[----:B------:R-:W2:Y:S04]  /*41010*/  LDL.LU R15, [R1+0xd1c] ;  /* 0x000d1c00010f7983 */ /* 0x000ea80000300800 */
[----:B--2---:R0:W-:Y:S01]  /*41020*/  STL.64 [R1+0x5918], R14 ;  /* 0x0059180e01007387 */ /* 0x0041e20000100a00 */
[----:B------:R-:W-:Y:S03]  /*41030*/  STL.64 [R1+0x5910], R12 ;  /* 0x0059100c01007387 */ /* 0x000fe60000100a00 */
[----:B0-----:R-:W2:Y:S04]  /*41040*/  LDL.64 R14, [R1+0x28] ;  /* 0x00002800010e7983 */ /* 0x001ea80000100a00 */
[----:B--2---:R0:W-:Y:S04]  /*41050*/  STL.64 [R1+0x5928], R14 ;  /* 0x0059280e01007387 */ /* 0x0041e80000100a00 */
[----:B0-----:R-:W2:Y:S04]  /*41060*/  LDL.64 R14, [R1+0x38] ;  /* 0x00003800010e7983 */ /* 0x001ea80000100a00 */
[----:B--2---:R-:W-:Y:S01]  /*41070*/  STL.64 [R1+0x5940], R14 ;  /* 0x0059400e01007387 */ /* 0x004fe20000100a00 */
[----:B------:R-:W2:Y:S03]  /*41080*/  LDL.64 R18, [R1+0x8] ;  /* 0x0000080001127983 */ /* 0x000ea60000100a00 */
[----:B--2---:R0:W-:Y:S01]  /*41090*/  STL.64 [R1+0x5900], R18 ;  /* 0x0059001201007387 */ /* 0x0041e20000100a00 */
[----:B------:R1:W-:Y:S03]  /*410a0*/  STL [R1+0x58f8], R16 ;  /* 0x0058f81001007387 */ /* 0x0003e60000100800 */
[----:B0-----:R-:W2:Y:S01]  /*410b0*/  LDL.64 R18, [R1+0x18] ;  /* 0x0000180001127983 */ /* 0x001ea20000100a00 */
[----:B------:R-:W-:-:S02]  /*410c0*/  IMAD.MOV.U32 R14, RZ, RZ, R28 ;  /* 0x000000ffff0e7224 */ /* 0x000fc400078e001c */
[----:B------:R-:W-:Y:S01]  /*410d0*/  IMAD.MOV.U32 R15, RZ, RZ, R29 ;  /* 0x000000ffff0f7224 */ /* 0x000fe200078e001d */
[----:B--2---:R0:W-:Y:S01]  /*410e0*/  STL.64 [R1+0x5920], R18 ;  /* 0x0059201201007387 */ /* 0x0041e20000100a00 */
[----:B-1----:R-:W2:Y:S02]  /*410f0*/  LDL.LU R16, [R1+0xd20] ;  /* 0x000d200001107983 */ /* 0x002ea40000300800 */
[----:B------:R-:W2:Y:S01]  /*41100*/  LDL.LU R17, [R1+0xd24] ;  /* 0x000d240001117983 */ /* 0x000ea20000300800 */
[----:B0-----:R-:W2:Y:S01]  /*41110*/  LDL.LU R18, [R1+0xd28] ;  /* 0x000d280001127983 */ /* 0x001ea20000300800 */
[----:B------:R-:W2:Y:S02]  /*41120*/  LDL.LU R19, [R1+0xd2c] ;  /* 0x000d2c0001137983 */ /* 0x000ea40000300800 */
[----:B------:R-:W4:Y:S02]  /*41130*/  LDL.LU R28, [R1+0x59b0] ;  /* 0x0059b000011c7983 */ /* 0x000f240000300800 */
[----:B------:R3:W-:Y:S02]  /*41140*/  STL.64 [R1+0x5958], R14 ;  /* 0x0059580e01007387 */ /* 0x0007e40000100a00 */
[----:B---3--:R-:W-:-:S02]  /*41150*/  IMAD.MOV.U32 R14, RZ, RZ, R7 ;  /* 0x000000ffff0e7224 */ /* 0x008fc400078e0007 */
[----:B------:R-:W-:-:S05]  /*41160*/  IMAD.MOV.U32 R15, RZ, RZ, R6 ;  /* 0x000000ffff0f7224 */ /* 0x000fca00078e0006 */
[----:B------:R-:W-:Y:S04]  /*41170*/  STL.64 [R1+0x5970], R14 ;  /* 0x0059700e01007387 */ /* 0x000fe80000100a00 */
[----:B--2---:R-:W-:Y:S01]  /*41180*/  STL.64 [R1+0x5938], R18 ;  /* 0x0059381201007387 */ /* 0x004fe20000100a00 */
[----:B------:R0:W-:Y:S03]  /*41190*/  STL.64 [R1+0x5930], R16 ;  /* 0x0059301001007387 */ /* 0x0001e60000100a00 */
[----:B0-----:R-:W2:Y:S01]  /*411a0*/  LDL.LU R16, [R1+0xd30] ;  /* 0x000d300001107983 */ /* 0x001ea20000300800 */
[----:B------:R-:W2:Y:S02]  /*411b0*/  LDL.LU R17, [R1+0xd34] ;  /* 0x000d340001117983 */ /* 0x000ea40000300800 */
[----:B------:R-:W3:Y:S02]  /*411c0*/  LDL.LU R18, [R1+0xd38] ;  /* 0x000d380001127983 */ /* 0x000ee40000300800 */
[----:B------:R-:W3:Y:S02]  /*411d0*/  LDL.LU R19, [R1+0xd3c] ;  /* 0x000d3c0001137983 */ /* 0x000ee40000300800 */
[----:B----4-:R-:W-:-:S02]  /*411e0*/  IMAD.MOV.U32 R14, RZ, RZ, R5 ;  /* 0x000000ffff0e7224 */ /* 0x010fc400078e0005 */
[----:B------:R-:W-:-:S05]  /*411f0*/  IMAD.MOV.U32 R15, RZ, RZ, R4 ;  /* 0x000000ffff0f7224 */ /* 0x000fca00078e0004 */
[----:B------:R-:W-:Y:S04]  /*41200*/  STL.64 [R1+0x5988], R14 ;  /* 0x0059880e01007387 */ /* 0x000fe80000100a00 */
[----:B---3--:R-:W-:Y:S01]  /*41210*/  STL.64 [R1+0x5950], R18 ;  /* 0x0059501201007387 */ /* 0x008fe20000100a00 */
[----:B--2---:R0:W-:Y:S03]  /*41220*/  STL.64 [R1+0x5948], R16 ;  /* 0x0059481001007387 */ /* 0x0041e60000100a00 */
[----:B0-----:R-:W2:Y:S01]  /*41230*/  LDL.LU R16, [R1+0xd40] ;  /* 0x000d400001107983 */ /* 0x001ea20000300800 */
[----:B------:R-:W2:Y:S02]  /*41240*/  LDL.LU R17, [R1+0xd44] ;  /* 0x000d440001117983 */ /* 0x000ea40000300800 */
[----:B------:R-:W3:Y:S02]  /*41250*/  LDL.LU R18, [R1+0xd48] ;  /* 0x000d480001127983 */ /* 0x000ee40000300800 */
[----:B------:R-:W3:Y:S02]  /*41260*/  LDL.LU R19, [R1+0xd4c] ;  /* 0x000d4c0001137983 */ /* 0x000ee40000300800 */
[----:B------:R-:W-:-:S02]  /*41270*/  IMAD.MOV.U32 R23, RZ, RZ, R8 ;  /* 0x000000ffff177224 */ /* 0x000fc400078e0008 */
[----:B------:R-:W4:Y:S01]  /*41280*/  LDL.LU R8, [R1+0xd80] ;  /* 0x000d800001087983 */ /* 0x000f220000300800 */
[----:B------:R-:W4:Y:S02]  /*41290*/  LDL.LU R9, [R1+0xd84] ;  /* 0x000d840001097983 */ /* 0x000f240000300800 */
[----:B------:R-:W4:Y:S02]  /*412a0*/  LDL.LU R10, [R1+0xd88] ;  /* 0x000d8800010a7983 */ /* 0x000f240000300800 */
[----:B------:R-:W4:Y:S01]  /*412b0*/  LDL.LU R11, [R1+0xd8c] ;  /* 0x000d8c00010b7983 */ /* 0x000f220000300800 */
[----:B---3--:R-:W-:Y:S01]  /*412c0*/  STL.64 [R1+0x5968], R18 ;  /* 0x0059681201007387 */ /* 0x008fe20000100a00 */
[----:B--2---:R0:W-:Y:S03]  /*412d0*/  STL.64 [R1+0x5960], R16 ;  /* 0x0059601001007387 */ /* 0x0041e60000100a00 */
[----:B0-----:R-:W2:Y:S01]  /*412e0*/  LDL.LU R16, [R1+0xd50] ;  /* 0x000d500001107983 */ /* 0x001ea20000300800 */
[----:B------:R-:W2:Y:S02]  /*412f0*/  LDL.LU R17, [R1+0xd54] ;  /* 0x000d540001117983 */ /* 0x000ea40000300800 */
[----:B------:R-:W3:Y:S02]  /*41300*/  LDL.LU R18, [R1+0xd58] ;  /* 0x000d580001127983 */ /* 0x000ee40000300800 */
[----:B------:R-:W3:Y:S02]  /*41310*/  LDL.LU R19, [R1+0xd5c] ;  /* 0x000d5c0001137983 */ /* 0x000ee40000300800 */
        /* <DEDUP_REMOVED lines=10> */
[----:B------:R-:W2:Y:S02]  /*413c0*/  LDL.LU R18, [R1+0xd78] ;  /* 0x000d780001127983 */ /* 0x000ea40000300800 */
[----:B------:R-:W2:Y:S01]  /*413d0*/  LDL.LU R19, [R1+0xd7c] ;  /* 0x000d7c0001137983 */ /* 0x000ea20000300800 */
[----:B------:R-:W3:Y:S01]  /*413e0*/  LDL.LU R4, [R1+0xcf0] ;  /* 0x000cf00001047983 */ /* 0x000ee20000300800 */
[----:B------:R-:W3:Y:S02]  /*413f0*/  LDL.LU R5, [R1+0xcf4] ;  /* 0x000cf40001057983 */ /* 0x000ee40000300800 */
[----:B------:R-:W2:Y:S02]  /*41400*/  LDL.LU R6, [R1+0xcf8] ;  /* 0x000cf80001067983 */ /* 0x000ea40000300800 */
[----:B------:R-:W2:Y:S02]  /*41410*/  LDL.LU R7, [R1+0xcfc] ;  /* 0x000cfc0001077983 */ /* 0x000ea40000300800 */
[----:B------:R-:W-:-:S07]  /*41420*/  IMAD.MOV.U32 R22, RZ, RZ, R28 ;  /* 0x000000ffff167224 */ /* 0x000fce00078e001c */
[----:B----4-:R-:W-:Y:S01]  /*41430*/  HMMA.16816.F32 R20, R24, R22, R8 ;  /* 0x000000161814723c */ /* 0x010fe20000001808 */
[----:B--2---:R-:W-:Y:S01]  /*41440*/  STL.64 [R1+0x58f0], R6 ;  /* 0x0058f00601007387 */ /* 0x004fe20000100a00 */
[----:B---3--:R0:W-:Y:S03]  /*41450*/  STL.64 [R1+0x58e8], R4 ;  /* 0x0058e80401007387 */ /* 0x0081e60000100a00 */
[----:B0-----:R-:W2:Y:S01]  /*41460*/  LDL.LU R4, [R1+0xd00] ;  /* 0x000d000001047983 */ /* 0x001ea20000300800 */
[----:B------:R-:W2:Y:S02]  /*41470*/  LDL.LU R5, [R1+0xd04] ;  /* 0x000d040001057983 */ /* 0x000ea40000300800 */
[----:B------:R-:W2:Y:S02]  /*41480*/  LDL.LU R6, [R1+0xd08] ;  /* 0x000d080001067983 */ /* 0x000ea40000300800 */
[----:B------:R-:W2:Y:S01]  /*41490*/  LDL.LU R7, [R1+0xd0c] ;  /* 0x000d0c0001077983 */ /* 0x000ea20000300800 */
[----:B------:R-:W3:Y:S01]  /*414a0*/  LDL.LU.64 R10, [R1+0x59a8] ;  /* 0x0059a800010a7983 */ /* 0x000ee20000300a00 */
[----:B------:R-:W4:Y:S11]  /*414b0*/  LDL.LU R9, [R1+0x59a0] ;  /* 0x0059a00001097983 */ /* 0x000f360000300800 */
[----:B------:R-:W-:Y:S02]  /*414c0*/  STL.64 [R1+0x12c0], R20 ;  /* 0x0012c01401007387 */ /* 0x000fe40000100a00 */
[----:B------:R-:W-:Y:S02]  /*414d0*/  STL.64 [R1+0x12c8], R22 ;  /* 0x0012c81601007387 */ /* 0x000fe40000100a00 */
[----:B------:R-:W-:-:S02]  /*414e0*/  IMAD.MOV.U32 R14, RZ, RZ, R2 ;  /* 0x000000ffff0e7224 */ /* 0x000fc400078e0002 */
[----:B------:R-:W-:-:S07]  /*414f0*/  IMAD.MOV.U32 R15, RZ, RZ, R0 ;  /* 0x000000ffff0f7224 */ /* 0x000fce00078e0000 */
[C---:B------:R-:W-:Y:S01]  /*41500*/  HMMA.16816.F32 R12, R24.reuse, R14, R16 ;  /* 0x0000000e180c723c */ /* 0x040fe20000001810 */
[----:B----4-:R-:W0:Y:S04]  /*41510*/  LDSM.16.MT88.4 R20, [R9+0x12000] ;  /* 0x012000000914783b */ /* 0x010e280000004200 */
[----:B---3--:R-:W-:Y:S01]  /*41520*/  STL.64 [R1+0x58b8], R10 ;  /* 0x0058b80a01007387 */ /* 0x008fe20000100a00 */
[----:B------:R1:W-:Y:S02]  /*41530*/  STL [R1+0x58b0], R9 ;  /* 0x0058b00901007387 */ /* 0x0003e40000100800 */
[----:B------:R-:W3:Y:S01]  /*41540*/  LDL.LU R8, [R1+0xce0] ;  /* 0x000ce00001087983 */ /* 0x000ee20000300800 */
[----:B-1----:R-:W3:Y:S01]  /*41550*/  LDL.LU R9, [R1+0xce4] ;  /* 0x000ce40001097983 */ /* 0x002ee20000300800 */
[----:B------:R-:W3:Y:S02]  /*41560*/  LDL.LU R10, [R1+0xce8] ;  /* 0x000ce800010a7983 */ /* 0x000ee40000300800 */
[----:B------:R-:W3:Y:S01]  /*41570*/  LDL.LU R11, [R1+0xcec] ;  /* 0x000cec00010b7983 */ /* 0x000ee20000300800 */
[----:B0-----:R0:W-:Y:S01]  /*41580*/  STL.64 [R1+0x57a8], R22 ;  /* 0x0057a81601007387 */ /* 0x0011e20000100a00 */
[----:B------:R-:W-:Y:S03]  /*41590*/  STL.64 [R1+0x57a0], R20 ;  /* 0x0057a01401007387 */ /* 0x000fe60000100a00 */
[----:B0-----:R-:W3:Y:S01]  /*415a0*/  LDL.64 R22, [R1+0xb8] ;  /* 0x0000b80001167983 */ /* 0x001ee20000100a00 */
[----:B------:R-:W4:Y:S02]  /*415b0*/  LDL.LU.64 R18, [R1+0x5998] ;  /* 0x0059980001127983 */ /* 0x000f240000300a00 */
[----:B------:R-:W4:Y:S03]  /*415c0*/  LDL.LU.64 R16, [R1+0x5990] ;  /* 0x0059900001107983 */ /* 0x000f260000300a00 */
[----:B------:R-:W-:Y:S01]  /*415d0*/  STL.64 [R1+0x12b0], R12 ;  /* 0x0012b00c01007387 */ /* 0x000fe20000100a00 */
[----:B------:R0:W-:Y:S04]  /*415e0*/  STL.64 [R1+0x12b8], R14 ;  /* 0x0012b80e01007387 */ /* 0x0001e80000100a00 */
        /* <DEDUP_REMOVED lines=22> */
[C---:B----4-:R-:W-:Y:S01]  /*41750*/  HMMA.16816.F32 R16, R24.reuse, R14, R16 ;  /* 0x0000000e1810723c */ /* 0x050fe20000001810 */
[----:B------:R-:W-:Y:S02]  /*41760*/  IMAD.MOV.U32 R2, RZ, RZ, R14 ;  /* 0x000000ffff027224 */ /* 0x000fe400078e000e */
[----:B------:R-:W-:Y:S11]  /*41770*/  IMAD.MOV.U32 R0, RZ, RZ, R15 ;  /* 0x000000ffff007224 */ /* 0x000ff600078e000f */
[----:B------:R-:W-:Y:S09]  /*41780*/  @!UPT UIADD3 URZ, URZ, URZ, URZ ;  /* 0x0000003f3f3ff290 */ /* 0x000ff2000fffe03f */
        /* <DEDUP_REMOVED lines=13> */
[C---:B----4-:R-:W-:Y:S11]  /*41860*/  HMMA.16816.F32 R12, R24.reuse, R18, R12 ;  /* 0x00000012180c723c */ /* 0x050ff6000000180c */
[----:B------:R-:W-:Y:S11]  /*41870*/  @!UPT UIADD3 URZ, URZ, URZ, URZ ;  /* 0x0000003f3f3ff290 */ /* 0x000ff6000fffe03f */
[----:B------:R-:W-:Y:S01]  /*41880*/  @!UPT UIADD3 URZ, URZ, URZ, URZ ;  /* 0x0000003f3f3ff290 */ /* 0x000fe2000fffe03f */
[----:B------:R0:W-:Y:S01]  /*41890*/  STL.64 [R1+0x1250], R12 ;  /* 0x0012500c01007387 */ /* 0x0001e20000100a00 */
[----:B------:R1:W-:Y:S02]  /*418a0*/  STL.64 [R1+0x1258], R14 ;  /* 0x0012580e01007387 */ /* 0x0003e40000100a00 */
[----:B0-----:R-:W-:Y:S01]  /*418b0*/  IMAD.MOV.U32 R13, RZ, RZ, R18 ;  /* 0x000000ffff0d7224 */ /* 0x001fe200078e0012 */
[----:B-1----:R-:W4:Y:S01]  /*418c0*/  LDL.LU.64 R14, [R1+0x5908] ;  /* 0x00590800010e7983 */ /* 0x002f220000300a00 */
[----:B------:R-:W-:Y:S02]  /*418d0*/  IMAD.MOV.U32 R12, RZ, RZ, R19 ;  /* 0x000000ffff0c7224 */ /* 0x000fe400078e0013 */
[----:B------:R-:W2:Y:S02]  /*418e0*/  LDL.LU.64 R18, [R1+0x5900] ;  /* 0x0059000001127983 */ /* 0x000ea40000300a00 */
[----:B------:R-:W3:Y:S01]  /*418f0*/  LDL.LU R16, [R1+0x58f8] ;  /* 0x0058f80001107983 */ /* 0x000ee20000300800 */
[----:B--2---:R-:W-:Y:S01]  /*41900*/  HMMA.16816.F32 R4, R24, R18, R4 ;  /* 0x000000121804723c */ /* 0x004fe20000001804 */
[----:B----4-:R-:W-:Y:S01]  /*41910*/  STL.64 [R1+0x58c8], R14 ;  /* 0x0058c80e01007387 */ /* 0x010fe20000100a00 */
[----:B------:R-:W-:Y:S11]  /*41920*/  STL.64 [R1+0x58c0], R12 ;  /* 0x0058c00c01007387 */ /* 0x000ff60000100a00 */
[----:B------:R-:W-:Y:S10]  /*41930*/  @!UPT UIADD3 URZ, URZ, URZ, URZ ;  /* 0x0000003f3f3ff290 */ /* 0x000ff4000fffe03f */
[----:B------:R-:W-:Y:S01]  /*41940*/  STL.64 [R1+0x1240], R4 ;  /* 0x0012400401007387 */ /* 0x000fe20000100a00 */
[----:B------:R0:W-:Y:S03]  /*41950*/  STL.64 [R1+0x1248], R6 ;  /* 0x0012480601007387 */ /* 0x0001e60000100a00 */
[----:B0-----:R-:W2:Y:S01]  /*41960*/  LDL.LU.64 R6, [R1+0x58f0] ;  /* 0x0058f00001067983 */ /* 0x001ea20000300a00 */
[----:B------:R-:W2:Y:S02]  /*41970*/  LDL.LU.64 R4, [R1+0x58e8] ;  /* 0x0058e80001047983 */ /* 0x000ea40000300a00 */
[----:B---3--:R-:W-:Y:S02]  /*41980*/  IMAD.MOV.U32 R14, RZ, RZ, R16 ;  /* 0x000000ffff0e7224 */ /* 0x008fe400078e0010 */
[----:B------:R-:W-:Y:S02]  /*41990*/  IMAD.MOV.U32 R15, RZ, RZ, R3 ;  /* 0x000000ffff0f7224 */ /* 0x000fe400078e0003 */
[----:B------:R-:W-:-:S02]  /*419a0*/  IMAD.MOV.U32 R21, RZ, RZ, R18 ;  /* 0x000000ffff157224 */ /* 0x000fc400078e0012 */
[----:B------:R-:W-:Y:S02]  /*419b0*/  IMAD.MOV.U32 R20, RZ, RZ, R19 ;  /* 0x000000ffff147224 */ /* 0x000fe400078e0013 */
[----:B------:R-:W3:Y:S01]  /*419c0*/  LDL.LU.64 R18, [R1+0x58e0] ;  /* 0x0058e00001127983 */ /* 0x000ee20000300a00 */
[C---:B--2---:R-:W-:Y:S03]  /*419d0*/  HMMA.16816.F32 R12, R24.reuse, R14, R4 ;  /* 0x0000000e180c723c */ /* 0x044fe60000001804 */
[----:B------:R-:W3:Y:S01]  /*419e0*/  LDL.LU.64 R6, [R1+0x58d8] ;  /* 0x0058d80001067983 */ /* 0x000ee20000300a00 */
[----:B------:R-:W3:Y:S11]  /*419f0*/  LDL.LU.64 R4, [R1+0x58d0] ;  /* 0x0058d00001047983 */ /* 0x000ef60000300a00 */
[----:B------:R-:W-:Y:S08]  /*41a00*/  @!UPT UIADD3 URZ, URZ, URZ, URZ ;  /* 0x0000003f3f3ff290 */ /* 0x000ff0000fffe03f */
[----:B------:R-:W-:Y:S01]  /*41a10*/  STL.64 [R1+0x1230], R12 ;  /* 0x0012300c01007387 */ /* 0x000fe20000100a00 */
[----:B------:R0:W-:Y:S02]  /*41a20*/  STL.64 [R1+0x1238], R14 ;  /* 0x0012380e01007387 */ /* 0x0001e40000100a00 */
[----:B0-----:R-:W-:Y:S01]  /*41a30*/  HMMA.16816.F32 R12, R24, R22, R8 ;  /* 0x00000016180c723c */ /* 0x001fe20000001808 */
[----:B------:R-:W2:Y:S11]  /*41a40*/  LDL.LU R8, [R1+0xcc0] ;  /* 0x000cc00001087983 */ /* 0x000eb60000300800 */
[----:B------:R-:W-:Y:S11]  /*41a50*/  @!UPT UIADD3 URZ, URZ, URZ, URZ ;  /* 0x0000003f3f3ff290 */ /* 0x000ff6000fffe03f */
[----:B------:R0:W-:Y:S01]  /*41a60*/  STL.64 [R1+0x1220], R12 ;  /* 0x0012200c01007387 */ /* 0x0001e20000100a00 */
[----:B------:R1:W-:Y:S02]  /*41a70*/  STL.64 [R1+0x1228], R14 ;  /* 0x0012280e01007387 */ /* 0x0003e40000100a00 */
[----:B------:R-:W2:Y:S02]  /*41a80*/  LDL.LU R9, [R1+0xcc4] ;  /* 0x000cc40001097983 */ /* 0x000ea40000300800 */
[----:B------:R-:W2:Y:S01]  /*41a90*/  LDL.LU R10, [R1+0xcc8] ;  /* 0x000cc800010a7983 */ /* 0x000ea20000300800 */
[----:B------:R-:W2:Y:S04]  /*41aa0*/  LDL.LU R11, [R1+0xccc] ;  /* 0x000ccc00010b7983 */ /* 0x000ea80000300800 */
[----:B0-----:R-:W3:Y:S01]  /*41ab0*/  LDL.LU R12, [R1+0xcd0] ;  /* 0x000cd000010c7983 */ /* 0x001ee20000300800 */
[----:B------:R-:W3:Y:S02]  /*41ac0*/  LDL.LU R13, [R1+0xcd4] ;  /* 0x000cd400010d7983 */ /* 0x000ee40000300800 */
[----:B-1----:R-:W3:Y:S02]  /*41ad0*/  LDL.LU R14, [R1+0xcd8] ;  /* 0x000cd800010e7983 */ /* 0x002ee40000300800 */
[----:B------:R-:W3:Y:S01]  /*41ae0*/  LDL.LU R15, [R1+0xcdc] ;  /* 0x000cdc00010f7983 */ /* 0x000ee20000300800 */
[----:B------:R-:W4:Y:S04]  /*41af0*/  LDL.64 R26, [R1+0x88] ;  /* 0x00008800011a7983 */ /* 0x000f280000100a00 */
[----:B----4-:R0:W-:Y:S04]  /*41b00*/  STL.64 [R1+0x5878], R26 ;  /* 0x0058781a01007387 */ /* 0x0101e80000100a00 */
[----:B0-----:R-:W4:Y:S04]  /*41b10*/  LDL.64 R26, [R1+0x98] ;  /* 0x00009800011a7983 */ /* 0x001f280000100a00 */
[----:B----4-:R0:W-:Y:S04]  /*41b20*/  STL.64 [R1+0x5890], R26 ;  /* 0x0058901a01007387 */ /* 0x0101e80000100a00 */
[----:B0-----:R-:W4:Y:S04]  /*41b30*/  LDL.64 R26, [R1+0xa8] ;  /* 0x0000a800011a7983 */ /* 0x001f280000100a00 */
[----:B----4-:R0:W-:Y:S01]  /*41b40*/  STL.64 [R1+0x58a8], R26 ;  /* 0x0058a81a01007387 */ /* 0x0101e20000100a00 */
[----:B------:R-:W4:Y:S02]  /*41b50*/  LDL.LU R24, [R1+0xcb0] ;  /* 0x000cb00001187983 */ /* 0x000f240000300800 */
[----:B------:R-:W4:Y:S01]  /*41b60*/  LDL.LU R25, [R1+0xcb4] ;  /* 0x000cb40001197983 */ /* 0x000f220000300800 */
[----:B0-----:R-:W4:Y:S01]  /*41b70*/  LDL.LU R26, [R1+0xcb8] ;  /* 0x000cb800011a7983 */ /* 0x001f220000300800 */
[----:B------:R-:W4:Y:S02]  /*41b80*/  LDL.LU R27, [R1+0xcbc] ;  /* 0x000cbc00011b7983 */ /* 0x000f240000300800 */
[----:B------:R0:W-:Y:S02]  /*41b90*/  STL.64 [R1+0x57c0], R22 ;  /* 0x0057c01601007387 */ /* 0x0001e40000100a00 */
[----:B------:R1:W-:Y:S01]  /*41ba0*/  STL.64 [R1+0x5858], R20 ;  /* 0x0058581401007387 */ /* 0x0003e20000100a00 */
[----:B0-----:R-:W2:Y:S04]  /*41bb0*/  LDL.64 R22, [R1+0x78] ;  /* 0x0000780001167983 */ /* 0x001ea80000100a00 */
[----:B--2---:R0:W-:Y:S01]  /*41bc0*/  STL.64 [R1+0x5870], R22 ;  /* 0x0058701601007387 */ /* 0x0041e20000100a00 */
[----:B-1----:R-:W2:Y:S02]  /*41bd0*/  LDL.LU R20, [R1+0xc80] ;  /* 0x000c800001147983 */ /* 0x002ea40000300800 */
[----:B------:R-:W2:Y:S01]  /*41be0*/  LDL.LU R21, [R1+0xc84] ;  /* 0x000c840001157983 */ /* 0x000ea20000300800 */
[----:B0-----:R-:W2:Y:S01]  /*41bf0*/  LDL.LU R22, [R1+0xc88] ;  /* 0x000c880001167983 */ /* 0x001ea20000300800 */
[----:B------:R-:W2:Y:S01]  /*41c00*/  LDL.LU R23, [R1+0xc8c] ;  /* 0x000c8c0001177983 */ /* 0x000ea20000300800 */
[C---:B---3--:R-:W-:Y:S02]  /*41c10*/  HMMA.16816.F32 R12, R4.reuse, R18, R12 ;  /* 0x00000012040c723c */ /* 0x048fe4000000180c */
[----:B--2---:R-:W-:Y:S01]  /*41c20*/  STL.64 [R1+0x5888], R22 ;  /* 0x0058881601007387 */ /* 0x004fe20000100a00 */
[----:B------:R0:W-:Y:S03]  /*41c30*/  STL.64 [R1+0x5880], R20 ;  /* 0x0058801401007387 */ /* 0x0001e60000100a00 */
        /* <DEDUP_REMOVED lines=10> */
[----:B------:R-:W-:Y:S01]  /*41ce0*/  STL.64 [R1+0x1480], R12 ;  /* 0x0014800c01007387 */ /* 0x000fe20000100a00 */
[----:B------:R0:W-:Y:S03]  /*41cf0*/  STL.64 [R1+0x1488], R14 ;  /* 0x0014880e01007387 */ /* 0x0001e60000100a00 */
[----:B0-----:R-:W3:Y:S01]  /*41d00*/  LDL.LU.64 R14, [R1+0x58c8] ;  /* 0x0058c800010e7983 */ /* 0x001ee20000300a00 */
[----:B------:R-:W2:Y:S01]  /*41d10*/  LDL.LU.64 R12, [R1+0x58c0] ;  /* 0x0058c000010c7983 */ /* 0x000ea20000300a00 */
[C---:B---3--:R-:W-:Y:S11]  /*41d20*/  HMMA.16816.F32 R8, R4.reuse, R14, R8 ;  /* 0x0000000e0408723c */ /* 0x048ff60000001808 */
[----:B------:R-:W-:Y:S11]  /*41d30*/  @!UPT UIADD3 URZ, URZ, URZ, URZ ;  /* 0x0000003f3f3ff290 */ /* 0x000ff6000fffe03f */
[----:B------:R-:W-:Y:S01]  /*41d40*/  @!UPT UIADD3 URZ, URZ, URZ, URZ ;  /* 0x0000003f3f3ff290 */ /* 0x000fe2000fffe03f */
[----:B------:R-:W-:Y:S01]  /*41d50*/  STL.64 [R1+0x1470], R8 ;  /* 0x0014700801007387 */ /* 0x000fe20000100a00 */
[----:B------:R0:W-:Y:S03]  /*41d60*/  STL.64 [R1+0x1478], R10 ;  /* 0x0014780a01007387 */ /* 0x0001e60000100a00 */
[----:B0-----:R-:W4:Y:S01]  /*41d70*/  LDL.LU.64 R10, [R1+0x58b8] ;  /* 0x0058b800010a7983 */ /* 0x001f220000300a00 */
[----:B------:R-:W3:Y:S02]  /*41d80*/  LDL.LU R9, [R1+0x58b0] ;  /* 0x0058b00001097983 */ /* 0x000ee40000300800 */
[----:B------:R-:W-:Y:S01]  /*41d90*/  STL.64 [R1+0x5838], R14 ;  /* 0x0058380e01007387 */ /* 0x000fe20000100a00 */
[C---:B----4-:R-:W-:Y:S11]  /*41da0*/  HMMA.16816.F32 R24, R4.reuse, R10, R24 ;  /* 0x0000000a0418723c */ /* 0x050ff60000001818 */
[----:B------:R-:W-:Y:S11]  /*41db0*/  @!UPT UIADD3 URZ, URZ, URZ, URZ ;  /* 0x0000003f3f3ff290 */ /* 0x000ff6000fffe03f */
[----:B------:R-:W-:Y:S01]  /*41dc0*/  @!UPT UIADD3 URZ, URZ, URZ, URZ ;  /* 0x0000003f3f3ff290 */ /* 0x000fe2000fffe03f */
[----:B------:R-:W-:Y:S01]  /*41dd0*/  STL.64 [R1+0x1460], R24 ;  /* 0x0014601801007387 */ /* 0x000fe20000100a00 */
[----:B------:R0:W-:Y:S03]  /*41de0*/  STL.64 [R1+0x1468], R26 ;  /* 0x0014681a01007387 */ /* 0x0001e60000100a00 */
        /* <DEDUP_REMOVED lines=19> */
[----:B------:R-:W-:Y:S01]  /*41f20*/  STL [R1+0x5868], R14 ;  /* 0x0058680e01007387 */ /* 0x000fe20000100800 */
[----:B------:R0:W-:Y:S04]  /*41f30*/  STL.64 [R1+0x5860], R12 ;  /* 0x0058600c01007387 */ /* 0x0001e80000100a00 */
[----:B0-----:R-:W4:Y:S01]  /*41f40*/  LDL.LU R12, [R1+0xc70] ;  /* 0x000c7000010c7983 */ /* 0x001f220000300800 */
[----:B------:R-:W4:Y:S02]  /*41f50*/  LDL.LU R13, [R1+0xc74] ;  /* 0x000c7400010d7983 */ /* 0x000f240000300800 */
[----:B------:R-:W4:Y:S02]  /*41f60*/  LDL.LU R14, [R1+0xc78] ;  /* 0x000c7800010e7983 */ /* 0x000f240000300800 */
[----:B------:R-:W4:Y:S01]  /*41f70*/  LDL.LU R15, [R1+0xc7c] ;  /* 0x000c7c00010f7983 */ /* 0x000f220000300800 */
[----:B--2---:R-:W-:Y:S01]  /*41f80*/  HMMA.16816.F32 R20, R4, R26, R20 ;  /* 0x0000001a0414723c */ /* 0x004fe20000001814 */
[----:B------:R-:W-:-:S02]  /*41f90*/  IMAD.MOV.U32 R17, RZ, RZ, R26 ;  /* 0x000000ffff117224 */ /* 0x000fc400078e001a */
[----:B------:R-:W-:Y:S02]  /*41fa0*/  IMAD.MOV.U32 R16, RZ, RZ, R27 ;  /* 0x000000ffff107224 */ /* 0x000fe400078e001b */
[----:B---3--:R-:W0:Y:S11]  /*41fb0*/  LDSM.16.MT88.4 R24, [R9+0x12080] ;  /* 0x012080000918783b */ /* 0x008e360000004200 */
[----:B------:R-:W-:Y:S07]  /*41fc0*/  @!UPT UIADD3 URZ, URZ, URZ, URZ ;  /* 0x0000003f3f3ff290 */ /* 0x000fee000fffe03f */
[----:B------:R-:W-:Y:S01]  /*41fd0*/  STL.64 [R1+0x1430], R20 ;  /* 0x0014301401007387 */ /* 0x000fe20000100a00 */
[----:B------:R1:W-:Y:S03]  /*41fe0*/  STL.64 [R1+0x1438], R22 ;  /* 0x0014381601007387 */ /* 0x0003e60000100a00 */
[----:B-1----:R-:W4:Y:S01]  /*41ff0*/  LDL.LU.64 R22, [R1+0x5870] ;  /* 0x0058700001167983 */ /* 0x002f220000300a00 */
[----:B------:R-:W-:Y:S02]  /*42000*/  STL.64 [R1+0x57b8], R18 ;  /* 0x0057b81201007387 */ /* 0x000fe40000100a00 */
[----:B------:R1:W-:Y:S02]  /*42010*/  STL.64 [R1+0x57b0], R16 ;  /* 0x0057b01001007387 */ /* 0x0003e40000100a00 */
[----:B-1----:R-:W2:Y:S01]  /*42020*/  LDL.LU R16, [R1+0xc60] ;  /* 0x000c600001107983 */ /* 0x002ea20000300800 */
[----:B------:R-:W2:Y:S02]  /*42030*/  LDL.LU R17, [R1+0xc64] ;  /* 0x000c640001117983 */ /* 0x000ea40000300800 */
[----:B------:R-:W2:Y:S02]  /*42040*/  LDL.LU R18, [R1+0xc68] ;  /* 0x000c680001127983 */ /* 0x000ea40000300800 */
[----:B------:R-:W2:Y:S01]  /*42050*/  LDL.LU R19, [R1+0xc6c] ;  /* 0x000c6c0001137983 */ /* 0x000ea20000300800 */
[----:B------:R-:W-:Y:S01]  /*42060*/  STL.64 [R1+0x57d0], R10 ;  /* 0x0057d00a01007387 */ /* 0x000fe20000100a00 */
[----:B------:R-:W-:Y:S02]  /*42070*/  STL [R1+0x57c8], R9 ;  /* 0x0057c80901007387 */ /* 0x000fe40000100800 */
[----:B0-----:R0:W-:Y:S02]  /*42080*/  STL.64 [R1+0x56a8], R26 ;  /* 0x0056a81a01007387 */ /* 0x0011e40000100a00 */
[----:B------:R1:W-:Y:S01]  /*42090*/  STL.64 [R1+0x56a0], R24 ;  /* 0x0056a01801007387 */ /* 0x0003e20000100a00 */
[----:B0-----:R-:W2:Y:S01]  /*420a0*/  LDL.64 R26, [R1+0x68] ;  /* 0x00006800011a7983 */ /* 0x001ea20000100a00 */
[----:B----4-:R-:W-:Y:S01]  /*420b0*/  HMMA.16816.F32 R12, R4, R22, R12 ;  /* 0x00000016040c723c */ /* 0x010fe2000000180c */
[----:B-1----:R-:W-:-:S02]  /*420c0*/  IMAD.MOV.U32 R25, RZ, RZ, R22 ;  /* 0x000000ffff197224 */ /* 0x002fc400078e0016 */
[----:B------:R-:W-:-:S05]  /*420d0*/  IMAD.MOV.U32 R24, RZ, RZ, R23 ;  /* 0x000000ffff187224 */ /* 0x000fca00078e0017 */
[----:B--2---:R-:W-:Y:S11]  /*420e0*/  HMMA.16816.F32 R16, R4, R26, R16 ;  /* 0x0000001a0410723c */ /* 0x004ff60000001810 */
[----:B------:R-:W-:Y:S04]  /*420f0*/  @!UPT UIADD3 URZ, URZ, URZ, URZ ;  /* 0x0000003f3f3ff290 */ /* 0x000fe8000fffe03f */
[----:B------:R-:W-:Y:S01]  /*42100*/  STL.64 [R1+0x1420], R12 ;  /* 0x0014200c01007387 */ /* 0x000fe20000100a00 */
[----:B------:R0:W-:Y:S03]  /*42110*/  STL.64 [R1+0x1428], R14 ;  /* 0x0014280e01007387 */ /* 0x0001e60000100a00 */
[----:B0-----:R-:W2:Y:S01]  /*42120*/  LDL.LU R14, [R1+0x5868] ;  /* 0x00586800010e7983 */ /* 0x001ea20000300800 */
[----:B------:R-:W3:Y:S02]  /*42130*/  LDL.LU.64 R12, [R1+0x5860] ;  /* 0x00586000010c7983 */ /* 0x000ee40000300a00 */
[----:B------:R-:W4:Y:S02]  /*42140*/  LDL.LU.64 R20, [R1+0x5858] ;  /* 0x0058580001147983 */ /* 0x000f240000300a00 */
[----:B------:R-:W-:Y:S01]  /*42150*/  STL.64 [R1+0x5740], R26 ;  /* 0x0057401a01007387 */ /* 0x000fe20000100a00 */
[----:B------:R0:W-:Y:S04]  /*42160*/  STL.64 [R1+0x5738], R24 ;  /* 0x0057381801007387 */ /* 0x0001e80000100a00 */
[----:B------:R-:W-:Y:S01]  /*42170*/  STL.64 [R1+0x1410], R16 ;  /* 0x0014101001007387 */ /* 0x000fe20000100a00 */
[----:B------:R-:W-:Y:S03]  /*42180*/  STL.64 [R1+0x1418], R18 ;  /* 0x0014181201007387 */ /* 0x000fe60000100a00 */
[----:B0-----:R-:W2:Y:S01]  /*42190*/  LDL.LU R24, [R1+0xb80] ;  /* 0x000b800001187983 */ /* 0x001ea20000300800 */
[----:B------:R-:W2:Y:S02]  /*421a0*/  LDL.LU R25, [R1+0xb84] ;  /* 0x000b840001197983 */ /* 0x000ea40000300800 */
[----:B------:R-:W2:Y:S02]  /*421b0*/  LDL.LU R26, [R1+0xb88] ;  /* 0x000b8800011a7983 */ /* 0x000ea40000300800 */
[----:B------:R-:W2:Y:S02]  /*421c0*/  LDL.LU R27, [R1+0xb8c] ;  /* 0x000b8c00011b7983 */ /* 0x000ea40000300800 */
[----:B--2---:R0:W-:Y:S01]  /*421d0*/  STL.64 [R1+0x5750], R26 ;  /* 0x0057501a01007387 */ /* 0x0041e20000100a00 */
[----:B------:R-:W-:Y:S02]  /*421e0*/  STL.64 [R1+0x5748], R24 ;  /* 0x0057481801007387 */ /* 0x000fe40000100a00 */
[----:B0-----:R-:W-:-:S02]  /*421f0*/  IMAD.MOV.U32 R27, RZ, RZ, R8 ;  /* 0x000000ffff1b7224 */ /* 0x001fc400078e0008 */
[----:B------:R-:W2:Y:S01]  /*42200*/  LDL.LU R8, [R1+0xbf0] ;  /* 0x000bf00001087983 */ /* 0x000ea20000300800 */
[----:B------:R-:W2:Y:S02]  /*42210*/  LDL.LU R9, [R1+0xbf4] ;  /* 0x000bf40001097983 */ /* 0x000ea40000300800 */
[----:B------:R-:W2:Y:S02]  /*42220*/  LDL.LU R10, [R1+0xbf8] ;  /* 0x000bf800010a7983 */ /* 0x000ea40000300800 */
[----:B------:R-:W2:Y:S02]  /*42230*/  LDL.LU R11, [R1+0xbfc] ;  /* 0x000bfc00010b7983 */ /* 0x000ea40000300800 */
[----:B--2---:R4:W-:Y:S01]  /*42240*/  STL.64 [R1+0x57e0], R10 ;  /* 0x0057e00a01007387 */ /* 0x0049e20000100a00 */
[----:B------:R-:W-:Y:S02]  /*42250*/  STL.64 [R1+0x57d8], R8 ;  /* 0x0057d80801007387 */ /* 0x000fe40000100a00 */
[----:B----4-:R-:W-:-:S02]  /*42260*/  IMAD.MOV.U32 R10, RZ, RZ, R21 ;  /* 0x000000ffff0a7224 */ /* 0x010fc400078e0015 */
[----:B------:R-:W-:-:S05]  /*42270*/  IMAD.MOV.U32 R11, RZ, RZ, R20 ;  /* 0x000000ffff0b7224 */ /* 0x000fca00078e0014 */
[----:B------:R-:W-:Y:S01]  /*42280*/  STL.64 [R1+0x57f0], R10 ;  /* 0x0057f00a01007387 */ /* 0x000fe20000100a00 */
[----:B------:R-:W2:Y:S03]  /*42290*/  LDL.64 R22, [R1+0xc8] ;  /* 0x0000c80001167983 */ /* 0x000ea60000100a00 */
[----:B--2---:R0:W-:Y:S01]  /*422a0*/  STL.64 [R1+0x57e8], R22 ;  /* 0x0057e81601007387 */ /* 0x0041e20000100a00 */
[----:B------:R-:W2:Y:S02]  /*422b0*/  LDL.LU R20, [R1+0xc00] ;  /* 0x000c000001147983 */ /* 0x000ea40000300800 */
[----:B------:R-:W2:Y:S01]  /*422c0*/  LDL.LU R21, [R1+0xc04] ;  /* 0x000c040001157983 */ /* 0x000ea20000300800 */
[----:B0-----:R-:W4:Y:S01]  /*422d0*/  LDL.LU R22, [R1+0xc08] ;  /* 0x000c080001167983 */ /* 0x001f220000300800 */
[----:B------:R-:W4:Y:S02]  /*422e0*/  LDL.LU R23, [R1+0xc0c] ;  /* 0x000c0c0001177983 */ /* 0x000f240000300800 */
[----:B---3--:R-:W-:-:S02]  /*422f0*/  IMAD.MOV.U32 R11, RZ, RZ, R12 ;  /* 0x000000ffff0b7224 */ /* 0x008fc400078e000c */
[----:B------:R-:W-:Y:S02]  /*42300*/  IMAD.MOV.U32 R10, RZ, RZ, R13 ;  /* 0x000000ffff0a7224 */ /* 0x000fe400078e000d */
[----:B------:R-:W-:Y:S01]  /*42310*/  IMAD.MOV.U32 R26, RZ, RZ, R14 ;  /* 0x000000ffff1a7224 */ /* 0x000fe200078e000e */
[----:B----4-:R-:W-:Y:S01]  /*42320*/  STL.64 [R1+0x5800], R22 ;  /* 0x0058001601007387 */ /* 0x010fe20000100a00 */
[----:B--2---:R-:W-:Y:S02]  /*42330*/  STL.64 [R1+0x57f8], R20 ;  /* 0x0057f81401007387 */ /* 0x004fe40000100a00 */
[----:B------:R-:W2:Y:S02]  /*42340*/  LDL.LU R12, [R1+0xc40] ;  /* 0x000c4000010c7983 */ /* 0x000ea40000300800 */
[----:B------:R-:W2:Y:S01]  /*42350*/  LDL.LU R13, [R1+0xc44] ;  /* 0x000c4400010d7983 */ /* 0x000ea20000300800 */
[----:B------:R-:W3:Y:S01]  /*42360*/  LDL.LU R14, [R1+0xc48] ;  /* 0x000c4800010e7983 */ /* 0x000ee20000300800 */
[----:B------:R-:W3:Y:S03]  /*42370*/  LDL.LU R15, [R1+0xc4c] ;  /* 0x000c4c00010f7983 */ /* 0x000ee60000300800 */
[----:B---3--:R0:W-:Y:S01]  /*42380*/  STL.64 [R1+0x5848], R14 ;  /* 0x0058480e01007387 */ /* 0x0081e20000100a00 */
[----:B--2---:R-:W-:Y:S03]  /*42390*/  STL.64 [R1+0x5840], R12 ;  /* 0x0058400c01007387 */ /* 0x004fe60000100a00 */
[----:B0-----:R-:W2:Y:S04]  /*423a0*/  LDL R14, [R1+0x58] ;  /* 0x00005800010e7983 */ /* 0x001ea80000100800 */
[----:B------:R-:W2:Y:S01]  /*423b0*/  LDL R15, [R1+0x5c] ;  /* 0x00005c00010f7983 */ /* 0x000ea20000100800 */
[----:B------:R0:W-:Y:S03]  /*423c0*/  STL.64 [R1+0x5808], R10 ;  /* 0x0058080a01007387 */ /* 0x0001e60000100a00 */
[----:B0-----:R-:W3:Y:S01]  /*423d0*/  LDL R10, [R1+0x28] ;  /* 0x00002800010a7983 */ /* 0x001ee20000100800 */
[----:B------:R-:W-:-:S05]  /*423e0*/  IMAD.MOV.U32 R11, RZ, RZ, R29 ;  /* 0x000000ffff0b7224 */ /* 0x000fca00078e001d */
[----:B---3--:R0:W-:Y:S01]  /*423f0*/  STL.64 [R1+0x5820], R10 ;  /* 0x0058200a01007387 */ /* 0x0081e20000100a00 */
[----:B------:R-:W3:Y:S02]  /*42400*/  LDL.LU R8, [R1+0xc30] ;  /* 0x000c300001087983 */ /* 0x000ee40000300800 */
[----:B------:R-:W3:Y:S01]  /*42410*/  LDL.LU R9, [R1+0xc34] ;  /* 0x000c340001097983 */ /* 0x000ee20000300800 */
[----:B0-----:R-:W4:Y:S01]  /*42420*/  LDL.LU R10, [R1+0xc38] ;  /* 0x000c3800010a7983 */ /* 0x001f220000300800 */
[----:B------:R-:W4:Y:S03]  /*42430*/  LDL.LU R11, [R1+0xc3c] ;  /* 0x000c3c00010b7983 */ /* 0x000f260000300800 */
[----:B----4-:R0:W-:Y:S01]  /*42440*/  STL.64 [R1+0x5830], R10 ;  /* 0x0058300a01007387 */ /* 0x0101e20000100a00 */
[----:B---3--:R1:W-:Y:S03]  /*42450*/  STL.64 [R1+0x5828], R8 ;  /* 0x0058280801007387 */ /* 0x0083e60000100a00 */
[----:B0-----:R-:W3:Y:S04]  /*42460*/  LDL.64 R10, [R1+0x48] ;  /* 0x00004800010a7983 */ /* 0x001ee80000100a00 */
[----:B---3--:R0:W-:Y:S01]  /*42470*/  STL.64 [R1+0x5850], R10 ;  /* 0x0058500a01007387 */ /* 0x0081e20000100a00 */
[----:B-1----:R-:W2:Y:S02]  /*42480*/  LDL.LU R8, [R1+0xc50] ;  /* 0x000c500001087983 */ /* 0x002ea40000300800 */
[----:B------:R-:W2:Y:S01]  /*42490*/  LDL.LU R9, [R1+0xc54] ;  /* 0x000c540001097983 */ /* 0x000ea20000300800 */
[----:B0-----:R-:W2:Y:S01]  /*424a0*/  LDL.LU R10, [R1+0xc58] ;  /* 0x000c5800010a7983 */ /* 0x001ea20000300800 */
[----:B------:R-:W2:Y:S02]  /*424b0*/  LDL.LU R11, [R1+0xc5c] ;  /* 0x000c5c00010b7983 */ /* 0x000ea40000300800 */
[----:B------:R-:W3:Y:S02]  /*424c0*/  LDL.LU R20, [R1+0xc10] ;  /* 0x000c100001147983 */ /* 0x000ee40000300800 */
[----:B------:R-:W3:Y:S01]  /*424d0*/  LDL.LU R21, [R1+0xc14] ;  /* 0x000c140001157983 */ /* 0x000ee20000300800 */
[----:B------:R-:W4:Y:S01]  /*424e0*/  LDL.LU R22, [R1+0xc18] ;  /* 0x000c180001167983 */ /* 0x000f220000300800 */
[----:B------:R-:W4:Y:S01]  /*424f0*/  LDL.LU R23, [R1+0xc1c] ;  /* 0x000c1c0001177983 */ /* 0x000f220000300800 */
[----:B--2---:R-:W-:Y:S02]  /*42500*/  HMMA.16816.F32 R12, R4, R14, R8 ;  /* 0x0000000e040c723c */ /* 0x004fe40000001808 */
[----:B----4-:R-:W-:Y:S01]  /*42510*/  STL.64 [R1+0x5818], R22 ;  /* 0x0058181601007387 */ /* 0x010fe20000100a00 */
[----:B---3--:R0:W-:Y:S03]  /*42520*/  STL.64 [R1+0x5810], R20 ;  /* 0x0058101401007387 */ /* 0x0081e60000100a00 */
[----:B0-----:R-:W2:Y:S01]  /*42530*/  LDL.LU R20, [R1+0xc20] ;  /* 0x000c200001147983 */ /* 0x001ea20000300800 */
[----:B------:R-:W2:Y:S02]  /*42540*/  LDL.LU R21, [R1+0xc24] ;  /* 0x000c240001157983 */ /* 0x000ea40000300800 */
[----:B------:R-:W2:Y:S02]  /*42550*/  LDL.LU R22, [R1+0xc28] ;  /* 0x000c280001167983 */ /* 0x000ea40000300800 */
[----:B------:R-:W2:Y:S01]  /*42560*/  LDL.LU R23, [R1+0xc2c] ;  /* 0x000c2c0001177983 */ /* 0x000ea20000300800 */
[----:B------:R-:W3:Y:S01]  /*42570*/  LDL.LU R16, [R1+0xbe0] ;  /* 0x000be00001107983 */ /* 0x000ee20000300800 */
[----:B------:R-:W3:Y:S02]  /*42580*/  LDL.LU R17, [R1+0xbe4] ;  /* 0x000be40001117983 */ /* 0x000ee40000300800 */
[----:B------:R-:W3:Y:S02]  /*42590*/  LDL.LU R18, [R1+0xbe8] ;  /* 0x000be80001127983 */ /* 0x000ee40000300800 */
[----:B------:R-:W3:Y:S01]  /*425a0*/  LDL.LU R19, [R1+0xbec] ;  /* 0x000bec0001137983 */ /* 0x000ee20000300800 */
[----:B------:R0:W-:Y:S02]  /*425b0*/  STL.64 [R1+0x5760], R26 ;  /* 0x0057601a01007387 */ /* 0x0001e40000100a00 */
[----:B0-----:R-:W-:-:S02]  /*425c0*/  IMAD.MOV.U32 R26, RZ, RZ, R28 ;  /* 0x000000ffff1a7224 */ /* 0x001fc400078e001c */
[----:B------:R-:W-:-:S05]  /*425d0*/  IMAD.MOV.U32 R27, RZ, RZ, R3 ;  /* 0x000000ffff1b7224 */ /* 0x000fca00078e0003 */
[----:B------:R-:W-:Y:S01]  /*425e0*/  STL.64 [R1+0x5778], R26 ;  /* 0x0057781a01007387 */ /* 0x000fe20000100a00 */
[----:B------:R-:W4:Y:S02]  /*425f0*/  LDL.LU.64 R10, [R1+0x5850] ;  /* 0x00585000010a7983 */ /* 0x000f240000300a00 */
[----:B------:R-:W-:Y:S02]  /*42600*/  STL.64 [R1+0x1400], R12 ;  /* 0x0014000c01007387 */ /* 0x000fe40000100a00 */
[----:B------:R0:W-:Y:S02]  /*42610*/  STL.64 [R1+0x1408], R14 ;  /* 0x0014080e01007387 */ /* 0x0001e40000100a00 */
[----:B0-----:R-:W4:Y:S01]  /*42620*/  LDL.LU.64 R14, [R1+0x5848] ;  /* 0x00584800010e7983 */ /* 0x001f220000300a00 */
[----:B------:R-:W4:Y:S02]  /*42630*/  LDL.LU.64 R12, [R1+0x5840] ;  /* 0x00584000010c7983 */ /* 0x000f240000300a00 */
[----:B----4-:R-:W-:Y:S01]  /*42640*/  HMMA.16816.F32 R12, R4, R10, R12 ;  /* 0x0000000a040c723c */ /* 0x010fe2000000180c */
[----:B------:R-:W-:Y:S11]  /*42650*/  IMAD.MOV.U32 R3, RZ, RZ, R11 ;  /* 0x000000ffff037224 */ /* 0x000ff600078e000b */
[----:B------:R-:W-:Y:S11]  /*42660*/  @!UPT UIADD3 URZ, URZ, URZ, URZ ;  /* 0x0000003f3f3ff290 */ /* 0x000ff6000fffe03f */
[----:B------:R0:W-:Y:S01]  /*42670*/  STL.64 [R1+0x13f0], R12 ;  /* 0x0013f00c01007387 */ /* 0x0001e20000100a00 */
[----:B------:R1:W-:Y:S02]  /*42680*/  STL.64 [R1+0x13f8], R14 ;  /* 0x0013f80e01007387 */ /* 0x0003e40000100a00 */
[----:B0-----:R-:W-:Y:S01]  /*42690*/  IMAD.MOV.U32 R12, RZ, RZ, R10 ;  /* 0x000000ffff0c7224 */ /* 0x001fe200078e000a */
[----:B-1----:R-:W4:Y:S01]  /*426a0*/  LDL.LU.64 R14, [R1+0x5838] ;  /* 0x00583800010e7983 */ /* 0x002f220000300a00 */
[----:B------:R-:W2:Y:S02]  /*426b0*/  LDL.LU.64 R10, [R1+0x5830] ;  /* 0x00583000010a7983 */ /* 0x000ea40000300a00 */
[----:B------:R-:W2:Y:S02]  /*426c0*/  LDL.LU.64 R8, [R1+0x5828] ;  /* 0x0058280001087983 */ /* 0x000ea40000300a00 */
[----:B------:R-:W-:Y:S02]  /*426d0*/  IMAD.MOV.U32 R26, RZ, RZ, R2 ;  /* 0x000000ffff1a7224 */ /* 0x000fe400078e0002 */
[----:B------:R-:W-:-:S07]  /*426e0*/  IMAD.MOV.U32 R27, RZ, RZ, R0 ;  /* 0x000000ffff1b7224 */ /* 0x000fce00078e0000 */
        /* <DEDUP_REMOVED lines=8> */
[----:B------:R-:W2:Y:S02]  /*42770*/  LDL.LU R27, [R1+0xbbc] ;  /* 0x000bbc00011b7983 */ /* 0x000ea40000300800 */
[----:B--2---:R-:W-:Y:S01]  /*42780*/  STL.64 [R1+0x5788], R26 ;  /* 0x0057881a01007387 */ /* 0x004fe20000100a00 */
[----:B------:R0:W-:Y:S03]  /*42790*/  STL.64 [R1+0x5780], R24 ;  /* 0x0057801801007387 */ /* 0x0001e60000100a00 */
[----:B0-----:R-:W2:Y:S01]  /*427a0*/  LDL.LU R24, [R1+0xbc0] ;  /* 0x000bc00001187983 */ /* 0x001ea20000300800 */
[----:B------:R-:W2:Y:S02]  /*427b0*/  LDL.LU R25, [R1+0xbc4] ;  /* 0x000bc40001197983 */ /* 0x000ea40000300800 */
[----:B------:R-:W2:Y:S02]  /*427c0*/  LDL.LU R26, [R1+0xbc8] ;  /* 0x000bc800011a7983 */ /* 0x000ea40000300800 */
[----:B------:R-:W2:Y:S01]  /*427d0*/  LDL.LU R27, [R1+0xbcc] ;  /* 0x000bcc00011b7983 */ /* 0x000ea20000300800 */
[C---:B------:R-:W-:Y:S01]  /*427e0*/  HMMA.16816.F32 R8, R4.reuse, R10, R20 ;  /* 0x0000000a0408723c */ /* 0x040fe20000001814 */
[----:B--2---:R-:W-:Y:S01]  /*427f0*/  STL.64 [R1+0x5798], R26 ;  /* 0x0057981a01007387 */ /* 0x004fe20000100a00 */
[----:B------:R0:W-:Y:S03]  /*42800*/  STL.64 [R1+0x5790], R24 ;  /* 0x0057901801007387 */ /* 0x0001e60000100a00 */
[----:B0-----:R-:W2:Y:S01]  /*42810*/  LDL.LU R24, [R1+0xbd0] ;  /* 0x000bd00001187983 */ /* 0x001ea20000300800 */
[----:B------:R-:W2:Y:S02]  /*42820*/  LDL.LU R25, [R1+0xbd4] ;  /* 0x000bd40001197983 */ /* 0x000ea40000300800 */
[----:B------:R-:W2:Y:S02]  /*42830*/  LDL.LU R26, [R1+0xbd8] ;  /* 0x000bd800011a7983 */ /* 0x000ea40000300800 */
[----:B------:R-:W2:Y:S01]  /*42840*/  LDL.LU R27, [R1+0xbdc] ;  /* 0x000bdc00011b7983 */ /* 0x000ea20000300800 */
[----:B------:R-:W2:Y:S01]  /*42850*/  LDL.LU.64 R22, [R1+0x5818] ;  /* 0x0058180001167983 */ /* 0x000ea20000300a00 */
[----:B------:R-:W2:Y:S11]  /*42860*/  LDL.LU.64 R20, [R1+0x5810] ;  /* 0x0058100001147983 */ /* 0x000eb60000300a00 */
[----:B------:R-:W-:Y:S02]  /*42870*/  STL.64 [R1+0x13d0], R8 ;  /* 0x0013d00801007387 */ /* 0x000fe40000100a00 */
[----:B------:R0:W-:Y:S02]  /*42880*/  STL.64 [R1+0x13d8], R10 ;  /* 0x0013d80a01007387 */ /* 0x0001e40000100a00 */
        /* <DEDUP_REMOVED lines=9> */
[----:B------:R-:W2:Y:S11]  /*42920*/  LDL.LU.64 R22, [R1+0x57e8] ;  /* 0x0057e80001167983 */ /* 0x000eb60000300a00 */
[----:B------:R-:W-:Y:S10]  /*42930*/  @!UPT UIADD3 URZ, URZ, URZ, URZ ;  /* 0x0000003f3f3ff290 */ /* 0x000ff4000fffe03f */
[----:B------:R-:W-:Y:S01]  /*42940*/  STL.64 [R1+0x13b0], R8 ;  /* 0x0013b00801007387 */ /* 0x000fe20000100a00 */
[----:B------:R0:W-:Y:S03]  /*42950*/  STL.64 [R1+0x13b8], R10 ;  /* 0x0013b80a01007387 */ /* 0x0001e60000100a00 */
[----:B0-----:R-:W3:Y:S01]  /*42960*/  LDL.LU.64 R10, [R1+0x57e0] ;  /* 0x0057e000010a7983 */ /* 0x001ee20000300a00 */
[----:B------:R-:W3:Y:S02]  /*42970*/  LDL.LU.64 R8, [R1+0x57d8] ;  /* 0x0057d80001087983 */ /* 0x000ee40000300a00 */
[----:B--2---:R-:W-:Y:S02]  /*42980*/  IMAD.MOV.U32 R2, RZ, RZ, R22 ;  /* 0x000000ffff027224 */ /* 0x004fe400078e0016 */
[----:B------:R-:W-:Y:S01]  /*42990*/  IMAD.MOV.U32 R0, RZ, RZ, R23 ;  /* 0x000000ffff007224 */ /* 0x000fe200078e0017 */
[C---:B---3--:R-:W-:Y:S11]  /*429a0*/  HMMA.16816.F32 R8, R4.reuse, R22, R8 ;  /* 0x000000160408723c */ /* 0x048ff60000001808 */
[----:B------:R-:W-:Y:S11]  /*429b0*/  @!UPT UIADD3 URZ, URZ, URZ, URZ ;  /* 0x0000003f3f3ff290 */ /* 0x000ff6000fffe03f */
[----:B------:R-:W-:Y:S01]  /*429c0*/  @!UPT UIADD3 URZ, URZ, URZ, URZ ;  /* 0x0000003f3f3ff290 */ /* 0x000fe2000fffe03f */
[----:B------:R-:W-:Y:S01]  /*429d0*/  STL.64 [R1+0x13a0], R8 ;  /* 0x0013a00801007387 */ /* 0x000fe20000100a00 */
[----:B------:R0:W-:Y:S03]  /*429e0*/  STL.64 [R1+0x13a8], R10 ;  /* 0x0013a80a01007387 */ /* 0x0001e60000100a00 */
[----:B0-----:R-:W2:Y:S01]  /*429f0*/  LDL.LU.64 R10, [R1+0x57d0] ;  /* 0x0057d000010a7983 */ /* 0x001ea20000300a00 */
[----:B------:R-:W3:Y:S02]  /*42a00*/  LDL.LU R9, [R1+0x57c8] ;  /* 0x0057c80001097983 */ /* 0x000ee40000300800 */
[----:B------:R-:W2:Y:S02]  /*42a10*/  LDL.LU.64 R22, [R1+0x57c0] ;  /* 0x0057c00001167983 */ /* 0x000ea40000300a00 */
[----:B--2---:R-:W-:Y:S01]  /*42a20*/  HMMA.16816.F32 R4, R4, R22, R16 ;  /* 0x000000160404723c */ /* 0x004fe20000001810 */
[----:B------:R-:W2:Y:S01]  /*42a30*/  LDL.LU.64 R18, [R1+0x57b8] ;  /* 0x0057b80001127983 */ /* 0x000ea20000300a00 */
[----:B------:R-:W2:Y:S02]  /*42a40*/  LDL.LU.64 R16, [R1+0x57b0] ;  /* 0x0057b00001107983 */ /* 0x000ea40000300a00 */
[----:B------:R-:W-:-:S02]  /*42a50*/  IMAD.MOV.U32 R13, RZ, RZ, R22 ;  /* 0x000000ffff0d7224 */ /* 0x000fc400078e0016 */
[----:B------:R-:W-:Y:S11]  /*42a60*/  IMAD.MOV.U32 R8, RZ, RZ, R23 ;  /* 0x000000ffff087224 */ /* 0x000ff600078e0017 */
[----:B------:R-:W-:Y:S06]  /*42a70*/  @!UPT UIADD3 URZ, URZ, URZ, URZ ;  /* 0x0000003f3f3ff290 */ /* 0x000fec000fffe03f */
[----:B------:R-:W-:Y:S01]  /*42a80*/  STL.64 [R1+0x1210], R4 ;  /* 0x0012100401007387 */ /* 0x000fe20000100a00 */
[----:B------:R2:W-:Y:S02]  /*42a90*/  STL.64 [R1+0x1218], R6 ;  /* 0x0012180601007387 */ /* 0x0005e40000100a00 */
[----:B------:R-:W3:Y:S02]  /*42aa0*/  LDL.LU.64 R22, [R1+0x57a8] ;  /* 0x0057a80001167983 */ /* 0x000ee40000300a00 */
[----:B------:R-:W3:Y:S02]  /*42ab0*/  LDL.LU.64 R20, [R1+0x57a0] ;  /* 0x0057a00001147983 */ /* 0x000ee40000300a00 */
[----:B--2---:R-:W-:Y:S02]  /*42ac0*/  IMAD.MOV.U32 R6, RZ, RZ, R17 ;  /* 0x000000ffff067224 */ /* 0x004fe400078e0011 */
[----:B------:R-:W-:-:S05]  /*42ad0*/  IMAD.MOV.U32 R7, RZ, RZ, R16 ;  /* 0x000000ffff077224 */ /* 0x000fca00078e0010 */
[----:B------:R0:W-:Y:S01]  /*42ae0*/  STL.64 [R1+0x5758], R6 ;  /* 0x0057580601007387 */ /* 0x0001e20000100a00 */
[----:B------:R-:W2:Y:S02]  /*42af0*/  LDL.LU R4, [R1+0xb90] ;  /* 0x000b900001047983 */ /* 0x000ea40000300800 */
        /* <DEDUP_REMOVED lines=8> */
[----:B------:R-:W2:Y:S02]  /*42b80*/  LDL.LU R6, [R1+0xba8] ;  /* 0x000ba80001067983 */ /* 0x000ea40000300800 */
[----:B------:R-:W2:Y:S11]  /*42b90*/  LDL.LU R7, [R1+0xbac] ;  /* 0x000bac0001077983 */ /* 0x000eb60000300800 */
[----:B------:R-:W-:Y:S01]  /*42ba0*/  @!UPT UIADD3 URZ, URZ, URZ, URZ ;  /* 0x0000003f3f3ff290 */ /* 0x000fe2000fffe03f */
[----:B------:R-:W-:Y:S01]  /*42bb0*/  STL.64 [R1+0x1390], R24 ;  /* 0x0013901801007387 */ /* 0x000fe20000100a00 */
[----:B------:R0:W-:Y:S03]  /*42bc0*/  STL.64 [R1+0x1398], R26 ;  /* 0x0013981a01007387 */ /* 0x0001e60000100a00 */
[----:B0-----:R-:W4:Y:S01]  /*42bd0*/  LDL.LU.64 R26, [R1+0x5798] ;  /* 0x00579800011a7983 */ /* 0x001f220000300a00 */
[----:B------:R-:W4:Y:S02]  /*42be0*/  LDL.LU.64 R24, [R1+0x5790] ;  /* 0x0057900001187983 */ /* 0x000f240000300a00 */
[----:B------:R0:W-:Y:S02]  /*42bf0*/  STL.64 [R1+0x5730], R18 ;  /* 0x0057301201007387 */ /* 0x0001e40000100a00 */
[----:B------:R-:W3:Y:S01]  /*42c00*/  LDL.LU R16, [R1+0xb60] ;  /* 0x000b600001107983 */ /* 0x000ee20000300800 */
[----:B------:R-:W3:Y:S04]  /*42c10*/  LDL.LU R17, [R1+0xb64] ;  /* 0x000b640001117983 */ /* 0x000ee80000300800 */
[----:B0-----:R-:W3:Y:S01]  /*42c20*/  LDL.LU R18, [R1+0xb68] ;  /* 0x000b680001127983 */ /* 0x001ee20000300800 */
[----:B------:R-:W3:Y:S01]  /*42c30*/  LDL.LU R19, [R1+0xb6c] ;  /* 0x000b6c0001137983 */ /* 0x000ee20000300800 */
[C---:B----4-:R-:W-:Y:S11]  /*42c40*/  HMMA.16816.F32 R24, R20.reuse, R14, R24 ;  /* 0x0000000e1418723c */ /* 0x050ff60000001818 */
[----:B------:R-:W-:Y:S11]  /*42c50*/  @!UPT UIADD3 URZ, URZ, URZ, URZ ;  /* 0x0000003f3f3ff290 */ /* 0x000ff6000fffe03f */
[----:B------:R-:W-:Y:S01]  /*42c60*/  @!UPT UIADD3 URZ, URZ, URZ, URZ ;  /* 0x0000003f3f3ff290 */ /* 0x000fe2000fffe03f */
[----:B------:R-:W-:Y:S01]  /*42c70*/  STL.64 [R1+0x1380], R24 ;  /* 0x0013801801007387 */ /* 0x000fe20000100a00 */
[----:B------:R0:W-:Y:S03]  /*42c80*/  STL.64 [R1+0x1388], R26 ;  /* 0x0013881a01007387 */ /* 0x0001e60000100a00 */
[----:B0-----:R-:W4:Y:S01]  /*42c90*/  LDL.LU.64 R26, [R1+0x5788] ;  /* 0x00578800011a7983 */ /* 0x001f220000300a00 */
[----:B------:R-:W4:Y:S02]  /*42ca0*/  LDL.LU.64 R24, [R1+0x5780] ;  /* 0x0057800001187983 */ /* 0x000f240000300a00 */
[----:B------:R-:W-:Y:S01]  /*42cb0*/  STL.64 [R1+0x5698], R14 ;  /* 0x0056980e01007387 */ /* 0x000fe20000100a00 */
[C---:B----4-:R-:W-:Y:S11]  /*42cc0*/  HMMA.16816.F32 R24, R20.reuse, R10, R24 ;  /* 0x0000000a1418723c */ /* 0x050ff60000001818 */
[----:B------:R-:W-:Y:S11]  /*42cd0*/  @!UPT UIADD3 URZ, URZ, URZ, URZ ;  /* 0x0000003f3f3ff290 */ /* 0x000ff6000fffe03f */
[----:B------:R-:W-:Y:S01]  /*42ce0*/  @!UPT UIADD3 URZ, URZ, URZ, URZ ;  /* 0x0000003f3f3ff290 */ /* 0x000fe2000fffe03f */
        /* <DEDUP_REMOVED lines=15> */
[----:B0-----:R-:W2:Y:S01]  /*42de0*/  LDL.LU.64 R26, [R1+0x5750] ;  /* 0x00575000011a7983 */ /* 0x001ea20000300a00 */
[----:B------:R-:W2:Y:S02]  /*42df0*/  LDL.LU.64 R24, [R1+0x5748] ;  /* 0x0057480001187983 */ /* 0x000ea40000300a00 */
[----:B--2---:R-:W-:Y:S01]  /*42e00*/  HMMA.16816.F32 R4, R20, R6, R24 ;  /* 0x000000061404723c */ /* 0x004fe20000001818 */
[----:B------:R-:W2:Y:S01]  /*42e10*/  LDL.LU.64 R26, [R1+0x5740] ;  /* 0x00574000011a7983 */ /* 0x000ea20000300a00 */
[----:B------:R-:W4:Y:S11]  /*42e20*/  LDL.LU.64 R24, [R1+0x5738] ;  /* 0x0057380001187983 */ /* 0x000f360000300a00 */
[----:B------:R-:W-:Y:S10]  /*42e30*/  @!UPT UIADD3 URZ, URZ, URZ, URZ ;  /* 0x0000003f3f3ff290 */ /* 0x000ff4000fffe03f */
[----:B------:R-:W-:Y:S01]  /*42e40*/  STL.64 [R1+0x1340], R4 ;  /* 0x0013400401007387 */ /* 0x000fe20000100a00 */
[----:B------:R-:W-:Y:S02]  /*42e50*/  STL.64 [R1+0x1348], R6 ;  /* 0x0013480601007387 */ /* 0x000fe40000100a00 */
[----:B------:R-:W0:Y:S04]  /*42e60*/  LDSM.16.MT88.4 R4, [R9+0x12100] ;  /* 0x012100000904783b */ /* 0x000e280000004200 */
[----:B------:R-:W-:Y:S01]  /*42e70*/  STL.64 [R1+0x5690], R10 ;  /* 0x0056900a01007387 */ /* 0x000fe20000100a00 */
[----:B------:R-:W-:Y:S04]  /*42e80*/  STL [R1+0x5688], R9 ;  /* 0x0056880901007387 */ /* 0x000fe80000100800 */
[----:B0-----:R0:W-:Y:S01]  /*42e90*/  STL.64 [R1+0x5580], R6 ;  /* 0x0055800601007387 */ /* 0x0011e20000100a00 */
[----:B------:R1:W-:Y:S02]  /*42ea0*/  STL.64 [R1+0x5578], R4 ;  /* 0x0055780401007387 */ /* 0x0003e40000100a00 */
[----:B0-----:R-:W-:-:S02]  /*42eb0*/  IMAD.MOV.U32 R6, RZ, RZ, R13 ;  /* 0x000000ffff067224 */ /* 0x001fc400078e000d */
[----:B------:R-:W-:-:S05]  /*42ec0*/  IMAD.MOV.U32 R7, RZ, RZ, R8 ;  /* 0x000000ffff077224 */ /* 0x000fca00078e0008 */
[----:B------:R0:W-:Y:S01]  /*42ed0*/  STL.64 [R1+0x56d8], R6 ;  /* 0x0056d80601007387 */ /* 0x0001e20000100a00 */
[----:B-1----:R-:W3:Y:S02]  /*42ee0*/  LDL.LU R4, [R1+0xb70] ;  /* 0x000b700001047983 */ /* 0x002ee40000300800 */
[----:B------:R-:W3:Y:S01]  /*42ef0*/  LDL.LU R5, [R1+0xb74] ;  /* 0x000b740001057983 */ /* 0x000ee20000300800 */
[----:B0-----:R-:W3:Y:S01]  /*42f00*/  LDL.LU R6, [R1+0xb78] ;  /* 0x000b780001067983 */ /* 0x001ee20000300800 */
[----:B------:R-:W3:Y:S02]  /*42f10*/  LDL.LU R7, [R1+0xb7c] ;  /* 0x000b7c0001077983 */ /* 0x000ee40000300800 */
[----:B----4-:R-:W-:Y:S02]  /*42f20*/  IMAD.MOV.U32 R10, RZ, RZ, R25 ;  /* 0x000000ffff0a7224 */ /* 0x010fe400078e0019 */
[----:B------:R-:W-:Y:S02]  /*42f30*/  IMAD.MOV.U32 R11, RZ, RZ, R24 ;  /* 0x000000ffff0b7224 */ /* 0x000fe400078e0018 */
[----:B--2---:R-:W-:-:S02]  /*42f40*/  IMAD.MOV.U32 R29, RZ, RZ, R26 ;  /* 0x000000ffff1d7224 */ /* 0x004fc400078e001a */
[----:B------:R-:W-:-:S03]  /*42f50*/  IMAD.MOV.U32 R28, RZ, RZ, R27 ;  /* 0x000000ffff1c7224 */ /* 0x000fc600078e001b */
[C---:B---3--:R-:W-:Y:S08]  /*42f60*/  HMMA.16816.F32 R8, R20.reuse, R10, R4 ;  /* 0x0000000a1408723c */ /* 0x048ff00000001804 */
[----:B------:R-:W-:Y:S11]  /*42f70*/  HMMA.16816.F32 R4, R20, R26, R16 ;  /* 0x0000001a1404723c */ /* 0x000ff60000001810 */
[----:B------:R-:W-:Y:S04]  /*42f80*/  @!UPT UIADD3 URZ, URZ, URZ, URZ ;  /* 0x0000003f3f3ff290 */ /* 0x000fe8000fffe03f */
[----:B------:R0:W-:Y:S01]  /*42f90*/  STL.64 [R1+0x1330], R8 ;  /* 0x0013300801007387 */ /* 0x0001e20000100a00 */
[----:B------:R1:W-:Y:S07]  /*42fa0*/  STL.64 [R1+0x1338], R10 ;  /* 0x0013380a01007387 */ /* 0x0003ee0000100a00 */
[----:B------:R-:W-:Y:S02]  /*42fb0*/  STL.64 [R1+0x1200], R4 ;  /* 0x0012000401007387 */ /* 0x000fe40000100a00 */
[----:B------:R-:W-:Y:S01]  /*42fc0*/  STL.64 [R1+0x1208], R6 ;  /* 0x0012080601007387 */ /* 0x000fe20000100a00 */
[----:B------:R-:W2:Y:S01]  /*42fd0*/  LDL.LU R24, [R1+0xae0] ;  /* 0x000ae00001187983 */ /* 0x000ea20000300800 */
[----:B------:R-:W2:Y:S02]  /*42fe0*/  LDL.LU R25, [R1+0xae4] ;  /* 0x000ae40001197983 */ /* 0x000ea40000300800 */
[----:B------:R-:W3:Y:S02]  /*42ff0*/  LDL.LU R26, [R1+0xae8] ;  /* 0x000ae800011a7983 */ /* 0x000ee40000300800 */
[----:B------:R-:W3:Y:S01]  /*43000*/  LDL.LU R27, [R1+0xaec] ;  /* 0x000aec00011b7983 */ /* 0x000ee20000300800 */
[----:B0-----:R-:W4:Y:S01]  /*43010*/  LDL.LU R8, [R1+0xb20] ;  /* 0x000b200001087983 */ /* 0x001f220000300800 */
[----:B------:R-:W4:Y:S02]  /*43020*/  LDL.LU R9, [R1+0xb24] ;  /* 0x000b240001097983 */ /* 0x000f240000300800 */
[----:B-1----:R-:W2:Y:S02]  /*43030*/  LDL.LU R10, [R1+0xb28] ;  /* 0x000b2800010a7983 */ /* 0x002ea40000300800 */
[----:B------:R-:W2:Y:S02]  /*43040*/  LDL.LU R11, [R1+0xb2c] ;  /* 0x000b2c00010b7983 */ /* 0x000ea40000300800 */
[----:B--2---:R0:W-:Y:S01]  /*43050*/  STL.64 [R1+0x5700], R10 ;  /* 0x0057000a01007387 */ /* 0x0041e20000100a00 */
[----:B----4-:R-:W-:Y:S03]  /*43060*/  STL.64 [R1+0x56f8], R8 ;  /* 0x0056f80801007387 */ /* 0x010fe60000100a00 */
[----:B0-----:R-:W2:Y:S04]  /*43070*/  LDL.64 R10, [R1+0x38] ;  /* 0x00003800010a7983 */ /* 0x001ea80000100a00 */
[----:B--2---:R0:W-:Y:S01]  /*43080*/  STL.64 [R1+0x5710], R10 ;  /* 0x0057100a01007387 */ /* 0x0041e20000100a00 */
[----:B------:R-:W2:Y:S02]  /*43090*/  LDL.LU R16, [R1+0xb50] ;  /* 0x000b500001107983 */ /* 0x000ea40000300800 */
[----:B------:R-:W2:Y:S02]  /*430a0*/  LDL.LU R17, [R1+0xb54] ;  /* 0x000b540001117983 */ /* 0x000ea40000300800 */
[----:B------:R-:W2:Y:S01]  /*430b0*/  LDL.LU R18, [R1+0xb58] ;  /* 0x000b580001127983 */ /* 0x000ea20000300800 */
[----:B------:R-:W2:Y:S01]  /*430c0*/  LDL.LU R19, [R1+0xb5c] ;  /* 0x000b5c0001137983 */ /* 0x000ea20000300800 */
[----:B0-----:R-:W-:-:S02]  /*430d0*/  IMAD.MOV.U32 R10, RZ, RZ, R12 ;  /* 0x000000ffff0a7224 */ /* 0x001fc400078e000c */
[----:B------:R-:W-:-:S05]  /*430e0*/  IMAD.MOV.U32 R11, RZ, RZ, R3 ;  /* 0x000000ffff0b7224 */ /* 0x000fca00078e0003 */
[----:B------:R0:W-:Y:S01]  /*430f0*/  STL.64 [R1+0x5728], R10 ;  /* 0x0057280a01007387 */ /* 0x0001e20000100a00 */
[----:B------:R-:W4:Y:S03]  /*43100*/  LDL.64 R14, [R1+0x28] ;  /* 0x00002800010e7983 */ /* 0x000f260000100a00 */
[----:B0-----:R-:W2:Y:S04]  /*43110*/  LDL.64 R10, [R1+0x58] ;  /* 0x00005800010a7983 */ /* 0x001ea80000100a00 */
[----:B----4-:R0:W-:Y:S01]  /*43120*/  STL.64 [R1+0x5708], R14 ;  /* 0x0057080e01007387 */ /* 0x0101e20000100a00 */
[----:B------:R-:W4:Y:S02]  /*43130*/  LDL.LU R12, [R1+0xb30] ;  /* 0x000b3000010c7983 */ /* 0x000f240000300800 */
[----:B------:R-:W4:Y:S01]  /*43140*/  LDL.LU R13, [R1+0xb34] ;  /* 0x000b3400010d7983 */ /* 0x000f220000300800 */
[----:B0-----:R-:W2:Y:S01]  /*43150*/  LDL.LU R14, [R1+0xb38] ;  /* 0x000b3800010e7983 */ /* 0x001ea20000300800 */
[----:B------:R-:W2:Y:S03]  /*43160*/  LDL.LU R15, [R1+0xb3c] ;  /* 0x000b3c00010f7983 */ /* 0x000ea60000300800 */
[----:B--2---:R-:W-:Y:S01]  /*43170*/  STL.64 [R1+0x5720], R14 ;  /* 0x0057200e01007387 */ /* 0x004fe20000100a00 */
[----:B----4-:R0:W-:Y:S03]  /*43180*/  STL.64 [R1+0x5718], R12 ;  /* 0x0057180c01007387 */ /* 0x0101e60000100a00 */
[----:B0-----:R-:W2:Y:S01]  /*43190*/  LDL.LU R12, [R1+0xb40] ;  /* 0x000b4000010c7983 */ /* 0x001ea20000300800 */
[----:B------:R-:W2:Y:S02]  /*431a0*/  LDL.LU R13, [R1+0xb44] ;  /* 0x000b4400010d7983 */ /* 0x000ea40000300800 */
[----:B------:R-:W2:Y:S02]  /*431b0*/  LDL.LU R14, [R1+0xb48] ;  /* 0x000b4800010e7983 */ /* 0x000ea40000300800 */
[----:B------:R-:W2:Y:S01]  /*431c0*/  LDL.LU R15, [R1+0xb4c] ;  /* 0x000b4c00010f7983 */ /* 0x000ea20000300800 */
[----:B---3--:R0:W-:Y:S01]  /*431d0*/  STL.64 [R1+0x56b8], R26 ;  /* 0x0056b81a01007387 */ /* 0x0081e20000100a00 */
[----:B------:R-:W-:Y:S02]  /*431e0*/  STL.64 [R1+0x56b0], R24 ;  /* 0x0056b01801007387 */ /* 0x000fe40000100a00 */
[----:B------:R-:W3:Y:S02]  /*431f0*/  LDL.LU R4, [R1+0xb00] ;  /* 0x000b000001047983 */ /* 0x000ee40000300800 */
[----:B------:R-:W3:Y:S01]  /*43200*/  LDL.LU R5, [R1+0xb04] ;  /* 0x000b040001057983 */ /* 0x000ee20000300800 */
[----:B------:R-:W4:Y:S01]  /*43210*/  LDL.LU R6, [R1+0xb08] ;  /* 0x000b080001067983 */ /* 0x000f220000300800 */
[----:B------:R-:W4:Y:S02]  /*43220*/  LDL.LU R7, [R1+0xb0c] ;  /* 0x000b0c0001077983 */ /* 0x000f240000300800 */
[----:B0-----:R-:W-:-:S02]  /*43230*/  IMAD.MOV.U32 R26, RZ, RZ, R2 ;  /* 0x000000ffff1a7224 */ /* 0x001fc400078e0002 */
[----:B------:R-:W-:Y:S01]  /*43240*/  IMAD.MOV.U32 R27, RZ, RZ, R0 ;  /* 0x000000ffff1b7224 */ /* 0x000fe200078e0000 */
[----:B------:R-:W-:Y:S01]  /*43250*/  HMMA.16816.F32 R16, R20, R10, R16 ;  /* 0x0000000a1410723c */ /* 0x000fe20000001810 */
[----:B----4-:R0:W-:Y:S01]  /*43260*/  STL.64 [R1+0x56e8], R6 ;  /* 0x0056e80601007387 */ /* 0x0101e20000100a00 */
[----:B---3--:R-:W-:Y:S03]  /*43270*/  STL.64 [R1+0x56e0], R4 ;  /* 0x0056e00401007387 */ /* 0x008fe60000100a00 */
[----:B0-----:R-:W3:Y:S01]  /*43280*/  LDL.64 R6, [R1+0x18] ;  /* 0x0000180001067983 */ /* 0x001ee20000100a00 */
[----:B------:R0:W-:Y:S03]  /*43290*/  STL.64 [R1+0x56d0], R26 ;  /* 0x0056d01a01007387 */ /* 0x0001e60000100a00 */
[----:B0-----:R-:W4:Y:S04]  /*432a0*/  LDL.64 R26, [R1+0x8] ;  /* 0x00000800011a7983 */ /* 0x001f280000100a00 */
[----:B----4-:R0:W-:Y:S01]  /*432b0*/  STL.64 [R1+0x56f0], R26 ;  /* 0x0056f01a01007387 */ /* 0x0101e20000100a00 */
[----:B------:R-:W3:Y:S02]  /*432c0*/  LDL.LU R24, [R1+0xb10] ;  /* 0x000b100001187983 */ /* 0x000ee40000300800 */
[----:B------:R-:W3:Y:S01]  /*432d0*/  LDL.LU R25, [R1+0xb14] ;  /* 0x000b140001197983 */ /* 0x000ee20000300800 */
[----:B0-----:R-:W3:Y:S01]  /*432e0*/  LDL.LU R26, [R1+0xb18] ;  /* 0x000b1800011a7983 */ /* 0x001ee20000300800 */
[----:B------:R-:W3:Y:S02]  /*432f0*/  LDL.LU R27, [R1+0xb1c] ;  /* 0x000b1c00011b7983 */ /* 0x000ee40000300800 */
[----:B------:R-:W-:Y:S02]  /*43300*/  STL [R1+0x5644], R28 ;  /* 0x0056441c01007387 */ /* 0x000fe40000100800 */
[----:B------:R-:W-:Y:S01]  /*43310*/  STL [R1+0x5640], R29 ;  /* 0x0056401d01007387 */ /* 0x000fe20000100800 */
[----:B------:R0:W-:Y:S01]  /*43320*/  STL.64 [R1+0x11f0], R16 ;  /* 0x0011f01001007387 */ /* 0x0001e20000100a00 */
[----:B------:R1:W-:Y:S02]  /*43330*/  STL.64 [R1+0x11f8], R18 ;  /* 0x0011f81201007387 */ /* 0x0003e40000100a00 */
[----:B0-----:R-:W-:Y:S01]  /*43340*/  IMAD.MOV.U32 R17, RZ, RZ, R10 ;  /* 0x000000ffff117224 */ /* 0x001fe200078e000a */
[----:B-1----:R-:W4:Y:S01]  /*43350*/  LDL.LU.64 R18, [R1+0x5730] ;  /* 0x0057300001127983 */ /* 0x002f220000300a00 */
[----:B------:R-:W-:-:S02]  /*43360*/  IMAD.MOV.U32 R16, RZ, RZ, R11 ;  /* 0x000000ffff107224 */ /* 0x000fc400078e000b */
[----:B------:R-:W2:Y:S03]  /*43370*/  LDL.LU.64 R10, [R1+0x5728] ;  /* 0x00572800010a7983 */ /* 0x000ea60000300a00 */
[----:B------:R-:W-:Y:S01]  /*43380*/  STL [R1+0x564c], R16 ;  /* 0x00564c1001007387 */ /* 0x000fe20000100800 */
[----:B------:R-:W-:Y:S02]  /*43390*/  STL [R1+0x5648], R17 ;  /* 0x0056481101007387 */ /* 0x000fe40000100800 */
[----:B------:R-:W3:Y:S01]  /*433a0*/  LDL R3, [R1+0x2350] ;  /* 0x0023500001037983 */ /* 0x000ee20000100800 */
[C---:B--2---:R-:W-:Y:S01]  /*433b0*/  HMMA.16816.F32 R8, R20.reuse, R10, R12 ;  /* 0x0000000a1408723c */ /* 0x044fe2000000180c */
[----:B---3--:R-:W-:Y:S01]  /*433c0*/  STL [R1+0x5650], R3 ;  /* 0x0056500301007387 */ /* 0x008fe20000100800 */
[----:B------:R-:W2:Y:S02]  /*433d0*/  LDL.LU.64 R14, [R1+0x5720] ;  /* 0x00572000010e7983 */ /* 0x000ea40000300a00 */
[----:B------:R-:W2:Y:S11]  /*433e0*/  LDL.LU.64 R12, [R1+0x5718] ;  /* 0x00571800010c7983 */ /* 0x000eb60000300a00 */
[----:B------:R-:W-:Y:S08]  /*433f0*/  @!UPT UIADD3 URZ, URZ, URZ, URZ ;  /* 0x0000003f3f3ff290 */ /* 0x000ff0000fffe03f */
        /* <DEDUP_REMOVED lines=11> */
[----:B------:R-:W2:Y:S01]  /*434b0*/  LDL.LU.64 R8, [R1+0x56f8] ;  /* 0x0056f80001087983 */ /* 0x000ea20000300a00 */
[----:B------:R-:W-:Y:S01]  /*434c0*/  HMMA.16816.F32 R24, R20, R6, R24 ;  /* 0x000000061418723c */ /* 0x000fe20000001818 */
[----:B------:R0:W-:Y:S01]  /*434d0*/  STL [R1+0x5654], R28 ;  /* 0x0056541c01007387 */ /* 0x0001e20000100800 */
[----:B------:R-:W-:-:S02]  /*434e0*/  IMAD.MOV.U32 R3, RZ, RZ, R7 ;  /* 0x000000ffff037224 */ /* 0x000fc400078e0007 */
[----:B0-----:R-:W-:-:S04]  /*434f0*/  IMAD.MOV.U32 R28, RZ, RZ, R6 ;  /* 0x000000ffff1c7224 */ /* 0x001fc800078e0006 */
[C---:B--2---:R-:W-:Y:S01]  /*43500*/  HMMA.16816.F32 R8, R20.reuse, R14, R8 ;  /* 0x0000000e1408723c */ /* 0x044fe20000001808 */
[----:B------:R-:W-:Y:S02]  /*43510*/  IMAD.MOV.U32 R16, RZ, RZ, R14 ;  /* 0x000000ffff107224 */ /* 0x000fe400078e000e */
[----:B------:R-:W-:Y:S11]  /*43520*/  IMAD.MOV.U32 R17, RZ, RZ, R15 ;  /* 0x000000ffff117224 */ /* 0x000ff600078e000f */
[----:B------:R-:W-:Y:S09]  /*43530*/  @!UPT UIADD3 URZ, URZ, URZ, URZ ;  /* 0x0000003f3f3ff290 */ /* 0x000ff2000fffe03f */
[----:B------:R-:W-:Y:S01]  /*43540*/  STL.64 [R1+0x11c0], R8 ;  /* 0x0011c00801007387 */ /* 0x000fe20000100a00 */
[----:B------:R-:W-:Y:S02]  /*43550*/  STL.64 [R1+0x11c8], R10 ;  /* 0x0011c80a01007387 */ /* 0x000fe40000100a00 */
[----:B----4-:R-:W-:Y:S02]  /*43560*/  STL.64 [R1+0x56c8], R18 ;  /* 0x0056c81201007387 */ /* 0x010fe40000100a00 */
[----:B------:R0:W-:Y:S02]  /*43570*/  STL.64 [R1+0x56c0], R16 ;  /* 0x0056c01001007387 */ /* 0x0001e40000100a00 */
        /* <DEDUP_REMOVED lines=8> */
[----:B------:R-:W4:Y:S01]  /*43600*/  LDL.LU R12, [R1+0xad0] ;  /* 0x000ad000010c7983 */ /* 0x000f220000300800 */
[----:B------:R-:W4:Y:S02]  /*43610*/  LDL.LU R13, [R1+0xad4] ;  /* 0x000ad400010d7983 */ /* 0x000f240000300800 */
[----:B------:R-:W4:Y:S02]  /*43620*/  LDL.LU R14, [R1+0xad8] ;  /* 0x000ad800010e7983 */ /* 0x000f240000300800 */
[----:B------:R-:W4:Y:S01]  /*43630*/  LDL.LU R15, [R1+0xadc] ;  /* 0x000adc00010f7983 */ /* 0x000f220000300800 */
        /* <DEDUP_REMOVED lines=11> */
[----:B-1----:R-:W2:Y:S01]  /*436f0*/  LDL.LU.64 R6, [R1+0x56d8] ;  /* 0x0056d80001067983 */ /* 0x002ea20000300a00 */
[----:B------:R-:W-:Y:S02]  /*43700*/  IMAD.MOV.U32 R4, RZ, RZ, R27 ;  /* 0x000000ffff047224 */ /* 0x000fe400078e001b */
[----:B------:R-:W2:Y:S02]  /*43710*/  LDL.LU.64 R26, [R1+0x56d0] ;  /* 0x0056d000011a7983 */ /* 0x000ea40000300a00 */
[C---:B--2---:R-:W-:Y:S01]  /*43720*/  HMMA.16816.F32 R24, R20.reuse, R26, R16 ;  /* 0x0000001a1418723c */ /* 0x044fe20000001810 */
[----:B------:R-:W4:Y:S01]  /*43730*/  LDL.LU.64 R18, [R1+0x56c8] ;  /* 0x0056c80001127983 */ /* 0x000f220000300a00 */
[----:B------:R-:W2:Y:S11]  /*43740*/  LDL.LU.64 R16, [R1+0x56c0] ;  /* 0x0056c00001107983 */ /* 0x000eb60000300a00 */
[----:B------:R-:W-:Y:S10]  /*43750*/  @!UPT UIADD3 URZ, URZ, URZ, URZ ;  /* 0x0000003f3f3ff290 */ /* 0x000ff4000fffe03f */
[----:B------:R-:W-:Y:S01]  /*43760*/  STL.64 [R1+0x1190], R24 ;  /* 0x0011901801007387 */ /* 0x000fe20000100a00 */
[----:B------:R0:W-:Y:S03]  /*43770*/  STL.64 [R1+0x1198], R26 ;  /* 0x0011981a01007387 */ /* 0x0001e60000100a00 */
[----:B0-----:R-:W2:Y:S01]  /*43780*/  LDL.LU.64 R26, [R1+0x56b8] ;  /* 0x0056b800011a7983 */ /* 0x001ea20000300a00 */
[----:B------:R-:W2:Y:S02]  /*43790*/  LDL.LU.64 R24, [R1+0x56b0] ;  /* 0x0056b00001187983 */ /* 0x000ea40000300a00 */
[----:B--2---:R-:W-:Y:S01]  /*437a0*/  HMMA.16816.F32 R20, R20, R6, R24 ;  /* 0x000000061414723c */ /* 0x004fe20000001818 */
[----:B------:R-:W4:Y:S01]  /*437b0*/  LDL.LU.64 R26, [R1+0x56a8] ;  /* 0x0056a800011a7983 */ /* 0x000f220000300a00 */
[----:B------:R-:W4:Y:S11]  /*437c0*/  LDL.LU.64 R24, [R1+0x56a0] ;  /* 0x0056a00001187983 */ /* 0x000f360000300a00 */
[----:B------:R-:W-:Y:S10]  /*437d0*/  @!UPT UIADD3 URZ, URZ, URZ, URZ ;  /* 0x0000003f3f3ff290 */ /* 0x000ff4000fffe03f */
[----:B------:R-:W-:Y:S01]  /*437e0*/  STL.64 [R1+0x1180], R20 ;  /* 0x0011801401007387 */ /* 0x000fe20000100a00 */
[----:B------:R0:W-:Y:S03]  /*437f0*/  STL.64 [R1+0x1188], R22 ;  /* 0x0011881601007387 */ /* 0x0001e60000100a00 */
[----:B0-----:R-:W2:Y:S04]  /*43800*/  LDL.64 R22, [R1+0x88] ;  /* 0x0000880001167983 */ /* 0x001ea80000100a00 */
[----:B--2---:R0:W-:Y:S04]  /*43810*/  STL.64 [R1+0x5658], R22 ;  /* 0x0056581601007387 */ /* 0x0041e80000100a00 */
[----:B0-----:R-:W2:Y:S04]  /*43820*/  LDL.64 R22, [R1+0x98] ;  /* 0x0000980001167983 */ /* 0x001ea80000100a00 */
[----:B--2---:R0:W-:Y:S04]  /*43830*/  STL.64 [R1+0x5668], R22 ;  /* 0x0056681601007387 */ /* 0x0041e80000100a00 */
[----:B0-----:R-:W2:Y:S01]  /*43840*/  LDL.64 R22, [R1+0xa8] ;  /* 0x0000a80001167983 */ /* 0x001ea20000100a00 */
[C---:B----4-:R-:W-:Y:S03]  /*43850*/  HMMA.16816.F32 R12, R24.reuse, R18, R12 ;  /* 0x00000012180c723c */ /* 0x050fe6000000180c */
[----:B--2---:R0:W-:Y:S01]  /*43860*/  STL.64 [R1+0x5680], R22 ;  /* 0x0056801601007387 */ /* 0x0041e20000100a00 */
[----:B------:R-:W2:Y:S02]  /*43870*/  LDL.LU R20, [R1+0xab0] ;  /* 0x000ab00001147983 */ /* 0x000ea40000300800 */
[----:B------:R-:W2:Y:S01]  /*43880*/  LDL.LU R21, [R1+0xab4] ;  /* 0x000ab40001157983 */ /* 0x000ea20000300800 */
[----:B0-----:R-:W2:Y:S01]  /*43890*/  LDL.LU R22, [R1+0xab8] ;  /* 0x000ab80001167983 */ /* 0x001ea20000300800 */
[----:B------:R-:W2:Y:S02]  /*438a0*/  LDL.LU R23, [R1+0xabc] ;  /* 0x000abc0001177983 */ /* 0x000ea40000300800 */
[----:B------:R-:W-:Y:S02]  /*438b0*/  STL.64 [R1+0x5590], R6 ;  /* 0x0055900601007387 */ /* 0x000fe40000100a00 */
[----:B------:R0:W-:Y:S02]  /*438c0*/  STL.64 [R1+0x5660], R4 ;  /* 0x0056600401007387 */ /* 0x0001e40000100a00 */
[----:B0-----:R-:W4:Y:S01]  /*438d0*/  LDL.LU R4, [R1+0xa90] ;  /* 0x000a900001047983 */ /* 0x001f220000300800 */
[----:B------:R-:W4:Y:S02]  /*438e0*/  LDL.LU R5, [R1+0xa94] ;  /* 0x000a940001057983 */ /* 0x000f240000300800 */
[----:B------:R-:W2:Y:S02]  /*438f0*/  LDL.LU R6, [R1+0xa98] ;  /* 0x000a980001067983 */ /* 0x000ea40000300800 */
[----:B------:R-:W2:Y:S02]  /*43900*/  LDL.LU R7, [R1+0xa9c] ;  /* 0x000a9c0001077983 */ /* 0x000ea40000300800 */
[----:B--2---:R-:W-:Y:S01]  /*43910*/  STL.64 [R1+0x5678], R6 ;  /* 0x0056780601007387 */ /* 0x004fe20000100a00 */
[----:B----4-:R0:W-:Y:S03]  /*43920*/  STL.64 [R1+0x5670], R4 ;  /* 0x0056700401007387 */ /* 0x0101e60000100a00 */
[----:B0-----:R-:W2:Y:S01]  /*43930*/  LDL.LU R4, [R1+0xaa0] ;  /* 0x000aa00001047983 */ /* 0x001ea20000300800 */
[----:B------:R-:W2:Y:S02]  /*43940*/  LDL.LU R5, [R1+0xaa4] ;  /* 0x000aa40001057983 */ /* 0x000ea40000300800 */
[----:B------:R-:W2:Y:S02]  /*43950*/  LDL.LU R6, [R1+0xaa8] ;  /* 0x000aa80001067983 */ /* 0x000ea40000300800 */
[----:B------:R-:W2:Y:S01]  /*43960*/  LDL.LU R7, [R1+0xaac] ;  /* 0x000aac0001077983 */ /* 0x000ea20000300800 */
[----:B------:R-:W-:Y:S01]  /*43970*/  STL.64 [R1+0x1170], R12 ;  /* 0x0011700c01007387 */ /* 0x000fe20000100a00 */
[----:B------:R0:W-:Y:S03]  /*43980*/  STL.64 [R1+0x1178], R14 ;  /* 0x0011780e01007387 */ /* 0x0001e60000100a00 */
[----:B0-----:R-:W3:Y:S01]  /*43990*/  LDL.LU.64 R14, [R1+0x5698] ;  /* 0x00569800010e7983 */ /* 0x001ee20000300a00 */
[----:B------:R-:W-:Y:S01]  /*439a0*/  STL.64 [R1+0x5588], R18 ;  /* 0x0055881201007387 */ /* 0x000fe20000100a00 */
[C---:B---3--:R-:W-:Y:S11]  /*439b0*/  HMMA.16816.F32 R8, R24.reuse, R14, R8 ;  /* 0x0000000e1808723c */ /* 0x048ff60000001808 */
[----:B------:R-:W-:Y:S11]  /*439c0*/  @!UPT UIADD3 URZ, URZ, URZ, URZ ;  /* 0x0000003f3f3ff290 */ /* 0x000ff6000fffe03f */
[----:B------:R-:W-:Y:S01]  /*439d0*/  @!UPT UIADD3 URZ, URZ, URZ, URZ ;  /* 0x0000003f3f3ff290 */ /* 0x000fe2000fffe03f */
[----:B------:R-:W-:Y:S01]  /*439e0*/  STL.64 [R1+0x1160], R8 ;  /* 0x0011600801007387 */ /* 0x000fe20000100a00 */
[----:B------:R0:W-:Y:S03]  /*439f0*/  STL.64 [R1+0x1168], R10 ;  /* 0x0011680a01007387 */ /* 0x0001e60000100a00 */
[----:B0-----:R-:W3:Y:S01]  /*43a00*/  LDL.LU.64 R10, [R1+0x5690] ;  /* 0x00569000010a7983 */ /* 0x001ee20000300a00 */
[----:B------:R-:W4:Y:S01]  /*43a10*/  LDL.LU R9, [R1+0x5688] ;  /* 0x0056880001097983 */ /* 0x000f220000300800 */
[C---:B---3--:R-:W-:Y:S11]  /*43a20*/  HMMA.16816.F32 R20, R24.reuse, R10, R20 ;  /* 0x0000000a1814723c */ /* 0x048ff60000001814 */
[----:B------:R-:W-:Y:S11]  /*43a30*/  @!UPT UIADD3 URZ, URZ, URZ, URZ ;  /* 0x0000003f3f3ff290 */ /* 0x000ff6000fffe03f */
[----:B------:R-:W-:Y:S01]  /*43a40*/  @!UPT UIADD3 URZ, URZ, URZ, URZ ;  /* 0x0000003f3f3ff290 */ /* 0x000fe2000fffe03f */
[----:B------:R-:W-:Y:S01]  /*43a50*/  STL.64 [R1+0x1150], R20 ;  /* 0x0011501401007387 */ /* 0x000fe20000100a00 */
[----:B------:R0:W-:Y:S03]  /*43a60*/  STL.64 [R1+0x1158], R22 ;  /* 0x0011581601007387 */ /* 0x0001e60000100a00 */
[----:B0-----:R-:W2:Y:S01]  /*43a70*/  LDL.LU.64 R22, [R1+0x5680] ;  /* 0x0056800001167983 */ /* 0x001ea20000300a00 */
[----:B------:R-:W-:Y:S01]  /*43a80*/  STL.64 [R1+0x5598], R10 ;  /* 0x0055980a01007387 */ /* 0x000fe20000100a00 */
        /* <DEDUP_REMOVED lines=13> */
[----:B------:R0:W-:Y:S01]  /*43b60*/  STL.64 [R1+0x1130], R4 ;  /* 0x0011300401007387 */ /* 0x0001e20000100a00 */
[----:B------:R-:W-:Y:S03]  /*43b70*/  STL.64 [R1+0x1138], R6 ;  /* 0x0011380601007387 */ /* 0x000fe60000100a00 */
[----:B0-----:R-:W2:Y:S01]  /*43b80*/  LDL.LU.64 R4, [R1+0x5660] ;  /* 0x0056600001047983 */ /* 0x001ea20000300a00 */
[----:B------:R-:W3:Y:S02]  /*43b90*/  LDL.LU.64 R22, [R1+0x5658] ;  /* 0x0056580001167983 */ /* 0x000ee40000300a00 */
[----:B------:R-:W-:Y:S02]  /*43ba0*/  STL.64 [R1+0x5570], R14 ;  /* 0x0055700e01007387 */ /* 0x000fe40000100a00 */
[----:B------:R0:W-:Y:S02]  /*43bb0*/  STL.64 [R1+0x5568], R12 ;  /* 0x0055680c01007387 */ /* 0x0001e40000100a00 */
[----:B0-----:R-:W2:Y:S01]  /*43bc0*/  LDL.LU R12, [R1+0xa80] ;  /* 0x000a8000010c7983 */ /* 0x001ea20000300800 */
[----:B------:R-:W2:Y:S02]  /*43bd0*/  LDL.LU R13, [R1+0xa84] ;  /* 0x000a8400010d7983 */ /* 0x000ea40000300800 */
[----:B------:R-:W2:Y:S02]  /*43be0*/  LDL.LU R14, [R1+0xa88] ;  /* 0x000a8800010e7983 */ /* 0x000ea40000300800 */
[----:B------:R-:W2:Y:S02]  /*43bf0*/  LDL.LU R15, [R1+0xa8c] ;  /* 0x000a8c00010f7983 */ /* 0x000ea40000300800 */
[----:B---3--:R-:W-:-:S02]  /*43c00*/  IMAD.MOV.U32 R7, RZ, RZ, R22 ;  /* 0x000000ffff077224 */ /* 0x008fc400078e0016 */
[----:B------:R-:W-:Y:S01]  /*43c10*/  IMAD.MOV.U32 R6, RZ, RZ, R23 ;  /* 0x000000ffff067224 */ /* 0x000fe200078e0017 */
[----:B--2---:R-:W-:Y:S01]  /*43c20*/  HMMA.16816.F32 R12, R24, R22, R12 ;  /* 0x00000016180c723c */ /* 0x004fe2000000180c */
[----:B----4-:R-:W0:Y:S11]  /*43c30*/  LDSM.16.MT88.4 R20, [R9+0x12180] ;  /* 0x012180000914783b */ /* 0x010e360000004200 */
[----:B------:R-:W-:Y:S11]  /*43c40*/  @!UPT UIADD3 URZ, URZ, URZ, URZ ;  /* 0x0000003f3f3ff290 */ /* 0x000ff6000fffe03f */
[----:B------:R-:W-:Y:S01]  /*43c50*/  STL.64 [R1+0x1120], R12 ;  /* 0x0011200c01007387 */ /* 0x000fe20000100a00 */
[----:B------:R-:W-:Y:S03]  /*43c60*/  STL.64 [R1+0x1128], R14 ;  /* 0x0011280e01007387 */ /* 0x000fe60000100a00 */
[----:B0-----:R0:W-:Y:S01]  /*43c70*/  STL.64 [R1+0x5460], R22 ;  /* 0x0054601601007387 */ /* 0x0011e20000100a00 */
[----:B------:R-:W-:Y:S02]  /*43c80*/  STL.64 [R1+0x5458], R20 ;  /* 0x0054581401007387 */ /* 0x000fe40000100a00 */
[----:B------:R-:W2:Y:S02]  /*43c90*/  LDL.LU R8, [R1+0x9f0] ;  /* 0x0009f00001087983 */ /* 0x000ea40000300800 */
[----:B------:R-:W2:Y:S01]  /*43ca0*/  LDL.LU R9, [R1+0x9f4] ;  /* 0x0009f40001097983 */ /* 0x000ea20000300800 */
[----:B------:R-:W3:Y:S01]  /*43cb0*/  LDL.LU R10, [R1+0x9f8] ;  /* 0x0009f800010a7983 */ /* 0x000ee20000300800 */
[----:B------:R-:W3:Y:S02]  /*43cc0*/  LDL.LU R11, [R1+0x9fc] ;  /* 0x0009fc00010b7983 */ /* 0x000ee40000300800 */
[----:B0-----:R-:W-:-:S02]  /*43cd0*/  IMAD.MOV.U32 R22, RZ, RZ, R7 ;  /* 0x000000ffff167224 */ /* 0x001fc400078e0007 */
[----:B------:R-:W-:Y:S01]  /*43ce0*/  IMAD.MOV.U32 R23, RZ, RZ, R6 ;  /* 0x000000ffff177224 */ /* 0x000fe200078e0006 */
[----:B---3--:R0:W-:Y:S01]  /*43cf0*/  STL.64 [R1+0x55a8], R10 ;  /* 0x0055a80a01007387 */ /* 0x0081e20000100a00 */
[----:B--2---:R-:W-:Y:S02]  /*43d00*/  STL.64 [R1+0x55a0], R8 ;  /* 0x0055a00801007387 */ /* 0x004fe40000100a00 */
[----:B0-----:R-:W-:Y:S02]  /*43d10*/  IMAD.MOV.U32 R10, RZ, RZ, R5 ;  /* 0x000000ffff0a7224 */ /* 0x001fe400078e0005 */
[----:B------:R-:W-:-:S05]  /*43d20*/  IMAD.MOV.U32 R11, RZ, RZ, R4 ;  /* 0x000000ffff0b7224 */ /* 0x000fca00078e0004 */
[----:B------:R-:W-:Y:S01]  /*43d30*/  STL.64 [R1+0x55b8], R10 ;  /* 0x0055b80a01007387 */ /* 0x000fe20000100a00 */
[----:B------:R-:W2:Y:S03]  /*43d40*/  LDL.64 R6, [R1+0xc8] ;  /* 0x0000c80001067983 */ /* 0x000ea60000100a00 */
[----:B--2---:R0:W-:Y:S01]  /*43d50*/  STL.64 [R1+0x55b0], R6 ;  /* 0x0055b00601007387 */ /* 0x0041e20000100a00 */
[----:B------:R-:W2:Y:S02]  /*43d60*/  LDL.LU R4, [R1+0xa00] ;  /* 0x000a000001047983 */ /* 0x000ea40000300800 */
[----:B------:R-:W2:Y:S01]  /*43d70*/  LDL.LU R5, [R1+0xa04] ;  /* 0x000a040001057983 */ /* 0x000ea20000300800 */
[----:B0-----:R-:W3:Y:S01]  /*43d80*/  LDL.LU R6, [R1+0xa08] ;  /* 0x000a080001067983 */ /* 0x001ee20000300800 */
[----:B------:R-:W3:Y:S02]  /*43d90*/  LDL.LU R7, [R1+0xa0c] ;  /* 0x000a0c0001077983 */ /* 0x000ee40000300800 */
[----:B------:R-:W-:-:S02]  /*43da0*/  IMAD.MOV.U32 R10, RZ, RZ, R28 ;  /* 0x000000ffff0a7224 */ /* 0x000fc400078e001c */
[----:B------:R-:W-:Y:S01]  /*43db0*/  IMAD.MOV.U32 R11, RZ, RZ, R3 ;  /* 0x000000ffff0b7224 */ /* 0x000fe200078e0003 */
[----:B---3--:R-:W-:Y:S01]  /*43dc0*/  STL.64 [R1+0x55c8], R6 ;  /* 0x0055c80601007387 */ /* 0x008fe20000100a00 */
[----:B--2---:R-:W-:Y:S02]  /*43dd0*/  STL.64 [R1+0x55c0], R4 ;  /* 0x0055c00401007387 */ /* 0x004fe40000100a00 */
[----:B------:R-:W2:Y:S02]  /*43de0*/  LDL.LU R28, [R1+0x5654] ;  /* 0x00565400011c7983 */ /* 0x000ea40000300800 */
[----:B------:R-:W3:Y:S01]  /*43df0*/  LDL.LU R3, [R1+0x5650] ;  /* 0x0056500001037983 */ /* 0x000ee20000300800 */
[----:B------:R0:W-:Y:S02]  /*43e00*/  STL.64 [R1+0x55d0], R10 ;  /* 0x0055d00a01007387 */ /* 0x0001e40000100a00 */
[----:B0-----:R-:W-:Y:S02]  /*43e10*/  IMAD.MOV.U32 R10, RZ, RZ, R16 ;  /* 0x000000ffff0a7224 */ /* 0x001fe400078e0010 */
[----:B------:R-:W-:Y:S01]  /*43e20*/  IMAD.MOV.U32 R11, RZ, RZ, R17 ;  /* 0x000000ffff0b7224 */ /* 0x000fe200078e0011 */
[----:B------:R-:W4:Y:S01]  /*43e30*/  LDL.LU R16, [R1+0x564c] ;  /* 0x00564c0001107983 */ /* 0x000f220000300800 */
[----:B------:R-:W3:Y:S03]  /*43e40*/  LDL.LU R17, [R1+0x5648] ;  /* 0x0056480001117983 */ /* 0x000ee60000300800 */
[----:B------:R0:W-:Y:S01]  /*43e50*/  STL.64 [R1+0x55e8], R10 ;  /* 0x0055e80a01007387 */ /* 0x0001e20000100a00 */
[----:B------:R-:W3:Y:S02]  /*43e60*/  LDL.LU R4, [R1+0xa10] ;  /* 0x000a100001047983 */ /* 0x000ee40000300800 */
[----:B------:R-:W3:Y:S02]  /*43e70*/  LDL.LU R5, [R1+0xa14] ;  /* 0x000a140001057983 */ /* 0x000ee40000300800 */
[----:B------:R-:W3:Y:S01]  /*43e80*/  LDL.LU R6, [R1+0xa18] ;  /* 0x000a180001067983 */ /* 0x000ee20000300800 */
[----:B------:R-:W3:Y:S01]  /*43e90*/  LDL.LU R7, [R1+0xa1c] ;  /* 0x000a1c0001077983 */ /* 0x000ee20000300800 */
[----:B0-----:R-:W-:-:S02]  /*43ea0*/  IMAD.MOV.U32 R11, RZ, RZ, R29 ;  /* 0x000000ffff0b7224 */ /* 0x001fc400078e001d */
[----:B--2---:R-:W-:Y:S02]  /*43eb0*/  IMAD.MOV.U32 R10, RZ, RZ, R28 ;  /* 0x000000ffff0a7224 */ /* 0x004fe400078e001c */
[----:B------:R-:W2:Y:S01]  /*43ec0*/  LDL.LU R28, [R1+0x5644] ;  /* 0x00564400011c7983 */ /* 0x000ea20000300800 */
[----:B------:R-:W4:Y:S02]  /*43ed0*/  LDL.LU R29, [R1+0x5640] ;  /* 0x00564000011d7983 */ /* 0x000f240000300800 */
[----:B------:R-:W-:Y:S01]  /*43ee0*/  STL.64 [R1+0x5600], R10 ;  /* 0x0056000a01007387 */ /* 0x000fe20000100a00 */
[----:B---3--:R-:W-:Y:S01]  /*43ef0*/  STL.64 [R1+0x55e0], R6 ;  /* 0x0055e00601007387 */ /* 0x008fe20000100a00 */
[----:B------:R0:W-:Y:S03]  /*43f00*/  STL.64 [R1+0x55d8], R4 ;  /* 0x0055d80401007387 */ /* 0x0001e60000100a00 */
[----:B0-----:R-:W3:Y:S01]  /*43f10*/  LDL.LU R4, [R1+0xa20] ;  /* 0x000a200001047983 */ /* 0x001ee20000300800 */
[----:B------:R-:W3:Y:S02]  /*43f20*/  LDL.LU R5, [R1+0xa24] ;  /* 0x000a240001057983 */ /* 0x000ee40000300800 */
[----:B------:R-:W3:Y:S02]  /*43f30*/  LDL.LU R6, [R1+0xa28] ;  /* 0x000a280001067983 */ /* 0x000ee40000300800 */
[----:B------:R-:W3:Y:S01]  /*43f40*/  LDL.LU R7, [R1+0xa2c] ;  /* 0x000a2c0001077983 */ /* 0x000ee20000300800 */
[----:B------:R-:W3:Y:S04]  /*43f50*/  LDL R10, [R1+0x48] ;  /* 0x00004800010a7983 */ /* 0x000ee80000100800 */
[----:B------:R-:W3:Y:S01]  /*43f60*/  LDL R11, [R1+0x4c] ;  /* 0x00004c00010b7983 */ /* 0x000ee20000100800 */
[----:B--2---:R-:W-:-:S02]  /*43f70*/  IMAD.MOV.U32 R15, RZ, RZ, R28 ;  /* 0x000000ffff0f7224 */ /* 0x004fc400078e001c */
[----:B----4-:R-:W-:-:S05]  /*43f80*/  IMAD.MOV.U32 R14, RZ, RZ, R29 ;  /* 0x000000ffff0e7224 */ /* 0x010fca00078e001d */
[----:B------:R0:W-:Y:S04]  /*43f90*/  STL.64 [R1+0x5630], R14 ;  /* 0x0056300e01007387 */ /* 0x0001e80000100a00 */
[----:B0-----:R-:W2:Y:S04]  /*43fa0*/  LDL.64 R14, [R1+0x78] ;  /* 0x00007800010e7983 */ /* 0x001ea80000100a00 */
[----:B---3--:R-:W-:Y:S01]  /*43fb0*/  STL.64 [R1+0x5618], R10 ;  /* 0x0056180a01007387 */ /* 0x008fe20000100a00 */
[----:B------:R-:W-:Y:S02]  /*43fc0*/  STL.64 [R1+0x55f8], R6 ;  /* 0x0055f80601007387 */ /* 0x000fe40000100a00 */
[----:B------:R0:W-:Y:S02]  /*43fd0*/  STL.64 [R1+0x55f0], R4 ;  /* 0x0055f00401007387 */ /* 0x0001e40000100a00 */
[----:B0-----:R-:W3:Y:S01]  /*43fe0*/  LDL.LU R4, [R1+0xa30] ;  /* 0x000a300001047983 */ /* 0x001ee20000300800 */
[----:B------:R-:W3:Y:S02]  /*43ff0*/  LDL.LU R5, [R1+0xa34] ;  /* 0x000a340001057983 */ /* 0x000ee40000300800 */
[----:B------:R-:W4:Y:S02]  /*44000*/  LDL.LU R6, [R1+0xa38] ;  /* 0x000a380001067983 */ /* 0x000f240000300800 */
[----:B------:R-:W4:Y:S02]  /*44010*/  LDL.LU R7, [R1+0xa3c] ;  /* 0x000a3c0001077983 */ /* 0x000f240000300800 */
[----:B------:R-:W-:-:S02]  /*44020*/  IMAD.MOV.U32 R10, RZ, RZ, R17 ;  /* 0x000000ffff0a7224 */ /* 0x000fc400078e0011 */
[----:B------:R-:W-:-:S05]  /*44030*/  IMAD.MOV.U32 R11, RZ, RZ, R16 ;  /* 0x000000ffff0b7224 */ /* 0x000fca00078e0010 */
[----:B------:R0:W-:Y:S01]  /*44040*/  STL.64 [R1+0x5638], R10 ;  /* 0x0056380a01007387 */ /* 0x0001e20000100a00 */
[----:B------:R-:W2:Y:S02]  /*44050*/  LDL.LU R8, [R1+0xa70] ;  /* 0x000a700001087983 */ /* 0x000ea40000300800 */
[----:B------:R-:W2:Y:S01]  /*44060*/  LDL.LU R9, [R1+0xa74] ;  /* 0x000a740001097983 */ /* 0x000ea20000300800 */
[----:B0-----:R-:W2:Y:S01]  /*44070*/  LDL.LU R10, [R1+0xa78] ;  /* 0x000a7800010a7983 */ /* 0x001ea20000300800 */
[----:B------:R-:W2:Y:S03]  /*44080*/  LDL.LU R11, [R1+0xa7c] ;  /* 0x000a7c00010b7983 */ /* 0x000ea60000300800 */
[----:B----4-:R-:W-:Y:S01]  /*44090*/  STL.64 [R1+0x5610], R6 ;  /* 0x0056100601007387 */ /* 0x010fe20000100a00 */
[----:B---3--:R0:W-:Y:S03]  /*440a0*/  STL.64 [R1+0x5608], R4 ;  /* 0x0056080401007387 */ /* 0x0081e60000100a00 */
[----:B0-----:R-:W3:Y:S01]  /*440b0*/  LDL.LU R4, [R1+0xa40] ;  /* 0x000a400001047983 */ /* 0x001ee20000300800 */
[----:B------:R-:W3:Y:S02]  /*440c0*/  LDL.LU R5, [R1+0xa44] ;  /* 0x000a440001057983 */ /* 0x000ee40000300800 */
[----:B------:R-:W4:Y:S02]  /*440d0*/  LDL.LU R6, [R1+0xa48] ;  /* 0x000a480001067983 */ /* 0x000f240000300800 */
[----:B------:R-:W4:Y:S01]  /*440e0*/  LDL.LU R7, [R1+0xa4c] ;  /* 0x000a4c0001077983 */ /* 0x000f220000300800 */
[----:B--2---:R-:W-:Y:S01]  /*440f0*/  HMMA.16816.F32 R8, R24, R14, R8 ;  /* 0x0000000e1808723c */ /* 0x004fe20000001808 */
        /* <DEDUP_REMOVED lines=13> */
[----:B------:R0:W-:Y:S01]  /*441d0*/  STL.64 [R1+0x5550], R22 ;  /* 0x0055501601007387 */ /* 0x0001e20000100a00 */
[----:B------:R-:W4:Y:S02]  /*441e0*/  LDL.LU R20, [R1+0xa60] ;  /* 0x000a600001147983 */ /* 0x000f240000300800 */
[----:B------:R-:W4:Y:S02]  /*441f0*/  LDL.LU R21, [R1+0xa64] ;  /* 0x000a640001157983 */ /* 0x000f240000300800 */
[----:B------:R-:W-:Y:S02]  /*44200*/  IMAD.MOV.U32 R2, RZ, RZ, R14 ;  /* 0x000000ffff027224 */ /* 0x000fe400078e000e */
[----:B------:R-:W-:Y:S01]  /*44210*/  IMAD.MOV.U32 R0, RZ, RZ, R15 ;  /* 0x000000ffff007224 */ /* 0x000fe200078e000f */
[----:B0-----:R-:W4:Y:S01]  /*44220*/  LDL.LU R22, [R1+0xa68] ;  /* 0x000a680001167983 */ /* 0x001f220000300800 */
[----:B------:R-:W4:Y:S02]  /*44230*/  LDL.LU R23, [R1+0xa6c] ;  /* 0x000a6c0001177983 */ /* 0x000f240000300800 */
[----:B------:R-:W-:Y:S02]  /*44240*/  STL.64 [R1+0x1110], R8 ;  /* 0x0011100801007387 */ /* 0x000fe40000100a00 */
[----:B------:R0:W-:Y:S02]  /*44250*/  STL.64 [R1+0x1118], R10 ;  /* 0x0011180a01007387 */ /* 0x0001e40000100a00 */
[----:B0-----:R-:W2:Y:S01]  /*44260*/  LDL.LU.64 R10, [R1+0x5638] ;  /* 0x00563800010a7983 */ /* 0x001ea20000300a00 */
[----:B------:R-:W4:Y:S02]  /*44270*/  LDL.LU.64 R14, [R1+0x5630] ;  /* 0x00563000010e7983 */ /* 0x000f240000300a00 */
[----:B------:R-:W2:Y:S01]  /*44280*/  LDL.LU R12, [R1+0x9d0] ;  /* 0x0009d000010c7983 */ /* 0x000ea20000300800 */
[C---:B----4-:R-:W-:Y:S11]  /*44290*/  HMMA.16816.F32 R20, R24.reuse, R14, R20 ;  /* 0x0000000e1814723c */ /* 0x050ff60000001814 */
[----:B------:R-:W-:Y:S11]  /*442a0*/  @!UPT UIADD3 URZ, URZ, URZ, URZ ;  /* 0x0000003f3f3ff290 */ /* 0x000ff6000fffe03f */
[----:B------:R-:W-:Y:S01]  /*442b0*/  @!UPT UIADD3 URZ, URZ, URZ, URZ ;  /* 0x0000003f3f3ff290 */ /* 0x000fe2000fffe03f */
[----:B------:R0:W-:Y:S01]  /*442c0*/  STL.64 [R1+0x10f0], R20 ;  /* 0x0010f01401007387 */ /* 0x0001e20000100a00 */
[----:B------:R1:W-:Y:S02]  /*442d0*/  STL.64 [R1+0x10f8], R22 ;  /* 0x0010f81601007387 */ /* 0x0003e40000100a00 */
[----:B------:R-:W4:Y:S02]  /*442e0*/  LDL.LU R13, [R1+0x9d4] ;  /* 0x0009d400010d7983 */ /* 0x000f240000300800 */
[----:B------:R-:W4:Y:S01]  /*442f0*/  LDL.LU R14, [R1+0x9d8] ;  /* 0x0009d800010e7983 */ /* 0x000f220000300800 */
[----:B------:R-:W4:Y:S04]  /*44300*/  LDL.LU R15, [R1+0x9dc] ;  /* 0x0009dc00010f7983 */ /* 0x000f280000300800 */
[----:B0-----:R-:W3:Y:S01]  /*44310*/  LDL.LU R20, [R1+0x9b0] ;  /* 0x0009b00001147983 */ /* 0x001ee20000300800 */
[----:B------:R-:W3:Y:S02]  /*44320*/  LDL.LU R21, [R1+0x9b4] ;  /* 0x0009b40001157983 */ /* 0x000ee40000300800 */
[----:B-1----:R-:W3:Y:S02]  /*44330*/  LDL.LU R22, [R1+0x9b8] ;  /* 0x0009b80001167983 */ /* 0x002ee40000300800 */
[----:B------:R-:W3:Y:S01]  /*44340*/  LDL.LU R23, [R1+0x9bc] ;  /* 0x0009bc0001177983 */ /* 0x000ee20000300800 */
[C---:B--2---:R-:W-:Y:S01]  /*44350*/  HMMA.16816.F32 R8, R24.reuse, R10, R4 ;  /* 0x0000000a1808723c */ /* 0x044fe20000001804 */
[----:B---3--:R-:W-:Y:S01]  /*44360*/  STL.64 [R1+0x5560], R22 ;  /* 0x0055601601007387 */ /* 0x008fe20000100a00 */
[----:B------:R0:W-:Y:S03]  /*44370*/  STL.64 [R1+0x5558], R20 ;  /* 0x0055581401007387 */ /* 0x0001e60000100a00 */
[----:B0-----:R-:W2:Y:S01]  /*44380*/  LDL.LU R20, [R1+0x9c0] ;  /* 0x0009c00001147983 */ /* 0x001ea20000300800 */
[----:B------:R-:W2:Y:S02]  /*44390*/  LDL.LU R21, [R1+0x9c4] ;  /* 0x0009c40001157983 */ /* 0x000ea40000300800 */
[----:B------:R-:W2:Y:S02]  /*443a0*/  LDL.LU R22, [R1+0x9c8] ;  /* 0x0009c80001167983 */ /* 0x000ea40000300800 */
[----:B------:R-:W2:Y:S01]  /*443b0*/  LDL.LU R23, [R1+0x9cc] ;  /* 0x0009cc0001177983 */ /* 0x000ea20000300800 */
[----:B------:R-:W3:Y:S01]  /*443c0*/  LDL.LU.64 R6, [R1+0x5628] ;  /* 0x0056280001067983 */ /* 0x000ee20000300a00 */
[----:B------:R-:W3:Y:S11]  /*443d0*/  LDL.LU.64 R4, [R1+0x5620] ;  /* 0x0056200001047983 */ /* 0x000ef60000300a00 */
[----:B------:R-:W-:Y:S02]  /*443e0*/  STL.64 [R1+0x10e0], R8 ;  /* 0x0010e00801007387 */ /* 0x000fe40000100a00 */
[----:B------:R0:W-:Y:S02]  /*443f0*/  STL.64 [R1+0x10e8], R10 ;  /* 0x0010e80a01007387 */ /* 0x0001e40000100a00 */
[----:B0-----:R-:W3:Y:S02]  /*44400*/  LDL.LU.64 R10, [R1+0x5618] ;  /* 0x00561800010a7983 */ /* 0x001ee40000300a00 */
[C---:B---3--:R-:W-:Y:S02]  /*44410*/  HMMA.16816.F32 R8, R24.reuse, R10, R4 ;  /* 0x0000000a1808723c */ /* 0x048fe40000001804 */
[----:B------:R-:W3:Y:S01]  /*44420*/  LDL.LU.64 R6, [R1+0x5610] ;  /* 0x0056100001067983 */ /* 0x000ee20000300a00 */
[----:B------:R-:W3:Y:S11]  /*44430*/  LDL.LU.64 R4, [R1+0x5608] ;  /* 0x0056080001047983 */ /* 0x000ef60000300a00 */
[----:B------:R-:W-:Y:S09]  /*44440*/  @!UPT UIADD3 URZ, URZ, URZ, URZ ;  /* 0x0000003f3f3ff290 */ /* 0x000ff2000fffe03f */
[----:B------:R-:W-:Y:S01]  /*44450*/  STL.64 [R1+0x10d0], R8 ;  /* 0x0010d00801007387 */ /* 0x000fe20000100a00 */
[----:B------:R0:W-:Y:S03]  /*44460*/  STL.64 [R1+0x10d8], R10 ;  /* 0x0010d80a01007387 */ /* 0x0001e60000100a00 */
        /* <DEDUP_REMOVED lines=33> */
[----:B------:R1:W-:Y:S02]  /*44680*/  STL.64 [R1+0x1088], R10 ;  /* 0x0010880a01007387 */ /* 0x0003e40000100a00 */
[----:B0-----:R-:W-:Y:S01]  /*44690*/  IMAD.MOV.U32 R9, RZ, RZ, R6 ;  /* 0x000000ffff097224 */ /* 0x001fe200078e0006 */
[----:B-1----:R-:W3:Y:S01]  /*446a0*/  LDL.LU.64 R10, [R1+0x5598] ;  /* 0x00559800010a7983 */ /* 0x002ee20000300a00 */
[----:B------:R-:W-:Y:S02]  /*446b0*/  IMAD.MOV.U32 R8, RZ, RZ, R7 ;  /* 0x000000ffff087224 */ /* 0x000fe400078e0007 */
[----:B------:R-:W2:Y:S02]  /*446c0*/  LDL.LU.64 R6, [R1+0x5590] ;  /* 0x0055900001067983 */ /* 0x000ea40000300a00 */
[----:B--2---:R-:W-:Y:S01]  /*446d0*/  HMMA.16816.F32 R24, R24, R6, R16 ;  /* 0x000000061818723c */ /* 0x004fe20000001810 */
[----:B------:R-:W4:Y:S01]  /*446e0*/  LDL.LU.64 R18, [R1+0x5588] ;  /* 0x0055880001127983 */ /* 0x000f220000300a00 */
[----:B------:R-:W4:Y:S02]  /*446f0*/  LDL.LU.64 R6, [R1+0x5580] ;  /* 0x0055800001067983 */ /* 0x000f240000300a00 */
[----:B------:R-:W4:Y:S11]  /*44700*/  LDL.LU.64 R4, [R1+0x5578] ;  /* 0x0055780001047983 */ /* 0x000f360000300a00 */
[----:B------:R-:W-:Y:S08]  /*44710*/  @!UPT UIADD3 URZ, URZ, URZ, URZ ;  /* 0x0000003f3f3ff290 */ /* 0x000ff0000fffe03f */
[----:B------:R0:W-:Y:S01]  /*44720*/  STL.64 [R1+0x1060], R24 ;  /* 0x0010601801007387 */ /* 0x0001e20000100a00 */
[----:B------:R1:W-:Y:S03]  /*44730*/  STL.64 [R1+0x1068], R26 ;  /* 0x0010681a01007387 */ /* 0x0003e60000100a00 */
[----:B0-----:R-:W2:Y:S01]  /*44740*/  LDL.LU R24, [R1+0x980] ;  /* 0x0009800001187983 */ /* 0x001ea20000300800 */
[----:B------:R-:W2:Y:S02]  /*44750*/  LDL.LU R25, [R1+0x984] ;  /* 0x0009840001197983 */ /* 0x000ea40000300800 */
[----:B-1----:R-:W2:Y:S02]  /*44760*/  LDL.LU R26, [R1+0x988] ;  /* 0x00098800011a7983 */ /* 0x002ea40000300800 */
        /* <DEDUP_REMOVED lines=11> */
[----:B0-----:R-:W4:Y:S01]  /*44820*/  LDL.LU.64 R14, [R1+0x5570] ;  /* 0x00557000010e7983 */ /* 0x001f220000300a00 */
[----:B------:R-:W2:Y:S02]  /*44830*/  LDL.LU.64 R12, [R1+0x5568] ;  /* 0x00556800010c7983 */ /* 0x000ea40000300a00 */
[----:B------:R-:W-:Y:S01]  /*44840*/  STL.64 [R1+0x54f0], R18 ;  /* 0x0054f01201007387 */ /* 0x000fe20000100a00 */
[C---:B----4-:R-:W-:Y:S11]  /*44850*/  HMMA.16816.F32 R20, R4.reuse, R14, R20 ;  /* 0x0000000e0414723c */ /* 0x050ff60000001814 */
[----:B------:R-:W-:Y:S11]  /*44860*/  @!UPT UIADD3 URZ, URZ, URZ, URZ ;  /* 0x0000003f3f3ff290 */ /* 0x000ff6000fffe03f */
[----:B------:R-:W-:Y:S01]  /*44870*/  @!UPT UIADD3 URZ, URZ, URZ, URZ ;  /* 0x0000003f3f3ff290 */ /* 0x000fe2000fffe03f */
[----:B------:R-:W-:Y:S01]  /*44880*/  STL.64 [R1+0x1020], R20 ;  /* 0x0010201401007387 */ /* 0x000fe20000100a00 */
[----:B------:R0:W-:Y:S03]  /*44890*/  STL.64 [R1+0x1028], R22 ;  /* 0x0010281601007387 */ /* 0x0001e60000100a00 */
[----:B0-----:R-:W3:Y:S01]  /*448a0*/  LDL.LU.64 R22, [R1+0x5560] ;  /* 0x0055600001167983 */ /* 0x001ee20000300a00 */
[----:B------:R-:W3:Y:S02]  /*448b0*/  LDL.LU.64 R20, [R1+0x5558] ;  /* 0x0055580001147983 */ /* 0x000ee40000300a00 */
[----:B--2---:R-:W-:Y:S02]  /*448c0*/  IMAD.MOV.U32 R19, RZ, RZ, R12 ;  /* 0x000000ffff137224 */ /* 0x004fe400078e000c */
[----:B------:R0:W-:Y:S02]  /*448d0*/  STL.64 [R1+0x5450], R14 ;  /* 0x0054500e01007387 */ /* 0x0001e40000100a00 */
[----:B------:R-:W-:Y:S01]  /*448e0*/  IMAD.MOV.U32 R18, RZ, RZ, R13 ;  /* 0x000000ffff127224 */ /* 0x000fe200078e000d */
[----:B------:R-:W2:Y:S01]  /*448f0*/  LDL.LU R12, [R1+0x990] ;  /* 0x00099000010c7983 */ /* 0x000ea20000300800 */
[----:B------:R-:W2:Y:S03]  /*44900*/  LDL.LU R13, [R1+0x994] ;  /* 0x00099400010d7983 */ /* 0x000ea60000300800 */
[----:B0-----:R-:W2:Y:S01]  /*44910*/  LDL.LU R14, [R1+0x998] ;  /* 0x00099800010e7983 */ /* 0x001ea20000300800 */
[----:B------:R-:W2:Y:S01]  /*44920*/  LDL.LU R15, [R1+0x99c] ;  /* 0x00099c00010f7983 */ /* 0x000ea20000300800 */
[C---:B---3--:R-:W-:Y:S11]  /*44930*/  HMMA.16816.F32 R20, R4.reuse, R10, R20 ;  /* 0x0000000a0414723c */ /* 0x048ff60000001814 */
[----:B------:R-:W-:Y:S11]  /*44940*/  @!UPT UIADD3 URZ, URZ, URZ, URZ ;  /* 0x0000003f3f3ff290 */ /* 0x000ff6000fffe03f */
[----:B------:R-:W-:Y:S01]  /*44950*/  @!UPT UIADD3 URZ, URZ, URZ, URZ ;  /* 0x0000003f3f3ff290 */ /* 0x000fe2000fffe03f */
[----:B------:R-:W-:Y:S01]  /*44960*/  STL.64 [R1+0x1000], R20 ;  /* 0x0010001401007387 */ /* 0x000fe20000100a00 */
[----:B------:R0:W-:Y:S03]  /*44970*/  STL.64 [R1+0x1008], R22 ;  /* 0x0010081601007387 */ /* 0x0001e60000100a00 */
[----:B0-----:R-:W3:Y:S01]  /*44980*/  LDL.LU.64 R22, [R1+0x5550] ;  /* 0x0055500001167983 */ /* 0x001ee20000300a00 */
[----:B------:R-:W-:Y:S02]  /*44990*/  STL [R1+0x5444], R10 ;  /* 0x0054440a01007387 */ /* 0x000fe40000100800 */
[----:B------:R-:W-:Y:S01]  /*449a0*/  STL [R1+0x5440], R11 ;  /* 0x0054400b01007387 */ /* 0x000fe20000100800 */
[C---:B---3--:R-:W-:Y:S01]  /*449b0*/  HMMA.16816.F32 R20, R4.reuse, R22, R24 ;  /* 0x000000160414723c */ /* 0x048fe20000001818 */
[----:B------:R-:W3:Y:S01]  /*449c0*/  LDL.LU.64 R26, [R1+0x5548] ;  /* 0x00554800011a7983 */ /* 0x000ee20000300a00 */
[----:B------:R-:W3:Y:S11]  /*449d0*/  LDL.LU.64 R24, [R1+0x5540] ;  /* 0x0055400001187983 */ /* 0x000ef60000300a00 */
[----:B------:R-:W-:Y:S10]  /*449e0*/  @!UPT UIADD3 URZ, URZ, URZ, URZ ;  /* 0x0000003f3f3ff290 */ /* 0x000ff4000fffe03f */
[----:B------:R-:W-:Y:S01]  /*449f0*/  STL.64 [R1+0xfd0], R20 ;  /* 0x000fd01401007387 */ /* 0x000fe20000100a00 */
[----:B------:R0:W-:Y:S03]  /*44a00*/  STL.64 [R1+0xfd8], R22 ;  /* 0x000fd81601007387 */ /* 0x0001e60000100a00 */
[----:B0-----:R-:W3:Y:S01]  /*44a10*/  LDL.LU.64 R22, [R1+0x5538] ;  /* 0x0055380001167983 */ /* 0x001ee20000300a00 */
[C---:B--2---:R-:W-:Y:S01]  /*44a20*/  HMMA.16816.F32 R16, R4.reuse, R18, R12 ;  /* 0x000000120410723c */ /* 0x044fe2000000180c */
[----:B------:R-:W2:Y:S11]  /*44a30*/  LDL.LU R20, [R1+0x8e0] ;  /* 0x0008e00001147983 */ /* 0x000eb60000300800 */
[----:B------:R-:W-:Y:S11]  /*44a40*/  @!UPT UIADD3 URZ, URZ, URZ, URZ ;  /* 0x0000003f3f3ff290 */ /* 0x000ff6000fffe03f */
[----:B------:R-:W-:Y:S01]  /*44a50*/  STL.64 [R1+0xf00], R16 ;  /* 0x000f001001007387 */ /* 0x000fe20000100a00 */
[----:B------:R-:W-:Y:S01]  /*44a60*/  STL.64 [R1+0xf08], R18 ;  /* 0x000f081201007387 */ /* 0x000fe20000100a00 */
[----:B---3--:R-:W-:Y:S02]  /*44a70*/  HMMA.16816.F32 R12, R4, R22, R24 ;  /* 0x00000016040c723c */ /* 0x008fe40000001818 */
[----:B------:R-:W0:Y:S11]  /*44a80*/  LDSM.16.MT88.4 R24, [R3+0x12000] ;  /* 0x012000000318783b */ /* 0x000e360000004200 */
[----:B------:R-:W-:Y:S10]  /*44a90*/  @!UPT UIADD3 URZ, URZ, URZ, URZ ;  /* 0x0000003f3f3ff290 */ /* 0x000ff4000fffe03f */
[----:B------:R-:W-:Y:S01]  /*44aa0*/  STL.64 [R1+0xee0], R12 ;  /* 0x000ee00c01007387 */ /* 0x000fe20000100a00 */
[----:B------:R-:W-:Y:S02]  /*44ab0*/  STL.64 [R1+0xee8], R14 ;  /* 0x000ee80e01007387 */ /* 0x000fe40000100a00 */
[----:B------:R-:W2:Y:S02]  /*44ac0*/  LDL.LU R21, [R1+0x8e4] ;  /* 0x0008e40001157983 */ /* 0x000ea40000300800 */
[----:B------:R-:W3:Y:S01]  /*44ad0*/  LDL.LU R22, [R1+0x8e8] ;  /* 0x0008e80001167983 */ /* 0x000ee20000300800 */
[----:B------:R-:W3:Y:S04]  /*44ae0*/  LDL.LU R23, [R1+0x8ec] ;  /* 0x0008ec0001177983 */ /* 0x000ee80000300800 */
[----:B---3--:R1:W-:Y:S01]  /*44af0*/  STL.64 [R1+0x5470], R22 ;  /* 0x0054701601007387 */ /* 0x0083e20000100a00 */
[----:B--2---:R-:W-:Y:S02]  /*44b00*/  STL.64 [R1+0x5468], R20 ;  /* 0x0054681401007387 */ /* 0x004fe40000100a00 */
[----:B-1----:R-:W-:-:S02]  /*44b10*/  IMAD.MOV.U32 R22, RZ, RZ, R9 ;  /* 0x000000ffff167224 */ /* 0x002fc400078e0009 */
[----:B------:R-:W-:-:S05]  /*44b20*/  IMAD.MOV.U32 R23, RZ, RZ, R8 ;  /* 0x000000ffff177224 */ /* 0x000fca00078e0008 */
[----:B------:R1:W-:Y:S01]  /*44b30*/  STL.64 [R1+0x5488], R22 ;  /* 0x0054881601007387 */ /* 0x0003e20000100a00 */
[----:B------:R-:W2:Y:S02]  /*44b40*/  LDL.LU R12, [R1+0x8d0] ;  /* 0x0008d000010c7983 */ /* 0x000ea40000300800 */
[----:B------:R-:W2:Y:S02]  /*44b50*/  LDL.LU R13, [R1+0x8d4] ;  /* 0x0008d400010d7983 */ /* 0x000ea40000300800 */
[----:B------:R-:W3:Y:S01]  /*44b60*/  LDL.LU R14, [R1+0x8d8] ;  /* 0x0008d800010e7983 */ /* 0x000ee20000300800 */
[----:B------:R-:W3:Y:S04]  /*44b70*/  LDL.LU R15, [R1+0x8dc] ;  /* 0x0008dc00010f7983 */ /* 0x000ee80000300800 */
[----:B-1----:R-:W4:Y:S04]  /*44b80*/  LDL.64 R22, [R1+0x8] ;  /* 0x0000080001167983 */ /* 0x002f280000100a00 */
[----:B----4-:R1:W-:Y:S04]  /*44b90*/  STL.64 [R1+0x54a0], R22 ;  /* 0x0054a01601007387 */ /* 0x0103e80000100a00 */
[----:B-1----:R-:W4:Y:S04]  /*44ba0*/  LDL.64 R22, [R1+0x18] ;  /* 0x0000180001167983 */ /* 0x002f280000100a00 */
[----:B----4-:R-:W-:Y:S01]  /*44bb0*/  STL.64 [R1+0x54b8], R22 ;  /* 0x0054b81601007387 */ /* 0x010fe20000100a00 */
[----:B---3--:R-:W-:Y:S02]  /*44bc0*/  STL.64 [R1+0x5480], R14 ;  /* 0x0054800e01007387 */ /* 0x008fe40000100a00 */
[----:B--2---:R1:W-:Y:S02]  /*44bd0*/  STL.64 [R1+0x5478], R12 ;  /* 0x0054780c01007387 */ /* 0x0043e40000100a00 */
[----:B-1----:R-:W2:Y:S01]  /*44be0*/  LDL.LU R12, [R1+0x8f0] ;  /* 0x0008f000010c7983 */ /* 0x002ea20000300800 */
[----:B------:R-:W2:Y:S02]  /*44bf0*/  LDL.LU R13, [R1+0x8f4] ;  /* 0x0008f400010d7983 */ /* 0x000ea40000300800 */
[----:B------:R-:W3:Y:S02]  /*44c00*/  LDL.LU R14, [R1+0x8f8] ;  /* 0x0008f800010e7983 */ /* 0x000ee40000300800 */
[----:B------:R-:W3:Y:S01]  /*44c10*/  LDL.LU R15, [R1+0x8fc] ;  /* 0x0008fc00010f7983 */ /* 0x000ee20000300800 */
[----:B------:R-:W4:Y:S04]  /*44c20*/  LDL.64 R22, [R1+0x28] ;  /* 0x0000280001167983 */ /* 0x000f280000100a00 */
        /* <DEDUP_REMOVED lines=9> */
[----:B------:R-:W4:Y:S01]  /*44cc0*/  LDL.LU R16, [R1+0x940] ;  /* 0x0009400001107983 */ /* 0x000f220000300800 */
[----:B------:R-:W4:Y:S02]  /*44cd0*/  LDL.LU R17, [R1+0x944] ;  /* 0x0009440001117983 */ /* 0x000f240000300800 */
[----:B------:R-:W2:Y:S02]  /*44ce0*/  LDL.LU R18, [R1+0x948] ;  /* 0x0009480001127983 */ /* 0x000ea40000300800 */
[----:B------:R-:W2:Y:S01]  /*44cf0*/  LDL.LU R19, [R1+0x94c] ;  /* 0x00094c0001137983 */ /* 0x000ea20000300800 */
[----:B------:R-:W2:Y:S01]  /*44d00*/  LDL.LU R8, [R1+0x950] ;  /* 0x0009500001087983 */ /* 0x000ea20000300800 */
[----:B------:R-:W2:Y:S02]  /*44d10*/  LDL.LU R9, [R1+0x954] ;  /* 0x0009540001097983 */ /* 0x000ea40000300800 */
[----:B------:R-:W2:Y:S02]  /*44d20*/  LDL.LU R10, [R1+0x958] ;  /* 0x00095800010a7983 */ /* 0x000ea40000300800 */
[----:B------:R-:W2:Y:S02]  /*44d30*/  LDL.LU R11, [R1+0x95c] ;  /* 0x00095c00010b7983 */ /* 0x000ea40000300800 */
[----:B--2---:R1:W-:Y:S01]  /*44d40*/  STL.64 [R1+0x5510], R10 ;  /* 0x0055100a01007387 */ /* 0x0043e20000100a00 */
[----:B------:R-:W-:Y:S03]  /*44d50*/  STL.64 [R1+0x5508], R8 ;  /* 0x0055080801007387 */ /* 0x000fe60000100a00 */
[----:B-1----:R-:W2:Y:S04]  /*44d60*/  LDL.64 R10, [R1+0x68] ;  /* 0x00006800010a7983 */ /* 0x002ea80000100a00 */
[----:B--2---:R-:W-:Y:S01]  /*44d70*/  STL.64 [R1+0x5520], R10 ;  /* 0x0055200a01007387 */ /* 0x004fe20000100a00 */
[----:B------:R1:W-:Y:S02]  /*44d80*/  STL.64 [R1+0x5500], R18 ;  /* 0x0055001201007387 */ /* 0x0003e40000100a00 */
[----:B----4-:R2:W-:Y:S01]  /*44d90*/  STL.64 [R1+0x54f8], R16 ;  /* 0x0054f81001007387 */ /* 0x0105e20000100a00 */
[----:B-1----:R-:W4:Y:S04]  /*44da0*/  LDL.64 R18, [R1+0x58] ;  /* 0x0000580001127983 */ /* 0x002f280000100a00 */
[----:B----4-:R1:W-:Y:S01]  /*44db0*/  STL.64 [R1+0x5518], R18 ;  /* 0x0055181201007387 */ /* 0x0103e20000100a00 */
[----:B--2---:R-:W2:Y:S02]  /*44dc0*/  LDL.LU R16, [R1+0x960] ;  /* 0x0009600001107983 */ /* 0x004ea40000300800 */
[----:B------:R-:W2:Y:S01]  /*44dd0*/  LDL.LU R17, [R1+0x964] ;  /* 0x0009640001117983 */ /* 0x000ea20000300800 */
[----:B-1----:R-:W4:Y:S01]  /*44de0*/  LDL.LU R18, [R1+0x968] ;  /* 0x0009680001127983 */ /* 0x002f220000300800 */
[----:B------:R-:W4:Y:S03]  /*44df0*/  LDL.LU R19, [R1+0x96c] ;  /* 0x00096c0001137983 */ /* 0x000f260000300800 */
[----:B----4-:R-:W-:Y:S01]  /*44e00*/  STL.64 [R1+0x5530], R18 ;  /* 0x0055301201007387 */ /* 0x010fe20000100a00 */
[----:B--2---:R1:W-:Y:S03]  /*44e10*/  STL.64 [R1+0x5528], R16 ;  /* 0x0055281001007387 */ /* 0x0043e60000100a00 */
[----:B-1----:R-:W2:Y:S01]  /*44e20*/  LDL.LU R16, [R1+0x970] ;  /* 0x0009700001107983 */ /* 0x002ea20000300800 */
[----:B------:R-:W2:Y:S02]  /*44e30*/  LDL.LU R17, [R1+0x974] ;  /* 0x0009740001117983 */ /* 0x000ea40000300800 */
[----:B------:R-:W2:Y:S02]  /*44e40*/  LDL.LU R18, [R1+0x978] ;  /* 0x0009780001127983 */ /* 0x000ea40000300800 */
[----:B------:R-:W2:Y:S01]  /*44e50*/  LDL.LU R19, [R1+0x97c] ;  /* 0x00097c0001137983 */ /* 0x000ea20000300800 */
[----:B------:R-:W4:Y:S01]  /*44e60*/  LDL.64 R22, [R1+0x48] ;  /* 0x0000480001167983 */ /* 0x000f220000100a00 */
[----:B---3--:R-:W-:Y:S02]  /*44e70*/  STL.64 [R1+0x54b0], R14 ;  /* 0x0054b00e01007387 */ /* 0x008fe40000100a00 */
[----:B------:R1:W-:Y:S02]  /*44e80*/  STL.64 [R1+0x54a8], R12 ;  /* 0x0054a80c01007387 */ /* 0x0003e40000100a00 */
[----:B-1----:R-:W3:Y:S01]  /*44e90*/  LDL.LU R12, [R1+0x910] ;  /* 0x00091000010c7983 */ /* 0x002ee20000300800 */
[----:B------:R-:W3:Y:S02]  /*44ea0*/  LDL.LU R13, [R1+0x914] ;  /* 0x00091400010d7983 */ /* 0x000ee40000300800 */
[----:B------:R-:W2:Y:S02]  /*44eb0*/  LDL.LU R14, [R1+0x918] ;  /* 0x00091800010e7983 */ /* 0x000ea40000300800 */
[----:B------:R-:W2:Y:S02]  /*44ec0*/  LDL.LU R15, [R1+0x91c] ;  /* 0x00091c00010f7983 */ /* 0x000ea40000300800 */
[----:B------:R-:W-:-:S02]  /*44ed0*/  IMAD.MOV.U32 R10, RZ, RZ, R2 ;  /* 0x000000ffff0a7224 */ /* 0x000fc400078e0002 */
[----:B------:R-:W-:Y:S01]  /*44ee0*/  IMAD.MOV.U32 R11, RZ, RZ, R0 ;  /* 0x000000ffff0b7224 */ /* 0x000fe200078e0000 */
[----:B--2---:R-:W-:Y:S01]  /*44ef0*/  STL.64 [R1+0x54c8], R14 ;  /* 0x0054c80e01007387 */ /* 0x004fe20000100a00 */
[----:B---3--:R1:W-:Y:S03]  /*44f00*/  STL.64 [R1+0x54c0], R12 ;  /* 0x0054c00c01007387 */ /* 0x0083e60000100a00 */
[----:B-1----:R-:W2:Y:S01]  /*44f10*/  LDL.LU R12, [R1+0x920] ;  /* 0x00092000010c7983 */ /* 0x002ea20000300800 */
[----:B------:R-:W2:Y:S02]  /*44f20*/  LDL.LU R13, [R1+0x924] ;  /* 0x00092400010d7983 */ /* 0x000ea40000300800 */
[----:B------:R-:W3:Y:S02]  /*44f30*/  LDL.LU R14, [R1+0x928] ;  /* 0x00092800010e7983 */ /* 0x000ee40000300800 */
[----:B------:R-:W3:Y:S01]  /*44f40*/  LDL.LU R15, [R1+0x92c] ;  /* 0x00092c00010f7983 */ /* 0x000ee20000300800 */
[C---:B------:R-:W-:Y:S01]  /*44f50*/  HMMA.16816.F32 R8, R4.reuse, R10, R16 ;  /* 0x0000000a0408723c */ /* 0x040fe20000001810 */
[----:B---3--:R-:W-:Y:S01]  /*44f60*/  STL.64 [R1+0x54e0], R14 ;  /* 0x0054e00e01007387 */ /* 0x008fe20000100a00 */
[----:B--2---:R1:W-:Y:S03]  /*44f70*/  STL.64 [R1+0x54d8], R12 ;  /* 0x0054d80c01007387 */ /* 0x0043e60000100a00 */
[----:B-1----:R-:W2:Y:S01]  /*44f80*/  LDL.LU R12, [R1+0x930] ;  /* 0x00093000010c7983 */ /* 0x002ea20000300800 */
[----:B------:R-:W2:Y:S02]  /*44f90*/  LDL.LU R13, [R1+0x934] ;  /* 0x00093400010d7983 */ /* 0x000ea40000300800 */
[----:B------:R-:W2:Y:S02]  /*44fa0*/  LDL.LU R14, [R1+0x938] ;  /* 0x00093800010e7983 */ /* 0x000ea40000300800 */
[----:B------:R-:W2:Y:S01]  /*44fb0*/  LDL.LU R15, [R1+0x93c] ;  /* 0x00093c00010f7983 */ /* 0x000ea20000300800 */
[----:B------:R-:W-:Y:S01]  /*44fc0*/  STL [R1+0x5448], R3 ;  /* 0x0054480301007387 */ /* 0x000fe20000100800 */
[----:B0-----:R0:W-:Y:S02]  /*44fd0*/  STL.64 [R1+0x5340], R26 ;  /* 0x0053401a01007387 */ /* 0x0011e40000100a00 */
[----:B------:R-:W-:Y:S01]  /*44fe0*/  STL.64 [R1+0x5338], R24 ;  /* 0x0053381801007387 */ /* 0x000fe20000100a00 */
[----:B0-----:R-:W3:Y:S01]  /*44ff0*/  LDL.64 R26, [R1+0xb8] ;  /* 0x0000b800011a7983 */ /* 0x001ee20000100a00 */
[----:B------:R-:W2:Y:S02]  /*45000*/  LDL.LU.64 R18, [R1+0x5530] ;  /* 0x0055300001127983 */ /* 0x000ea40000300a00 */
[----:B------:R-:W2:Y:S05]  /*45010*/  LDL.LU.64 R16, [R1+0x5528] ;  /* 0x0055280001107983 */ /* 0x000eaa0000300a00 */
[----:B------:R-:W-:Y:S01]  /*45020*/  STL.64 [R1+0xed0], R8 ;  /* 0x000ed00801007387 */ /* 0x000fe20000100a00 */
[----:B------:R0:W-:Y:S04]  /*45030*/  STL.64 [R1+0xed8], R10 ;  /* 0x000ed80a01007387 */ /* 0x0001e80000100a00 */
        /* <DEDUP_REMOVED lines=11> */
[C---:B--2---:R-:W-:Y:S11]  /*450f0*/  HMMA.16816.F32 R8, R4.reuse, R18, R8 ;  /* 0x000000120408723c */ /* 0x044ff60000001808 */
[----:B------:R-:W-:Y:S11]  /*45100*/  @!UPT UIADD3 URZ, URZ, URZ, URZ ;  /* 0x0000003f3f3ff290 */ /* 0x000ff6000fffe03f */
[----:B------:R-:W-:Y:S01]  /*45110*/  @!UPT UIADD3 URZ, URZ, URZ, URZ ;  /* 0x0000003f3f3ff290 */ /* 0x000fe2000fffe03f */
[----:B------:R0:W-:Y:S01]  /*45120*/  STL.64 [R1+0xeb0], R8 ;  /* 0x000eb00801007387 */ /* 0x0001e20000100a00 */
[----:B------:R-:W-:Y:S02]  /*45130*/  STL.64 [R1+0xeb8], R10 ;  /* 0x000eb80a01007387 */ /* 0x000fe40000100a00 */
[----:B0-----:R-:W-:Y:S02]  /*45140*/  IMAD.MOV.U32 R9, RZ, RZ, R18 ;  /* 0x000000ffff097224 */ /* 0x001fe400078e0012 */
[----:B------:R-:W-:Y:S02]  /*45150*/  IMAD.MOV.U32 R8, RZ, RZ, R19 ;  /* 0x000000ffff087224 */ /* 0x000fe400078e0013 */
[----:B------:R-:W4:Y:S01]  /*45160*/  LDL.LU.64 R18, [R1+0x5500] ;  /* 0x0055000001127983 */ /* 0x000f220000300a00 */
[----:B------:R-:W4:Y:S02]  /*45170*/  LDL.LU.64 R16, [R1+0x54f8] ;  /* 0x0054f80001107983 */ /* 0x000f240000300a00 */
[C---:B----4-:R-:W-:Y:S11]  /*45180*/  HMMA.16816.F32 R16, R4.reuse, R22, R16 ;  /* 0x000000160410723c */ /* 0x050ff60000001810 */
[----:B------:R-:W-:Y:S11]  /*45190*/  @!UPT UIADD3 URZ, URZ, URZ, URZ ;  /* 0x0000003f3f3ff290 */ /* 0x000ff6000fffe03f */
[----:B------:R-:W-:Y:S01]  /*451a0*/  @!UPT UIADD3 URZ, URZ, URZ, URZ ;  /* 0x0000003f3f3ff290 */ /* 0x000fe2000fffe03f */
[----:B------:R0:W-:Y:S01]  /*451b0*/  STL.64 [R1+0xe90], R16 ;  /* 0x000e901001007387 */ /* 0x0001e20000100a00 */
[----:B------:R1:W-:Y:S02]  /*451c0*/  STL.64 [R1+0xe98], R18 ;  /* 0x000e981201007387 */ /* 0x0003e40000100a00 */
[----:B0-----:R-:W-:Y:S01]  /*451d0*/  IMAD.MOV.U32 R17, RZ, RZ, R22 ;  /* 0x000000ffff117224 */ /* 0x001fe200078e0016 */
[----:B-1----:R-:W2:Y:S01]  /*451e0*/  LDL.LU.64 R18, [R1+0x54f0] ;  /* 0x0054f00001127983 */ /* 0x002ea20000300a00 */
[----:B------:R-:W-:Y:S02]  /*451f0*/  IMAD.MOV.U32 R16, RZ, RZ, R23 ;  /* 0x000000ffff107224 */ /* 0x000fe400078e0017 */
[----:B------:R-:W4:Y:S02]  /*45200*/  LDL.LU.64 R22, [R1+0x54e8] ;  /* 0x0054e80001167983 */ /* 0x000f240000300a00 */
[----:B----4-:R-:W-:Y:S01]  /*45210*/  HMMA.16816.F32 R12, R4, R22, R12 ;  /* 0x00000016040c723c */ /* 0x010fe2000000180c */
[----:B------:R-:W-:-:S02]  /*45220*/  IMAD.MOV.U32 R10, RZ, RZ, R22 ;  /* 0x000000ffff0a7224 */ /* 0x000fc400078e0016 */
[----:B------:R-:W-:Y:S11]  /*45230*/  IMAD.MOV.U32 R11, RZ, RZ, R23 ;  /* 0x000000ffff0b7224 */ /* 0x000ff600078e0017 */
[----:B------:R-:W-:Y:S09]  /*45240*/  @!UPT UIADD3 URZ, URZ, URZ, URZ ;  /* 0x0000003f3f3ff290 */ /* 0x000ff2000fffe03f */
[----:B------:R-:W-:Y:S01]  /*45250*/  STL.64 [R1+0xe80], R12 ;  /* 0x000e800c01007387 */ /* 0x000fe20000100a00 */
[----:B------:R0:W-:Y:S03]  /*45260*/  STL.64 [R1+0xe88], R14 ;  /* 0x000e880e01007387 */ /* 0x0001e60000100a00 */
[----:B0-----:R-:W4:Y:S01]  /*45270*/  LDL.LU.64 R14, [R1+0x54e0] ;  /* 0x0054e000010e7983 */ /* 0x001f220000300a00 */
[----:B------:R-:W4:Y:S02]  /*45280*/  LDL.LU.64 R12, [R1+0x54d8] ;  /* 0x0054d800010c7983 */ /* 0x000f240000300a00 */
        /* <DEDUP_REMOVED lines=29> */
[----:B------:R-:W2:Y:S01]  /*45460*/  LDL.LU.64 R14, [R1+0x5480] ;  /* 0x00548000010e7983 */ /* 0x000ea20000300a00 */
[----:B------:R-:W2:Y:S11]  /*45470*/  LDL.LU.64 R12, [R1+0x5478] ;  /* 0x00547800010c7983 */ /* 0x000eb60000300a00 */
[----:B------:R-:W-:Y:S10]  /*45480*/  @!UPT UIADD3 URZ, URZ, URZ, URZ ;  /* 0x0000003f3f3ff290 */ /* 0x000ff4000fffe03f */
[----:B------:R-:W-:Y:S01]  /*45490*/  STL.64 [R1+0xe40], R20 ;  /* 0x000e401401007387 */ /* 0x000fe20000100a00 */
[----:B------:R0:W-:Y:S03]  /*454a0*/  STL.64 [R1+0xe48], R22 ;  /* 0x000e481601007387 */ /* 0x0001e60000100a00 */
[----:B0-----:R-:W3:Y:S01]  /*454b0*/  LDL.LU.64 R22, [R1+0x5470] ;  /* 0x0054700001167983 */ /* 0x001ee20000300a00 */
[----:B------:R-:W3:Y:S02]  /*454c0*/  LDL.LU.64 R20, [R1+0x5468] ;  /* 0x0054680001147983 */ /* 0x000ee40000300a00 */
[----:B---3--:R-:W-:Y:S01]  /*454d0*/  HMMA.16816.F32 R4, R4, R26, R20 ;  /* 0x0000001a0404723c */ /* 0x008fe20000001814 */
[----:B------:R-:W2:Y:S01]  /*454e0*/  LDL.LU.64 R22, [R1+0x5460] ;  /* 0x0054600001167983 */ /* 0x000ea20000300a00 */
[----:B------:R-:W2:Y:S11]  /*454f0*/  LDL.LU.64 R20, [R1+0x5458] ;  /* 0x0054580001147983 */ /* 0x000eb60000300a00 */
[----:B------:R-:W-:Y:S10]  /*45500*/  @!UPT UIADD3 URZ, URZ, URZ, URZ ;  /* 0x0000003f3f3ff290 */ /* 0x000ff4000fffe03f */
[----:B------:R0:W-:Y:S01]  /*45510*/  STL.64 [R1+0xe30], R4 ;  /* 0x000e300401007387 */ /* 0x0001e20000100a00 */
[----:B------:R1:W-:Y:S03]  /*45520*/  STL.64 [R1+0xe38], R6 ;  /* 0x000e380601007387 */ /* 0x0003e60000100a00 */
[----:B0-----:R-:W3:Y:S01]  /*45530*/  LDL.LU R4, [R1+0x8c0] ;  /* 0x0008c00001047983 */ /* 0x001ee20000300800 */
[----:B------:R-:W3:Y:S02]  /*45540*/  LDL.LU R5, [R1+0x8c4] ;  /* 0x0008c40001057983 */ /* 0x000ee40000300800 */
[----:B-1----:R-:W3:Y:S02]  /*45550*/  LDL.LU R6, [R1+0x8c8] ;  /* 0x0008c80001067983 */ /* 0x002ee40000300800 */
[----:B------:R-:W3:Y:S01]  /*45560*/  LDL.LU R7, [R1+0x8cc] ;  /* 0x0008cc0001077983 */ /* 0x000ee20000300800 */
[----:B------:R-:W-:Y:S01]  /*45570*/  STL.64 [R1+0x5348], R26 ;  /* 0x0053481a01007387 */ /* 0x000fe20000100a00 */
[C---:B--2---:R-:W-:Y:S11]  /*45580*/  HMMA.16816.F32 R12, R20.reuse, R18, R12 ;  /* 0x00000012140c723c */ /* 0x044ff6000000180c */
[----:B------:R-:W-:Y:S11]  /*45590*/  @!UPT UIADD3 URZ, URZ, URZ, URZ ;  /* 0x0000003f3f3ff290 */ /* 0x000ff6000fffe03f */
[----:B------:R-:W-:Y:S01]  /*455a0*/  @!UPT UIADD3 URZ, URZ, URZ, URZ ;  /* 0x0000003f3f3ff290 */ /* 0x000fe2000fffe03f */
[----:B------:R-:W-:Y:S01]  /*455b0*/  STL.64 [R1+0xe20], R12 ;  /* 0x000e200c01007387 */ /* 0x000fe20000100a00 */
[----:B------:R0:W-:Y:S03]  /*455c0*/  STL.64 [R1+0xe28], R14 ;  /* 0x000e280e01007387 */ /* 0x0001e60000100a00 */
[----:B0-----:R-:W3:Y:S01]  /*455d0*/  LDL.LU.64 R14, [R1+0x5450] ;  /* 0x00545000010e7983 */ /* 0x001ee20000300a00 */
[----:B------:R-:W-:Y:S02]  /*455e0*/  STL.64 [R1+0x5410], R18 ;  /* 0x0054101201007387 */ /* 0x000fe40000100a00 */
[----:B------:R-:W2:Y:S01]  /*455f0*/  LDL.64 R26, [R1+0xc8] ;  /* 0x0000c800011a7983 */ /* 0x000ea20000100a00 */
[----:B---3--:R-:W-:Y:S01]  /*45600*/  HMMA.16816.F32 R4, R20, R14, R4 ;  /* 0x0000000e1404723c */ /* 0x008fe20000001804 */
[----:B--2---:R-:W-:Y:S11]  /*45610*/  STL.64 [R1+0x5360], R26 ;  /* 0x0053601a01007387 */ /* 0x004ff60000100a00 */
[----:B------:R-:W-:Y:S11]  /*45620*/  @!UPT UIADD3 URZ, URZ, URZ, URZ ;  /* 0x0000003f3f3ff290 */ /* 0x000ff6000fffe03f */
[----:B------:R-:W-:Y:S01]  /*45630*/  STL.64 [R1+0xe10], R4 ;  /* 0x000e100401007387 */ /* 0x000fe20000100a00 */
[----:B------:R-:W-:Y:S02]  /*45640*/  STL.64 [R1+0xe18], R6 ;  /* 0x000e180601007387 */ /* 0x000fe40000100a00 */
[----:B------:R0:W-:Y:S02]  /*45650*/  STL.64 [R1+0x5330], R14 ;  /* 0x0053300e01007387 */ /* 0x0001e40000100a00 */
[----:B------:R-:W2:Y:S01]  /*45660*/  LDL.LU R12, [R1+0x7a0] ;  /* 0x0007a000010c7983 */ /* 0x000ea20000300800 */
[----:B------:R-:W2:Y:S04]  /*45670*/  LDL.LU R13, [R1+0x7a4] ;  /* 0x0007a400010d7983 */ /* 0x000ea80000300800 */
[----:B0-----:R-:W3:Y:S01]  /*45680*/  LDL.LU R14, [R1+0x7a8] ;  /* 0x0007a800010e7983 */ /* 0x001ee20000300800 */
[----:B------:R-:W3:Y:S02]  /*45690*/  LDL.LU R15, [R1+0x7ac] ;  /* 0x0007ac00010f7983 */ /* 0x000ee40000300800 */
[----:B------:R-:W-:-:S02]  /*456a0*/  IMAD.MOV.U32 R26, RZ, RZ, R2 ;  /* 0x000000ffff1a7224 */ /* 0x000fc400078e0002 */
[----:B------:R-:W-:Y:S01]  /*456b0*/  IMAD.MOV.U32 R27, RZ, RZ, R3 ;  /* 0x000000ffff1b7224 */ /* 0x000fe200078e0003 */
[----:B------:R-:W4:Y:S01]  /*456c0*/  LDL.LU R2, [R1+0x544c] ;  /* 0x00544c0001027983 */ /* 0x000f220000300800 */
[----:B------:R-:W4:Y:S03]  /*456d0*/  LDL.LU R3, [R1+0x5448] ;  /* 0x0054480001037983 */ /* 0x000f260000300800 */
        /* <DEDUP_REMOVED lines=8> */
[----:B------:R-:W-:-:S05]  /*45760*/  IMAD.MOV.U32 R27, RZ, RZ, R24 ;  /* 0x000000ffff1b7224 */ /* 0x000fca00078e0018 */
[----:B------:R-:W-:Y:S04]  /*45770*/  STL.64 [R1+0x5390], R26 ;  /* 0x0053901a01007387 */ /* 0x000fe80000100a00 */
[----:B---3--:R-:W-:Y:S01]  /*45780*/  STL.64 [R1+0x5370], R14 ;  /* 0x0053700e01007387 */ /* 0x008fe20000100a00 */
[----:B--2---:R0:W-:Y:S03]  /*45790*/  STL.64 [R1+0x5368], R12 ;  /* 0x0053680c01007387 */ /* 0x0041e60000100a00 */
[----:B0-----:R-:W2:Y:S01]  /*457a0*/  LDL.LU R12, [R1+0x800] ;  /* 0x00080000010c7983 */ /* 0x001ea20000300800 */
[----:B------:R-:W2:Y:S02]  /*457b0*/  LDL.LU R13, [R1+0x804] ;  /* 0x00080400010d7983 */ /* 0x000ea40000300800 */
[----:B------:R-:W3:Y:S02]  /*457c0*/  LDL.LU R14, [R1+0x808] ;  /* 0x00080800010e7983 */ /* 0x000ee40000300800 */
[----:B------:R-:W3:Y:S01]  /*457d0*/  LDL.LU R15, [R1+0x80c] ;  /* 0x00080c00010f7983 */ /* 0x000ee20000300800 */
[----:B------:R-:W2:Y:S01]  /*457e0*/  LDL.LU R24, [R1+0x820] ;  /* 0x0008200001187983 */ /* 0x000ea20000300800 */
[----:B------:R-:W2:Y:S02]  /*457f0*/  LDL.LU R25, [R1+0x824] ;  /* 0x0008240001197983 */ /* 0x000ea40000300800 */
[----:B------:R-:W2:Y:S02]  /*45800*/  LDL.LU R26, [R1+0x828] ;  /* 0x00082800011a7983 */ /* 0x000ea40000300800 */
[----:B------:R-:W2:Y:S02]  /*45810*/  LDL.LU R27, [R1+0x82c] ;  /* 0x00082c00011b7983 */ /* 0x000ea40000300800 */
[----:B--2---:R0:W-:Y:S01]  /*45820*/  STL.64 [R1+0x53a0], R26 ;  /* 0x0053a01a01007387 */ /* 0x0041e20000100a00 */
[----:B------:R-:W-:Y:S02]  /*45830*/  STL.64 [R1+0x5398], R24 ;  /* 0x0053981801007387 */ /* 0x000fe40000100a00 */
[----:B0-----:R-:W-:-:S02]  /*45840*/  IMAD.MOV.U32 R26, RZ, RZ, R10 ;  /* 0x000000ffff1a7224 */ /* 0x001fc400078e000a */
[----:B------:R-:W-:Y:S01]  /*45850*/  IMAD.MOV.U32 R27, RZ, RZ, R11 ;  /* 0x000000ffff1b7224 */ /* 0x000fe200078e000b */
[----:B------:R-:W2:Y:S01]  /*45860*/  LDL.LU R10, [R1+0x5444] ;  /* 0x00544400010a7983 */ /* 0x000ea20000300800 */
[----:B------:R-:W2:Y:S03]  /*45870*/  LDL.LU R11, [R1+0x5440] ;  /* 0x00544000010b7983 */ /* 0x000ea60000300800 */
[----:B------:R-:W-:Y:S01]  /*45880*/  STL.64 [R1+0x53b8], R26 ;  /* 0x0053b81a01007387 */ /* 0x000fe20000100a00 */
[----:B---3--:R-:W-:Y:S02]  /*45890*/  STL.64 [R1+0x5388], R14 ;  /* 0x0053880e01007387 */ /* 0x008fe40000100a00 */
[----:B------:R0:W-:Y:S02]  /*458a0*/  STL.64 [R1+0x5380], R12 ;  /* 0x0053800c01007387 */ /* 0x0001e40000100a00 */
[----:B0-----:R-:W3:Y:S01]  /*458b0*/  LDL.LU R12, [R1+0x810] ;  /* 0x00081000010c7983 */ /* 0x001ee20000300800 */
[----:B------:R-:W3:Y:S02]  /*458c0*/  LDL.LU R13, [R1+0x814] ;  /* 0x00081400010d7983 */ /* 0x000ee40000300800 */
[----:B------:R-:W2:Y:S02]  /*458d0*/  LDL.LU R14, [R1+0x818] ;  /* 0x00081800010e7983 */ /* 0x000ea40000300800 */
[----:B------:R-:W2:Y:S02]  /*458e0*/  LDL.LU R15, [R1+0x81c] ;  /* 0x00081c00010f7983 */ /* 0x000ea40000300800 */
[----:B------:R-:W-:-:S02]  /*458f0*/  IMAD.MOV.U32 R26, RZ, RZ, R17 ;  /* 0x000000ffff1a7224 */ /* 0x000fc400078e0011 */
[----:B------:R-:W-:-:S05]  /*45900*/  IMAD.MOV.U32 R27, RZ, RZ, R16 ;  /* 0x000000ffff1b7224 */ /* 0x000fca00078e0010 */
[----:B------:R0:W-:Y:S02]  /*45910*/  STL.64 [R1+0x53d0], R26 ;  /* 0x0053d01a01007387 */ /* 0x0001e40000100a00 */
[----:B0-----:R-:W-:Y:S02]  /*45920*/  IMAD.MOV.U32 R26, RZ, RZ, R9 ;  /* 0x000000ffff1a7224 */ /* 0x001fe400078e0009 */
[----:B------:R-:W-:-:S05]  /*45930*/  IMAD.MOV.U32 R27, RZ, RZ, R8 ;  /* 0x000000ffff1b7224 */ /* 0x000fca00078e0008 */
[----:B------:R-:W-:Y:S04]  /*45940*/  STL.64 [R1+0x53e8], R26 ;  /* 0x0053e81a01007387 */ /* 0x000fe80000100a00 */
[----:B--2---:R-:W-:Y:S01]  /*45950*/  STL.64 [R1+0x53b0], R14 ;  /* 0x0053b00e01007387 */ /* 0x004fe20000100a00 */
[----:B---3--:R0:W-:Y:S03]  /*45960*/  STL.64 [R1+0x53a8], R12 ;  /* 0x0053a80c01007387 */ /* 0x0081e60000100a00 */
        /* <DEDUP_REMOVED lines=9> */
[----:B------:R-:W-:Y:S03]  /*45a00*/  STL.64 [R1+0x5418], R16 ;  /* 0x0054181001007387 */ /* 0x000fe60000100a00 */
[----:B0-----:R-:W2:Y:S04]  /*45a10*/  LDL.64 R18, [R1+0x98] ;  /* 0x0000980001127983 */ /* 0x001ea80000100a00 */
[----:B--2---:R0:W-:Y:S04]  /*45a20*/  STL.64 [R1+0x5430], R18 ;  /* 0x0054301201007387 */ /* 0x0041e80000100a00 */
[----:B0-----:R-:W2:Y:S04]  /*45a30*/  LDL.64 R18, [R1+0xa8] ;  /* 0x0000a80001127983 */ /* 0x001ea80000100a00 */
[----:B--2---:R0:W-:Y:S01]  /*45a40*/  STL.64 [R1+0x5438], R18 ;  /* 0x0054381201007387 */ /* 0x0041e20000100a00 */
[----:B------:R-:W2:Y:S02]  /*45a50*/  LDL.LU R16, [R1+0x8b0] ;  /* 0x0008b00001107983 */ /* 0x000ea40000300800 */
[----:B------:R-:W2:Y:S01]  /*45a60*/  LDL.LU R17, [R1+0x8b4] ;  /* 0x0008b40001117983 */ /* 0x000ea20000300800 */
[----:B0-----:R-:W2:Y:S01]  /*45a70*/  LDL.LU R18, [R1+0x8b8] ;  /* 0x0008b80001127983 */ /* 0x001ea20000300800 */
[----:B------:R-:W2:Y:S02]  /*45a80*/  LDL.LU R19, [R1+0x8bc] ;  /* 0x0008bc0001137983 */ /* 0x000ea40000300800 */
[----:B------:R-:W2:Y:S02]  /*45a90*/  LDL.64 R6, [R1+0x88] ;  /* 0x0000880001067983 */ /* 0x000ea40000100a00 */
[----:B--2---:R0:W-:Y:S01]  /*45aa0*/  STL.64 [R1+0x5428], R6 ;  /* 0x0054280601007387 */ /* 0x0041e20000100a00 */
[----:B------:R-:W2:Y:S02]  /*45ab0*/  LDL.LU R4, [R1+0x890] ;  /* 0x0008900001047983 */ /* 0x000ea40000300800 */
[----:B------:R-:W2:Y:S01]  /*45ac0*/  LDL.LU R5, [R1+0x894] ;  /* 0x0008940001057983 */ /* 0x000ea20000300800 */
[----:B0-----:R-:W2:Y:S01]  /*45ad0*/  LDL.LU R6, [R1+0x898] ;  /* 0x0008980001067983 */ /* 0x001ea20000300800 */
[----:B------:R-:W2:Y:S02]  /*45ae0*/  LDL.LU R7, [R1+0x89c] ;  /* 0x00089c0001077983 */ /* 0x000ea40000300800 */
[----:B------:R-:W2:Y:S02]  /*45af0*/  LDL.LU R24, [R1+0x860] ;  /* 0x0008600001187983 */ /* 0x000ea40000300800 */
[----:B------:R-:W2:Y:S01]  /*45b00*/  LDL.LU R25, [R1+0x864] ;  /* 0x0008640001197983 */ /* 0x000ea20000300800 */
[----:B------:R-:W2:Y:S01]  /*45b10*/  LDL.LU R26, [R1+0x868] ;  /* 0x00086800011a7983 */ /* 0x000ea20000300800 */
[----:B------:R-:W2:Y:S03]  /*45b20*/  LDL.LU R27, [R1+0x86c] ;  /* 0x00086c00011b7983 */ /* 0x000ea60000300800 */
[----:B--2---:R0:W-:Y:S01]  /*45b30*/  STL.64 [R1+0x53f8], R26 ;  /* 0x0053f81a01007387 */ /* 0x0041e20000100a00 */
[----:B------:R-:W-:Y:S03]  /*45b40*/  STL.64 [R1+0x53f0], R24 ;  /* 0x0053f01801007387 */ /* 0x000fe60000100a00 */
[----:B0-----:R-:W2:Y:S01]  /*45b50*/  LDL.64 R26, [R1+0x78] ;  /* 0x00007800011a7983 */ /* 0x001ea20000100a00 */
[----:B---3--:R-:W-:Y:S02]  /*45b60*/  STL.64 [R1+0x53c8], R14 ;  /* 0x0053c80e01007387 */ /* 0x008fe40000100a00 */
[----:B------:R0:W-:Y:S02]  /*45b70*/  STL.64 [R1+0x53c0], R12 ;  /* 0x0053c00c01007387 */ /* 0x0001e40000100a00 */
[----:B0-----:R-:W3:Y:S01]  /*45b80*/  LDL.LU R12, [R1+0x840] ;  /* 0x00084000010c7983 */ /* 0x001ee20000300800 */
[----:B------:R-:W3:Y:S02]  /*45b90*/  LDL.LU R13, [R1+0x844] ;  /* 0x00084400010d7983 */ /* 0x000ee40000300800 */
[----:B------:R-:W2:Y:S02]  /*45ba0*/  LDL.LU R14, [R1+0x848] ;  /* 0x00084800010e7983 */ /* 0x000ea40000300800 */
[----:B------:R-:W2:Y:S01]  /*45bb0*/  LDL.LU R15, [R1+0x84c] ;  /* 0x00084c00010f7983 */ /* 0x000ea20000300800 */
[C---:B------:R-:W-:Y:S01]  /*45bc0*/  HMMA.16816.F32 R16, R20.reuse, R10, R16 ;  /* 0x0000000a1410723c */ /* 0x040fe20000001810 */
[----:B--2---:R-:W-:Y:S01]  /*45bd0*/  STL.64 [R1+0x53e0], R14 ;  /* 0x0053e00e01007387 */ /* 0x004fe20000100a00 */
[----:B---3--:R0:W-:Y:S03]  /*45be0*/  STL.64 [R1+0x53d8], R12 ;  /* 0x0053d80c01007387 */ /* 0x0081e60000100a00 */
        /* <DEDUP_REMOVED lines=9> */
[----:B------:R-:W2:Y:S02]  /*45c80*/  LDL.LU R15, [R1+0x87c] ;  /* 0x00087c00010f7983 */ /* 0x000ea40000300800 */
[----:B------:R-:W-:Y:S01]  /*45c90*/  STL.64 [R1+0xe00], R16 ;  /* 0x000e001001007387 */ /* 0x000fe20000100a00 */
[----:B------:R0:W-:Y:S03]  /*45ca0*/  STL.64 [R1+0xe08], R18 ;  /* 0x000e081201007387 */ /* 0x0001e60000100a00 */
[----:B0-----:R-:W3:Y:S01]  /*45cb0*/  LDL.LU.64 R18, [R1+0x5438] ;  /* 0x0054380001127983 */ /* 0x001ee20000300a00 */
[----:B------:R0:W-:Y:S02]  /*45cc0*/  STL.64 [R1+0x5328], R10 ;  /* 0x0053280a01007387 */ /* 0x0001e40000100a00 */
[----:B------:R-:W3:Y:S02]  /*45cd0*/  LDL.LU R8, [R1+0x8a0] ;  /* 0x0008a00001087983 */ /* 0x000ee40000300800 */
[----:B------:R-:W3:Y:S01]  /*45ce0*/  LDL.LU R9, [R1+0x8a4] ;  /* 0x0008a40001097983 */ /* 0x000ee20000300800 */
[----:B0-----:R-:W3:Y:S01]  /*45cf0*/  LDL.LU R10, [R1+0x8a8] ;  /* 0x0008a800010a7983 */ /* 0x001ee20000300800 */
[----:B------:R-:W3:Y:S02]  /*45d00*/  LDL.LU R11, [R1+0x8ac] ;  /* 0x0008ac00010b7983 */ /* 0x000ee40000300800 */
[C---:B---3--:R-:W-:Y:S11]  /*45d10*/  HMMA.16816.F32 R8, R20.reuse, R18, R8 ;  /* 0x000000121408723c */ /* 0x048ff60000001808 */
[----:B------:R-:W-:Y:S11]  /*45d20*/  @!UPT UIADD3 URZ, URZ, URZ, URZ ;  /* 0x0000003f3f3ff290 */ /* 0x000ff6000fffe03f */
[----:B------:R-:W-:Y:S01]  /*45d30*/  @!UPT UIADD3 URZ, URZ, URZ, URZ ;  /* 0x0000003f3f3ff290 */ /* 0x000fe2000fffe03f */
        /* <DEDUP_REMOVED lines=13> */
[----:B------:R-:W3:Y:S01]  /*45e10*/  LDL.LU.64 R16, [R1+0x5418] ;  /* 0x0054180001107983 */ /* 0x000ee20000300a00 */
[C---:B--2---:R-:W-:Y:S08]  /*45e20*/  HMMA.16816.F32 R12, R20.reuse, R26, R12 ;  /* 0x0000001a140c723c */ /* 0x044ff0000000180c */
[----:B---3--:R-:W-:Y:S11]  /*45e30*/  HMMA.16816.F32 R16, R20, R6, R16 ;  /* 0x000000061410723c */ /* 0x008ff60000001810 */
[----:B------:R-:W-:Y:S11]  /*45e40*/  @!UPT UIADD3 URZ, URZ, URZ, URZ ;  /* 0x0000003f3f3ff290 */ /* 0x000ff6000fffe03f */
[----:B------:R-:W-:Y:S01]  /*45e50*/  @!UPT UIADD3 URZ, URZ, URZ, URZ ;  /* 0x0000003f3f3ff290 */ /* 0x000fe2000fffe03f */
[----:B------:R0:W-:Y:S02]  /*45e60*/  STL.64 [R1+0xdd0], R16 ;  /* 0x000dd01001007387 */ /* 0x0001e40000100a00 */
[----:B0-----:R-:W-:Y:S02]  /*45e70*/  IMAD.MOV.U32 R17, RZ, RZ, R6 ;  /* 0x000000ffff117224 */ /* 0x001fe400078e0006 */
[----:B------:R-:W-:Y:S02]  /*45e80*/  IMAD.MOV.U32 R16, RZ, RZ, R7 ;  /* 0x000000ffff107224 */ /* 0x000fe400078e0007 */
[----:B----4-:R-:W0:Y:S04]  /*45e90*/  LDSM.16.MT88.4 R4, [R3+0x12080] ;  /* 0x012080000304783b */ /* 0x010e280000004200 */
[----:B------:R1:W-:Y:S04]  /*45ea0*/  STL.64 [R1+0xdd8], R18 ;  /* 0x000dd81201007387 */ /* 0x0003e80000100a00 */
[----:B-1----:R-:W2:Y:S04]  /*45eb0*/  LDL.LU.64 R18, [R1+0x5410] ;  /* 0x0054100001127983 */ /* 0x002ea80000300a00 */
[----:B0-----:R0:W-:Y:S01]  /*45ec0*/  STL.64 [R1+0x5230], R6 ;  /* 0x0052300601007387 */ /* 0x0011e20000100a00 */
[----:B------:R-:W-:Y:S02]  /*45ed0*/  STL.64 [R1+0x5228], R4 ;  /* 0x0052280401007387 */ /* 0x000fe40000100a00 */
[----:B------:R-:W-:Y:S02]  /*45ee0*/  STL.64 [R1+0xdc0], R12 ;  /* 0x000dc00c01007387 */ /* 0x000fe40000100a00 */
[----:B------:R1:W-:Y:S02]  /*45ef0*/  STL.64 [R1+0xdc8], R14 ;  /* 0x000dc80e01007387 */ /* 0x0003e40000100a00 */
[----:B0-----:R-:W-:-:S02]  /*45f00*/  IMAD.MOV.U32 R6, RZ, RZ, R2 ;  /* 0x000000ffff067224 */ /* 0x001fc400078e0002 */
[----:B------:R-:W-:Y:S02]  /*45f10*/  IMAD.MOV.U32 R7, RZ, RZ, R0 ;  /* 0x000000ffff077224 */ /* 0x000fe400078e0000 */
[----:B------:R-:W-:Y:S01]  /*45f20*/  IMAD.MOV.U32 R2, RZ, RZ, R26 ;  /* 0x000000ffff027224 */ /* 0x000fe200078e001a */
[----:B-1----:R-:W3:Y:S01]  /*45f30*/  LDL.LU.64 R14, [R1+0x5408] ;  /* 0x00540800010e7983 */ /* 0x002ee20000300a00 */
[----:B------:R-:W3:Y:S02]  /*45f40*/  LDL.LU.64 R12, [R1+0x5400] ;  /* 0x00540000010c7983 */ /* 0x000ee40000300a00 */
[----:B------:R-:W-:Y:S02]  /*45f50*/  IMAD.MOV.U32 R0, RZ, RZ, R27 ;  /* 0x000000ffff007224 */ /* 0x000fe400078e001b */
[----:B------:R-:W4:Y:S01]  /*45f60*/  LDL.LU.64 R26, [R1+0x53f8] ;  /* 0x0053f800011a7983 */ /* 0x000f220000300a00 */
[----:B------:R-:W4:Y:S02]  /*45f70*/  LDL.LU.64 R24, [R1+0x53f0] ;  /* 0x0053f00001187983 */ /* 0x000f240000300a00 */
[C---:B----4-:R-:W-:Y:S11]  /*45f80*/  HMMA.16816.F32 R24, R20.reuse, R6, R24 ;  /* 0x000000061418723c */ /* 0x050ff60000001818 */
[----:B------:R-:W-:Y:S11]  /*45f90*/  @!UPT UIADD3 URZ, URZ, URZ, URZ ;  /* 0x0000003f3f3ff290 */ /* 0x000ff6000fffe03f */
[----:B------:R-:W-:Y:S01]  /*45fa0*/  @!UPT UIADD3 URZ, URZ, URZ, URZ ;  /* 0x0000003f3f3ff290 */ /* 0x000fe2000fffe03f */
[----:B------:R-:W-:Y:S01]  /*45fb0*/  STL.64 [R1+0xdb0], R24 ;  /* 0x000db01801007387 */ /* 0x000fe20000100a00 */
[----:B------:R0:W-:Y:S03]  /*45fc0*/  STL.64 [R1+0xdb8], R26 ;  /* 0x000db81a01007387 */ /* 0x0001e60000100a00 */
[----:B0-----:R-:W3:Y:S01]  /*45fd0*/  LDL.LU.64 R26, [R1+0x53e8] ;  /* 0x0053e800011a7983 */ /* 0x001ee20000300a00 */
[----:B------:R-:W-:Y:S01]  /*45fe0*/  STL.64 [R1+0x52c8], R6 ;  /* 0x0052c80601007387 */ /* 0x000fe20000100a00 */
        /* <DEDUP_REMOVED lines=14> */
[----:B---3--:R-:W-:Y:S02]  /*460d0*/  HMMA.16816.F32 R24, R20, R26, R12 ;  /* 0x0000001a1418723c */ /* 0x008fe4000000180c */
[----:B------:R-:W3:Y:S01]  /*460e0*/  LDL.LU.64 R14, [R1+0x53b0] ;  /* 0x0053b000010e7983 */ /* 0x000ee20000300a00 */
[----:B------:R-:W3:Y:S11]  /*460f0*/  LDL.LU.64 R12, [R1+0x53a8] ;  /* 0x0053a800010c7983 */ /* 0x000ef60000300a00 */
[----:B------:R-:W-:Y:S09]  /*46100*/  @!UPT UIADD3 URZ, URZ, URZ, URZ ;  /* 0x0000003f3f3ff290 */ /* 0x000ff2000fffe03f */
[----:B------:R-:W-:Y:S01]  /*46110*/  STL.64 [R1+0xd80], R24 ;  /* 0x000d801801007387 */ /* 0x000fe20000100a00 */
[----:B------:R0:W-:Y:S03]  /*46120*/  STL.64 [R1+0xd88], R26 ;  /* 0x000d881a01007387 */ /* 0x0001e60000100a00 */
[----:B0-----:R-:W4:Y:S01]  /*46130*/  LDL.LU.64 R26, [R1+0x53a0] ;  /* 0x0053a000011a7983 */ /* 0x001f220000300a00 */
[----:B------:R-:W4:Y:S02]  /*46140*/  LDL.LU.64 R24, [R1+0x5398] ;  /* 0x0053980001187983 */ /* 0x000f240000300a00 */
[----:B------:R-:W-:Y:S02]  /*46150*/  IMAD.MOV.U32 R6, RZ, RZ, R29 ;  /* 0x000000ffff067224 */ /* 0x000fe400078e001d */
[----:B------:R-:W-:-:S07]  /*46160*/  IMAD.MOV.U32 R7, RZ, RZ, R28 ;  /* 0x000000ffff077224 */ /* 0x000fce00078e001c */
[C---:B----4-:R-:W-:Y:S01]  /*46170*/  HMMA.16816.F32 R4, R20.reuse, R6, R24 ;  /* 0x000000061404723c */ /* 0x050fe20000001818 */
[----:B------:R-:W3:Y:S11]  /*46180*/  LDL.LU.64 R26, [R1+0x5390] ;  /* 0x00539000011a7983 */ /* 0x000ef60000300a00 */
[----:B------:R-:W-:Y:S11]  /*46190*/  @!UPT UIADD3 URZ, URZ, URZ, URZ ;  /* 0x0000003f3f3ff290 */ /* 0x000ff6000fffe03f */
[----:B------:R-:W-:Y:S01]  /*461a0*/  STL.64 [R1+0xd70], R4 ;  /* 0x000d700401007387 */ /* 0x000fe20000100a00 */
        /* <DEDUP_REMOVED lines=14> */
[----:B0-----:R-:W3:Y:S01]  /*46290*/  LDL.LU.64 R26, [R1+0x5360] ;  /* 0x00536000011a7983 */ /* 0x001ee20000300a00 */
[----:B------:R-:W-:Y:S02]  /*462a0*/  IMAD.MOV.U32 R6, RZ, RZ, R2 ;  /* 0x000000ffff067224 */ /* 0x000fe400078e0002 */
[----:B------:R-:W-:Y:S01]  /*462b0*/  IMAD.MOV.U32 R7, RZ, RZ, R0 ;  /* 0x000000ffff077224 */ /* 0x000fe200078e0000 */
[C---:B---3--:R-:W-:Y:S01]  /*462c0*/  HMMA.16816.F32 R12, R20.reuse, R26, R12 ;  /* 0x0000001a140c723c */ /* 0x048fe2000000180c */
[----:B------:R-:W-:Y:S02]  /*462d0*/  IMAD.MOV.U32 R2, RZ, RZ, R26 ;  /* 0x000000ffff027224 */ /* 0x000fe400078e001a */
[----:B------:R-:W-:Y:S11]  /*462e0*/  IMAD.MOV.U32 R0, RZ, RZ, R27 ;  /* 0x000000ffff007224 */ /* 0x000ff600078e001b */
[----:B------:R-:W-:Y:S09]  /*462f0*/  @!UPT UIADD3 URZ, URZ, URZ, URZ ;  /* 0x0000003f3f3ff290 */ /* 0x000ff2000fffe03f */
[----:B------:R-:W-:Y:S01]  /*46300*/  STL.64 [R1+0xd40], R12 ;  /* 0x000d400c01007387 */ /* 0x000fe20000100a00 */
[----:B------:R0:W-:Y:S03]  /*46310*/  STL.64 [R1+0xd48], R14 ;  /* 0x000d480e01007387 */ /* 0x0001e60000100a00 */
[----:B0-----:R-:W3:Y:S01]  /*46320*/  LDL.LU.64 R14, [R1+0x5358] ;  /* 0x00535800010e7983 */ /* 0x001ee20000300a00 */
[----:B------:R-:W3:Y:S02]  /*46330*/  LDL.LU.64 R12, [R1+0x5350] ;  /* 0x00535000010c7983 */ /* 0x000ee40000300a00 */
[----:B------:R-:W3:Y:S02]  /*46340*/  LDL.LU.64 R26, [R1+0x5348] ;  /* 0x00534800011a7983 */ /* 0x000ee40000300a00 */
[----:B---3--:R-:W-:Y:S01]  /*46350*/  HMMA.16816.F32 R12, R20, R26, R12 ;  /* 0x0000001a140c723c */ /* 0x008fe2000000180c */
[----:B------:R-:W-:-:S02]  /*46360*/  IMAD.MOV.U32 R5, RZ, RZ, R26 ;  /* 0x000000ffff057224 */ /* 0x000fc400078e001a */
[----:B------:R-:W-:Y:S11]  /*46370*/  IMAD.MOV.U32 R4, RZ, RZ, R27 ;  /* 0x000000ffff047224 */ /* 0x000ff600078e001b */
[----:B------:R-:W-:Y:S09]  /*46380*/  @!UPT UIADD3 URZ, URZ, URZ, URZ ;  /* 0x0000003f3f3ff290 */ /* 0x000ff2000fffe03f */
[----:B------:R0:W-:Y:S01]  /*46390*/  STL.64 [R1+0xd30], R12 ;  /* 0x000d300c01007387 */ /* 0x0001e20000100a00 */
[----:B------:R1:W-:Y:S02]  /*463a0*/  STL.64 [R1+0xd38], R14 ;  /* 0x000d380e01007387 */ /* 0x0003e40000100a00 */
[----:B------:R-:W2:Y:S02]  /*463b0*/  LDL.LU.64 R26, [R1+0x5340] ;  /* 0x00534000011a7983 */ /* 0x000ea40000300a00 */
[----:B------:R-:W2:Y:S01]  /*463c0*/  LDL.LU.64 R24, [R1+0x5338] ;  /* 0x0053380001187983 */ /* 0x000ea20000300a00 */
[----:B0-----:R-:W2:Y:S01]  /*463d0*/  LDL.LU R12, [R1+0x7e0] ;  /* 0x0007e000010c7983 */ /* 0x001ea20000300800 */
[----:B------:R-:W2:Y:S02]  /*463e0*/  LDL.LU R13, [R1+0x7e4] ;  /* 0x0007e400010d7983 */ /* 0x000ea40000300800 */
[----:B-1----:R-:W2:Y:S02]  /*463f0*/  LDL.LU R14, [R1+0x7e8] ;  /* 0x0007e800010e7983 */ /* 0x002ea40000300800 */
[----:B------:R-:W2:Y:S01]  /*46400*/  LDL.LU R15, [R1+0x7ec] ;  /* 0x0007ec00010f7983 */ /* 0x000ea20000300800 */
[----:B------:R-:W-:Y:S01]  /*46410*/  STL.64 [R1+0x52e8], R6 ;  /* 0x0052e80601007387 */ /* 0x000fe20000100a00 */
[----:B------:R0:W-:Y:S03]  /*46420*/  STL.64 [R1+0x52e0], R4 ;  /* 0x0052e00401007387 */ /* 0x0001e60000100a00 */
[----:B0-----:R-:W3:Y:S01]  /*46430*/  LDL.LU R4, [R1+0x780] ;  /* 0x0007800001047983 */ /* 0x001ee20000300800 */
[----:B------:R-:W3:Y:S02]  /*46440*/  LDL.LU R5, [R1+0x784] ;  /* 0x0007840001057983 */ /* 0x000ee40000300800 */
[----:B------:R-:W4:Y:S02]  /*46450*/  LDL.LU R6, [R1+0x788] ;  /* 0x0007880001067983 */ /* 0x000f240000300800 */
[----:B------:R-:W4:Y:S02]  /*46460*/  LDL.LU R7, [R1+0x78c] ;  /* 0x00078c0001077983 */ /* 0x000f240000300800 */
[----:B------:R-:W-:-:S02]  /*46470*/  IMAD.MOV.U32 R22, RZ, RZ, R17 ;  /* 0x000000ffff167224 */ /* 0x000fc400078e0011 */
[----:B------:R-:W-:Y:S01]  /*46480*/  IMAD.MOV.U32 R23, RZ, RZ, R16 ;  /* 0x000000ffff177224 */ /* 0x000fe200078e0010 */
[----:B----4-:R0:W-:Y:S01]  /*46490*/  STL.64 [R1+0x52f8], R6 ;  /* 0x0052f80601007387 */ /* 0x0101e20000100a00 */
[----:B---3--:R-:W-:Y:S02]  /*464a0*/  STL.64 [R1+0x52f0], R4 ;  /* 0x0052f00401007387 */ /* 0x008fe40000100a00 */
[----:B0-----:R-:W-:Y:S02]  /*464b0*/  IMAD.MOV.U32 R6, RZ, RZ, R11 ;  /* 0x000000ffff067224 */ /* 0x001fe400078e000b */
[----:B------:R-:W-:-:S05]  /*464c0*/  IMAD.MOV.U32 R7, RZ, RZ, R10 ;  /* 0x000000ffff077224 */ /* 0x000fca00078e000a */
[----:B------:R0:W-:Y:S02]  /*464d0*/  STL.64 [R1+0x5308], R6 ;  /* 0x0053080601007387 */ /* 0x0001e40000100a00 */
[----:B0-----:R-:W-:Y:S02]  /*464e0*/  IMAD.MOV.U32 R6, RZ, RZ, R9 ;  /* 0x000000ffff067224 */ /* 0x001fe400078e0009 */
[----:B------:R-:W-:Y:S02]  /*464f0*/  IMAD.MOV.U32 R7, RZ, RZ, R8 ;  /* 0x000000ffff077224 */ /* 0x000fe400078e0008 */
[----:B------:R-:W3:Y:S01]  /*46500*/  LDL.LU R8, [R1+0x7d0] ;  /* 0x0007d00001087983 */ /* 0x000ee20000300800 */
[----:B------:R-:W3:Y:S02]  /*46510*/  LDL.LU R9, [R1+0x7d4] ;  /* 0x0007d40001097983 */ /* 0x000ee40000300800 */
[----:B------:R-:W3:Y:S02]  /*46520*/  LDL.LU R10, [R1+0x7d8] ;  /* 0x0007d800010a7983 */ /* 0x000ee40000300800 */
[----:B------:R-:W3:Y:S01]  /*46530*/  LDL.LU R11, [R1+0x7dc] ;  /* 0x0007dc00010b7983 */ /* 0x000ee20000300800 */
[----:B------:R0:W-:Y:S01]  /*46540*/  STL.64 [R1+0x5320], R6 ;  /* 0x0053200601007387 */ /* 0x0001e20000100a00 */
[----:B------:R-:W4:Y:S02]  /*46550*/  LDL.LU R4, [R1+0x7c0] ;  /* 0x0007c00001047983 */ /* 0x000f240000300800 */
[----:B------:R-:W4:Y:S01]  /*46560*/  LDL.LU R5, [R1+0x7c4] ;  /* 0x0007c40001057983 */ /* 0x000f220000300800 */
[----:B0-----:R-:W4:Y:S01]  /*46570*/  LDL.LU R6, [R1+0x7c8] ;  /* 0x0007c80001067983 */ /* 0x001f220000300800 */
[----:B------:R-:W4:Y:S02]  /*46580*/  LDL.LU R7, [R1+0x7cc] ;  /* 0x0007cc0001077983 */ /* 0x000f240000300800 */
[----:B------:R0:W-:Y:S02]  /*46590*/  STL.64 [R1+0x5300], R22 ;  /* 0x0053001601007387 */ /* 0x0001e40000100a00 */
[----:B------:R-:W3:Y:S01]  /*465a0*/  LDL.LU R20, [R1+0x790] ;  /* 0x0007900001147983 */ /* 0x000ee20000300800 */
[----:B------:R-:W3:Y:S04]  /*465b0*/  LDL.LU R21, [R1+0x794] ;  /* 0x0007940001157983 */ /* 0x000ee80000300800 */
[----:B0-----:R-:W3:Y:S01]  /*465c0*/  LDL.LU R22, [R1+0x798] ;  /* 0x0007980001167983 */ /* 0x001ee20000300800 */
[----:B------:R-:W3:Y:S01]  /*465d0*/  LDL.LU R23, [R1+0x79c] ;  /* 0x00079c0001177983 */ /* 0x000ee20000300800 */
[C---:B--2---:R-:W-:Y:S02]  /*465e0*/  HMMA.16816.F32 R12, R24.reuse, R18, R12 ;  /* 0x00000012180c723c */ /* 0x044fe4000000180c */
[----:B---3--:R-:W-:Y:S01]  /*465f0*/  STL.64 [R1+0x5318], R22 ;  /* 0x0053181601007387 */ /* 0x008fe20000100a00 */
        /* <DEDUP_REMOVED lines=8> */
[----:B0-----:R-:W3:Y:S01]  /*46680*/  LDL.LU.64 R14, [R1+0x5330] ;  /* 0x00533000010e7983 */ /* 0x001ee20000300a00 */
[----:B------:R0:W-:Y:S02]  /*46690*/  STL.64 [R1+0x52c0], R18 ;  /* 0x0052c01201007387 */ /* 0x0001e40000100a00 */
        /* <DEDUP_REMOVED lines=15> */
[----:B------:R0:W-:Y:S03]  /*46790*/  STL.64 [R1+0x5260], R14 ;  /* 0x0052600e01007387 */ /* 0x0001e60000100a00 */
[----:B0-----:R-:W3:Y:S01]  /*467a0*/  LDL.64 R14, [R1+0x58] ;  /* 0x00005800010e7983 */ /* 0x001ee20000100a00 */
[C---:B----4-:R-:W-:Y:S11]  /*467b0*/  HMMA.16816.F32 R4, R24.reuse, R10, R4 ;  /* 0x0000000a1804723c */ /* 0x050ff60000001804 */
[----:B------:R-:W-:Y:S11]  /*467c0*/  @!UPT UIADD3 URZ, URZ, URZ, URZ ;  /* 0x0000003f3f3ff290 */ /* 0x000ff6000fffe03f */
[----:B------:R-:W-:Y:S01]  /*467d0*/  @!UPT UIADD3 URZ, URZ, URZ, URZ ;  /* 0x0000003f3f3ff290 */ /* 0x000fe2000fffe03f */
        /* <DEDUP_REMOVED lines=15> */
[----:B0-----:R-:W4:Y:S01]  /*468d0*/  LDL.LU.64 R6, [R1+0x52f8] ;  /* 0x0052f80001067983 */ /* 0x001f220000300a00 */
[----:B------:R-:W4:Y:S02]  /*468e0*/  LDL.LU.64 R4, [R1+0x52f0] ;  /* 0x0052f00001047983 */ /* 0x000f240000300a00 */
[----:B----4-:R-:W-:Y:S01]  /*468f0*/  HMMA.16816.F32 R20, R24, R22, R4 ;  /* 0x000000161814723c */ /* 0x010fe20000001804 */
[----:B------:R-:W2:Y:S01]  /*46900*/  LDL.LU.64 R6, [R1+0x52e8] ;  /* 0x0052e80001067983 */ /* 0x000ea20000300a00 */
[----:B------:R-:W4:Y:S11]  /*46910*/  LDL.LU.64 R4, [R1+0x52e0] ;  /* 0x0052e00001047983 */ /* 0x000f360000300a00 */
[----:B------:R-:W-:Y:S10]  /*46920*/  @!UPT UIADD3 URZ, URZ, URZ, URZ ;  /* 0x0000003f3f3ff290 */ /* 0x000ff4000fffe03f */
[----:B------:R-:W-:Y:S01]  /*46930*/  STL.64 [R1+0xcd0], R20 ;  /* 0x000cd01401007387 */ /* 0x000fe20000100a00 */
[----:B------:R-:W-:Y:S02]  /*46940*/  STL.64 [R1+0xcd8], R22 ;  /* 0x000cd81601007387 */ /* 0x000fe40000100a00 */
[----:B------:R-:W0:Y:S04]  /*46950*/  LDSM.16.MT88.4 R20, [R3+0x12100] ;  /* 0x012100000314783b */ /* 0x000e280000004200 */
[----:B------:R-:W-:Y:S01]  /*46960*/  STL [R1+0x5200], R3 ;  /* 0x0052000301007387 */ /* 0x000fe20000100800 */
[----:B0-----:R4:W-:Y:S01]  /*46970*/  STL.64 [R1+0x5120], R22 ;  /* 0x0051201601007387 */ /* 0x0019e20000100a00 */
[----:B------:R0:W-:Y:S02]  /*46980*/  STL.64 [R1+0x5118], R20 ;  /* 0x0051181401007387 */ /* 0x0001e40000100a00 */
[----:B----4-:R-:W-:-:S02]  /*46990*/  IMAD.MOV.U32 R22, RZ, RZ, R5 ;  /* 0x000000ffff167224 */ /* 0x010fc400078e0005 */
[----:B------:R-:W-:Y:S02]  /*469a0*/  IMAD.MOV.U32 R23, RZ, RZ, R4 ;  /* 0x000000ffff177224 */ /* 0x000fe400078e0004 */
[C---:B--2---:R-:W-:Y:S03]  /*469b0*/  HMMA.16816.F32 R4, R24.reuse, R6, R16 ;  /* 0x000000061804723c */ /* 0x044fe60000001810 */
[----:B------:R1:W-:Y:S01]  /*469c0*/  STL.64 [R1+0x52a0], R22 ;  /* 0x0052a01601007387 */ /* 0x0003e20000100a00 */
[----:B0-----:R-:W3:Y:S02]  /*469d0*/  LDL.LU R20, [R1+0x750] ;  /* 0x0007500001147983 */ /* 0x001ee40000300800 */
[----:B------:R-:W3:Y:S01]  /*469e0*/  LDL.LU R21, [R1+0x754] ;  /* 0x0007540001157983 */ /* 0x000ee20000300800 */
[----:B-1----:R-:W3:Y:S01]  /*469f0*/  LDL.LU R22, [R1+0x758] ;  /* 0x0007580001167983 */ /* 0x002ee20000300800 */
[----:B------:R-:W3:Y:S02]  /*46a00*/  LDL.LU R23, [R1+0x75c] ;  /* 0x00075c0001177983 */ /* 0x000ee40000300800 */
[----:B------:R-:W2:Y:S02]  /*46a10*/  LDL.LU.64 R18, [R1+0x52d8] ;  /* 0x0052d80001127983 */ /* 0x000ea40000300a00 */
[----:B------:R-:W2:Y:S11]  /*46a20*/  LDL.LU.64 R16, [R1+0x52d0] ;  /* 0x0052d00001107983 */ /* 0x000eb60000300a00 */
[----:B------:R-:W-:Y:S01]  /*46a30*/  STL.64 [R1+0xcc0], R4 ;  /* 0x000cc00401007387 */ /* 0x000fe20000100a00 */
[----:B------:R0:W-:Y:S03]  /*46a40*/  STL.64 [R1+0xcc8], R6 ;  /* 0x000cc80601007387 */ /* 0x0001e60000100a00 */
[----:B0-----:R-:W2:Y:S02]  /*46a50*/  LDL.LU.64 R6, [R1+0x52c8] ;  /* 0x0052c80001067983 */ /* 0x001ea40000300a00 */
[----:B--2---:R-:W-:Y:S02]  /*46a60*/  HMMA.16816.F32 R4, R24, R6, R16 ;  /* 0x000000061804723c */ /* 0x004fe40000001810 */
[----:B------:R-:W2:Y:S11]  /*46a70*/  LDL.LU.64 R18, [R1+0x52c0] ;  /* 0x0052c00001127983 */ /* 0x000eb60000300a00 */
[----:B------:R-:W-:Y:S10]  /*46a80*/  @!UPT UIADD3 URZ, URZ, URZ, URZ ;  /* 0x0000003f3f3ff290 */ /* 0x000ff4000fffe03f */
[----:B------:R0:W-:Y:S01]  /*46a90*/  STL.64 [R1+0xcb0], R4 ;  /* 0x000cb00401007387 */ /* 0x0001e20000100a00 */
[----:B------:R1:W-:Y:S03]  /*46aa0*/  STL.64 [R1+0xcb8], R6 ;  /* 0x000cb80601007387 */ /* 0x0003e60000100a00 */
[----:B0-----:R-:W4:Y:S01]  /*46ab0*/  LDL.LU R4, [R1+0x440] ;  /* 0x0004400001047983 */ /* 0x001f220000300800 */
[----:B------:R-:W4:Y:S02]  /*46ac0*/  LDL.LU R5, [R1+0x444] ;  /* 0x0004440001057983 */ /* 0x000f240000300800 */
[----:B-1----:R-:W2:Y:S02]  /*46ad0*/  LDL.LU R6, [R1+0x448] ;  /* 0x0004480001067983 */ /* 0x002ea40000300800 */
[----:B------:R-:W2:Y:S02]  /*46ae0*/  LDL.LU R7, [R1+0x44c] ;  /* 0x00044c0001077983 */ /* 0x000ea40000300800 */
[----:B--2---:R0:W-:Y:S01]  /*46af0*/  STL.64 [R1+0x5240], R6 ;  /* 0x0052400601007387 */ /* 0x0041e20000100a00 */
[----:B----4-:R-:W-:Y:S02]  /*46b00*/  STL.64 [R1+0x5238], R4 ;  /* 0x0052380401007387 */ /* 0x010fe40000100a00 */
[----:B0-----:R-:W-:-:S02]  /*46b10*/  IMAD.MOV.U32 R6, RZ, RZ, R2 ;  /* 0x000000ffff067224 */ /* 0x001fc400078e0002 */
[----:B------:R-:W-:-:S05]  /*46b20*/  IMAD.MOV.U32 R7, RZ, RZ, R0 ;  /* 0x000000ffff077224 */ /* 0x000fca00078e0000 */
[----:B------:R3:W-:Y:S02]  /*46b30*/  STL.64 [R1+0x5258], R6 ;  /* 0x0052580601007387 */ /* 0x0007e40000100a00 */
[C---:B---3--:R-:W-:Y:S11]  /*46b40*/  HMMA.16816.F32 R4, R24.reuse, R14, R20 ;  /* 0x0000000e1804723c */ /* 0x048ff60000001814 */
[----:B------:R-:W-:Y:S11]  /*46b50*/  @!UPT UIADD3 URZ, URZ, URZ, URZ ;  /* 0x0000003f3f3ff290 */ /* 0x000ff6000fffe03f */
[----:B------:R-:W-:Y:S01]  /*46b60*/  @!UPT UIADD3 URZ, URZ, URZ, URZ ;  /* 0x0000003f3f3ff290 */ /* 0x000fe2000fffe03f */
[----:B------:R-:W-:Y:S01]  /*46b70*/  STL.64 [R1+0xca0], R4 ;  /* 0x000ca00401007387 */ /* 0x000fe20000100a00 */
[----:B------:R-:W-:Y:S02]  /*46b80*/  STL.64 [R1+0xca8], R6 ;  /* 0x000ca80601007387 */ /* 0x000fe40000100a00 */
[----:B------:R-:W2:Y:S02]  /*46b90*/  LDL.LU R20, [R1+0x730] ;  /* 0x0007300001147983 */ /* 0x000ea40000300800 */
[----:B------:R-:W2:Y:S01]  /*46ba0*/  LDL.LU R21, [R1+0x734] ;  /* 0x0007340001157983 */ /* 0x000ea20000300800 */
[----:B------:R-:W3:Y:S01]  /*46bb0*/  LDL.LU R22, [R1+0x738] ;  /* 0x0007380001167983 */ /* 0x000ee20000300800 */
[----:B------:R-:W3:Y:S02]  /*46bc0*/  LDL.LU R23, [R1+0x73c] ;  /* 0x00073c0001177983 */ /* 0x000ee40000300800 */
[----:B------:R-:W-:Y:S02]  /*46bd0*/  IMAD.MOV.U32 R17, RZ, RZ, R14 ;  /* 0x000000ffff117224 */ /* 0x000fe400078e000e */
[----:B------:R-:W-:Y:S01]  /*46be0*/  IMAD.MOV.U32 R16, RZ, RZ, R15 ;  /* 0x000000ffff107224 */ /* 0x000fe200078e000f */
[----:B---3--:R0:W-:Y:S01]  /*46bf0*/  STL.64 [R1+0x52b0], R22 ;  /* 0x0052b01601007387 */ /* 0x0081e20000100a00 */
[----:B--2---:R-:W-:Y:S03]  /*46c00*/  STL.64 [R1+0x52a8], R20 ;  /* 0x0052a81401007387 */ /* 0x004fe60000100a00 */
[----:B0-----:R-:W2:Y:S01]  /*46c10*/  LDL.64 R22, [R1+0x48] ;  /* 0x0000480001167983 */ /* 0x001ea20000100a00 */
[----:B------:R-:W3:Y:S02]  /*46c20*/  LDL.LU R12, [R1+0x700] ;  /* 0x00070000010c7983 */ /* 0x000ee40000300800 */
[----:B------:R-:W3:Y:S02]  /*46c30*/  LDL.LU R13, [R1+0x704] ;  /* 0x00070400010d7983 */ /* 0x000ee40000300800 */
[----:B------:R-:W4:Y:S01]  /*46c40*/  LDL.LU R14, [R1+0x708] ;  /* 0x00070800010e7983 */ /* 0x000f220000300800 */
[----:B------:R-:W4:Y:S04]  /*46c50*/  LDL.LU R15, [R1+0x70c] ;  /* 0x00070c00010f7983 */ /* 0x000f280000300800 */
[----:B----4-:R0:W-:Y:S01]  /*46c60*/  STL.64 [R1+0x5270], R14 ;  /* 0x0052700e01007387 */ /* 0x0101e20000100a00 */
[----:B---3--:R-:W-:Y:S03]  /*46c70*/  STL.64 [R1+0x5268], R12 ;  /* 0x0052680c01007387 */ /* 0x008fe60000100a00 */
[----:B0-----:R-:W3:Y:S04]  /*46c80*/  LDL.64 R14, [R1+0x18] ;  /* 0x00001800010e7983 */ /* 0x001ee80000100a00 */
[----:B---3--:R0:W-:Y:S04]  /*46c90*/  STL.64 [R1+0x5280], R14 ;  /* 0x0052800e01007387 */ /* 0x0081e80000100a00 */
[----:B0-----:R-:W3:Y:S04]  /*46ca0*/  LDL.64 R14, [R1+0x28] ;  /* 0x00002800010e7983 */ /* 0x001ee80000100a00 */
[----:B---3--:R0:W-:Y:S04]  /*46cb0*/  STL.64 [R1+0x5298], R14 ;  /* 0x0052980e01007387 */ /* 0x0081e80000100a00 */
[----:B0-----:R-:W3:Y:S04]  /*46cc0*/  LDL.64 R14, [R1+0x38] ;  /* 0x00003800010e7983 */ /* 0x001ee80000100a00 */
[----:B---3--:R0:W-:Y:S01]  /*46cd0*/  STL.64 [R1+0x52b8], R14 ;  /* 0x0052b80e01007387 */ /* 0x0081e20000100a00 */
[----:B------:R-:W2:Y:S02]  /*46ce0*/  LDL.LU R12, [R1+0x740] ;  /* 0x00074000010c7983 */ /* 0x000ea40000300800 */
[----:B------:R-:W2:Y:S01]  /*46cf0*/  LDL.LU R13, [R1+0x744] ;  /* 0x00074400010d7983 */ /* 0x000ea20000300800 */
[----:B0-----:R-:W2:Y:S01]  /*46d00*/  LDL.LU R14, [R1+0x748] ;  /* 0x00074800010e7983 */ /* 0x001ea20000300800 */
[----:B------:R-:W2:Y:S02]  /*46d10*/  LDL.LU R15, [R1+0x74c] ;  /* 0x00074c00010f7983 */ /* 0x000ea40000300800 */
[----:B------:R-:W3:Y:S02]  /*46d20*/  LDL.64 R6, [R1+0x8] ;  /* 0x0000080001067983 */ /* 0x000ee40000100a00 */
[----:B---3--:R0:W-:Y:S01]  /*46d30*/  STL.64 [R1+0x5278], R6 ;  /* 0x0052780601007387 */ /* 0x0081e20000100a00 */
[----:B------:R-:W3:Y:S02]  /*46d40*/  LDL.LU R4, [R1+0x710] ;  /* 0x0007100001047983 */ /* 0x000ee40000300800 */
[----:B------:R-:W3:Y:S01]  /*46d50*/  LDL.LU R5, [R1+0x714] ;  /* 0x0007140001057983 */ /* 0x000ee20000300800 */
[----:B0-----:R-:W4:Y:S01]  /*46d60*/  LDL.LU R6, [R1+0x718] ;  /* 0x0007180001067983 */ /* 0x001f220000300800 */
[----:B------:R-:W4:Y:S01]  /*46d70*/  LDL.LU R7, [R1+0x71c] ;  /* 0x00071c0001077983 */ /* 0x000f220000300800 */
[----:B--2---:R-:W-:Y:S01]  /*46d80*/  HMMA.16816.F32 R12, R24, R22, R12 ;  /* 0x00000016180c723c */ /* 0x004fe2000000180c */
[----:B------:R-:W-:-:S02]  /*46d90*/  IMAD.MOV.U32 R29, RZ, RZ, R22 ;  /* 0x000000ffff1d7224 */ /* 0x000fc400078e0016 */
[----:B------:R-:W-:Y:S01]  /*46da0*/  IMAD.MOV.U32 R28, RZ, RZ, R23 ;  /* 0x000000ffff1c7224 */ /* 0x000fe200078e0017 */
[----:B----4-:R-:W-:Y:S01]  /*46db0*/  STL.64 [R1+0x5290], R6 ;  /* 0x0052900601007387 */ /* 0x010fe20000100a00 */
[----:B---3--:R0:W-:Y:S03]  /*46dc0*/  STL.64 [R1+0x5288], R4 ;  /* 0x0052880401007387 */ /* 0x0081e60000100a00 */
[----:B0-----:R-:W2:Y:S01]  /*46dd0*/  LDL.LU R4, [R1+0x720] ;  /* 0x0007200001047983 */ /* 0x001ea20000300800 */
[----:B------:R-:W2:Y:S02]  /*46de0*/  LDL.LU R5, [R1+0x724] ;  /* 0x0007240001057983 */ /* 0x000ea40000300800 */
[----:B------:R-:W2:Y:S02]  /*46df0*/  LDL.LU R6, [R1+0x728] ;  /* 0x0007280001067983 */ /* 0x000ea40000300800 */
[----:B------:R-:W2:Y:S01]  /*46e00*/  LDL.LU R7, [R1+0x72c] ;  /* 0x00072c0001077983 */ /* 0x000ea20000300800 */
[----:B------:R-:W-:Y:S01]  /*46e10*/  STL.64 [R1+0x5250], R18 ;  /* 0x0052501201007387 */ /* 0x000fe20000100a00 */
[----:B------:R0:W-:Y:S03]  /*46e20*/  STL.64 [R1+0x5248], R16 ;  /* 0x0052481001007387 */ /* 0x0001e60000100a00 */
[----:B0-----:R-:W3:Y:S01]  /*46e30*/  LDL.LU R16, [R1+0x6f0] ;  /* 0x0006f00001107983 */ /* 0x001ee20000300800 */
[----:B------:R-:W3:Y:S02]  /*46e40*/  LDL.LU R17, [R1+0x6f4] ;  /* 0x0006f40001117983 */ /* 0x000ee40000300800 */
[----:B------:R-:W3:Y:S02]  /*46e50*/  LDL.LU R18, [R1+0x6f8] ;  /* 0x0006f80001127983 */ /* 0x000ee40000300800 */
[----:B------:R-:W3:Y:S01]  /*46e60*/  LDL.LU R19, [R1+0x6fc] ;  /* 0x0006fc0001137983 */ /* 0x000ee20000300800 */
[----:B------:R-:W4:Y:S01]  /*46e70*/  LDL R9, [R1+0x234c] ;  /* 0x00234c0001097983 */ /* 0x000f220000100800 */
[----:B------:R-:W-:Y:S02]  /*46e80*/  STL.64 [R1+0xc90], R12 ;  /* 0x000c900c01007387 */ /* 0x000fe40000100a00 */
[----:B------:R0:W-:Y:S02]  /*46e90*/  STL.64 [R1+0xc98], R14 ;  /* 0x000c980e01007387 */ /* 0x0001e40000100a00 */
        /* <DEDUP_REMOVED lines=21> */
[----:B------:R-:W-:Y:S01]  /*46ff0*/  STL.64 [R1+0x5210], R10 ;  /* 0x0052100a01007387 */ /* 0x000fe20000100a00 */
[----:B----4-:R0:W-:Y:S04]  /*47000*/  STL.64 [R1+0x5208], R8 ;  /* 0x0052080801007387 */ /* 0x0101e80000100a00 */
[----:B0-----:R-:W4:Y:S01]  /*47010*/  LDL.LU R8, [R1+0x3a0] ;  /* 0x0003a00001087983 */ /* 0x001f220000300800 */
[----:B------:R-:W4:Y:S02]  /*47020*/  LDL.LU R9, [R1+0x3a4] ;  /* 0x0003a40001097983 */ /* 0x000f240000300800 */
[----:B------:R-:W3:Y:S02]  /*47030*/  LDL.LU R10, [R1+0x3a8] ;  /* 0x0003a800010a7983 */ /* 0x000ee40000300800 */
[----:B------:R-:W3:Y:S01]  /*47040*/  LDL.LU R11, [R1+0x3ac] ;  /* 0x0003ac00010b7983 */ /* 0x000ee20000300800 */
[----:B--2---:R-:W-:Y:S01]  /*47050*/  HMMA.16816.F32 R4, R24, R14, R4 ;  /* 0x0000000e1804723c */ /* 0x004fe20000001804 */
[----:B------:R-:W-:-:S02]  /*47060*/  IMAD.MOV.U32 R2, RZ, RZ, R14 ;  /* 0x000000ffff027224 */ /* 0x000fc400078e000e */
[----:B------:R-:W-:Y:S01]  /*47070*/  IMAD.MOV.U32 R0, RZ, RZ, R15 ;  /* 0x000000ffff007224 */ /* 0x000fe200078e000f */
[----:B---3--:R-:W-:Y:S01]  /*47080*/  STL.64 [R1+0x5220], R10 ;  /* 0x0052200a01007387 */ /* 0x008fe20000100a00 */
[----:B----4-:R0:W-:Y:S03]  /*47090*/  STL.64 [R1+0x5218], R8 ;  /* 0x0052180801007387 */ /* 0x0101e60000100a00 */
[----:B0-----:R-:W2:Y:S01]  /*470a0*/  LDL.LU R8, [R1+0x3b0] ;  /* 0x0003b00001087983 */ /* 0x001ea20000300800 */
[----:B------:R-:W2:Y:S02]  /*470b0*/  LDL.LU R9, [R1+0x3b4] ;  /* 0x0003b40001097983 */ /* 0x000ea40000300800 */
[----:B------:R-:W2:Y:S02]  /*470c0*/  LDL.LU R10, [R1+0x3b8] ;  /* 0x0003b800010a7983 */ /* 0x000ea40000300800 */
[----:B------:R-:W2:Y:S10]  /*470d0*/  LDL.LU R11, [R1+0x3bc] ;  /* 0x0003bc00010b7983 */ /* 0x000eb40000300800 */
[----:B------:R-:W-:Y:S01]  /*470e0*/  STL.64 [R1+0xc60], R4 ;  /* 0x000c600401007387 */ /* 0x000fe20000100a00 */
[----:B------:R0:W-:Y:S03]  /*470f0*/  STL.64 [R1+0xc68], R6 ;  /* 0x000c680601007387 */ /* 0x0001e60000100a00 */
[----:B0-----:R-:W3:Y:S01]  /*47100*/  LDL.LU.64 R6, [R1+0x5278] ;  /* 0x0052780001067983 */ /* 0x001ee20000300a00 */
[----:B------:R-:W3:Y:S02]  /*47110*/  LDL.LU.64 R14, [R1+0x5270] ;  /* 0x00527000010e7983 */ /* 0x000ee40000300a00 */
        /* <DEDUP_REMOVED lines=9> */
[----:B------:R-:W4:Y:S02]  /*471b0*/  LDL.LU.64 R6, [R1+0x5258] ;  /* 0x0052580001067983 */ /* 0x000f240000300a00 */
[C---:B----4-:R-:W-:Y:S01]  /*471c0*/  HMMA.16816.F32 R4, R24.reuse, R6, R16 ;  /* 0x000000061804723c */ /* 0x050fe20000001810 */
[----:B------:R-:W2:Y:S01]  /*471d0*/  LDL.LU.64 R18, [R1+0x5250] ;  /* 0x0052500001127983 */ /* 0x000ea20000300a00 */
[----:B------:R-:W4:Y:S11]  /*471e0*/  LDL.LU.64 R16, [R1+0x5248] ;  /* 0x0052480001107983 */ /* 0x000f360000300a00 */
[----:B------:R-:W-:Y:S10]  /*471f0*/  @!UPT UIADD3 URZ, URZ, URZ, URZ ;  /* 0x0000003f3f3ff290 */ /* 0x000ff4000fffe03f */
[----:B------:R-:W-:Y:S01]  /*47200*/  STL.64 [R1+0xc40], R4 ;  /* 0x000c400401007387 */ /* 0x000fe20000100a00 */
[----:B------:R0:W-:Y:S03]  /*47210*/  STL.64 [R1+0xc48], R6 ;  /* 0x000c480601007387 */ /* 0x0001e60000100a00 */
[----:B0-----:R-:W2:Y:S01]  /*47220*/  LDL.LU.64 R6, [R1+0x5240] ;  /* 0x0052400001067983 */ /* 0x001ea20000300a00 */
[----:B------:R-:W2:Y:S02]  /*47230*/  LDL.LU.64 R4, [R1+0x5238] ;  /* 0x0052380001047983 */ /* 0x000ea40000300a00 */
[----:B--2---:R-:W-:Y:S01]  /*47240*/  HMMA.16816.F32 R24, R24, R22, R4 ;  /* 0x000000161818723c */ /* 0x004fe20000001804 */
        /* <DEDUP_REMOVED lines=16> */
[----:B------:R-:W3:Y:S02]  /*47350*/  LDL.LU.64 R8, [R1+0x5218] ;  /* 0x0052180001087983 */ /* 0x000ee40000300a00 */
[----:B------:R-:W-:Y:S01]  /*47360*/  STL.64 [R1+0x5128], R18 ;  /* 0x0051281201007387 */ /* 0x000fe20000100a00 */
[C---:B---3--:R-:W-:Y:S11]  /*47370*/  HMMA.16816.F32 R8, R4.reuse, R14, R8 ;  /* 0x0000000e0408723c */ /* 0x048ff60000001808 */
[----:B------:R-:W-:Y:S11]  /*47380*/  @!UPT UIADD3 URZ, URZ, URZ, URZ ;  /* 0x0000003f3f3ff290 */ /* 0x000ff6000fffe03f */
[----:B------:R-:W-:Y:S01]  /*47390*/  @!UPT UIADD3 URZ, URZ, URZ, URZ ;  /* 0x0000003f3f3ff290 */ /* 0x000fe2000fffe03f */
[----:B------:R-:W-:Y:S01]  /*473a0*/  STL.64 [R1+0xc10], R8 ;  /* 0x000c100801007387 */ /* 0x000fe20000100a00 */
[----:B------:R0:W-:Y:S03]  /*473b0*/  STL.64 [R1+0xc18], R10 ;  /* 0x000c180a01007387 */ /* 0x0001e60000100a00 */
[----:B0-----:R-:W2:Y:S01]  /*473c0*/  LDL.LU.64 R10, [R1+0x5210] ;  /* 0x00521000010a7983 */ /* 0x001ea20000300a00 */
[----:B------:R-:W3:Y:S02]  /*473d0*/  LDL.LU.64 R8, [R1+0x5208] ;  /* 0x0052080001087983 */ /* 0x000ee40000300a00 */
[----:B------:R0:W-:Y:S02]  /*473e0*/  STL.64 [R1+0x5110], R14 ;  /* 0x0051100e01007387 */ /* 0x0001e40000100a00 */
[----:B0-----:R-:W-:Y:S02]  /*473f0*/  IMAD.MOV.U32 R14, RZ, RZ, R13 ;  /* 0x000000ffff0e7224 */ /* 0x001fe400078e000d */
[----:B------:R-:W-:Y:S01]  /*47400*/  IMAD.MOV.U32 R15, RZ, RZ, R12 ;  /* 0x000000ffff0f7224 */ /* 0x000fe200078e000c */
[----:B--2---:R-:W-:Y:S11]  /*47410*/  HMMA.16816.F32 R24, R4, R10, R24 ;  /* 0x0000000a0418723c */ /* 0x004ff60000001818 */
[----:B------:R-:W-:Y:S11]  /*47420*/  @!UPT UIADD3 URZ, URZ, URZ, URZ ;  /* 0x0000003f3f3ff290 */ /* 0x000ff6000fffe03f */
[----:B------:R-:W-:Y:S01]  /*47430*/  @!UPT UIADD3 URZ, URZ, URZ, URZ ;  /* 0x0000003f3f3ff290 */ /* 0x000fe2000fffe03f */
[----:B------:R-:W-:Y:S01]  /*47440*/  STL.64 [R1+0xc00], R24 ;  /* 0x000c001801007387 */ /* 0x000fe20000100a00 */
[----:B------:R-:W-:Y:S02]  /*47450*/  STL.64 [R1+0xc08], R26 ;  /* 0x000c081a01007387 */ /* 0x000fe40000100a00 */
[----:B------:R0:W-:Y:S02]  /*47460*/  STL.64 [R1+0x5148], R14 ;  /* 0x0051480e01007387 */ /* 0x0001e40000100a00 */
[----:B------:R-:W2:Y:S01]  /*47470*/  LDL.LU R12, [R1+0x600] ;  /* 0x00060000010c7983 */ /* 0x000ea20000300800 */
[----:B------:R-:W2:Y:S04]  /*47480*/  LDL.LU R13, [R1+0x604] ;  /* 0x00060400010d7983 */ /* 0x000ea80000300800 */
[----:B0-----:R-:W2:Y:S01]  /*47490*/  LDL.LU R14, [R1+0x608] ;  /* 0x00060800010e7983 */ /* 0x001ea20000300800 */
[----:B------:R-:W2:Y:S02]  /*474a0*/  LDL.LU R15, [R1+0x60c] ;  /* 0x00060c00010f7983 */ /* 0x000ea40000300800 */
[----:B----4-:R-:W-:-:S02]  /*474b0*/  IMAD.MOV.U32 R22, RZ, RZ, R17 ;  /* 0x000000ffff167224 */ /* 0x010fc400078e0011 */
[----:B------:R-:W-:Y:S01]  /*474c0*/  IMAD.MOV.U32 R23, RZ, RZ, R16 ;  /* 0x000000ffff177224 */ /* 0x000fe200078e0010 */
[----:B--2---:R0:W-:Y:S01]  /*474d0*/  STL.64 [R1+0x5158], R14 ;  /* 0x0051580e01007387 */ /* 0x0041e20000100a00 */
[----:B------:R-:W-:Y:S02]  /*474e0*/  STL.64 [R1+0x5150], R12 ;  /* 0x0051500c01007387 */ /* 0x000fe40000100a00 */
[----:B0-----:R-:W-:Y:S02]  /*474f0*/  IMAD.MOV.U32 R14, RZ, RZ, R3 ;  /* 0x000000ffff0e7224 */ /* 0x001fe400078e0003 */
[----:B---3--:R-:W-:Y:S01]  /*47500*/  IMAD.MOV.U32 R15, RZ, RZ, R8 ;  /* 0x000000ffff0f7224 */ /* 0x008fe200078e0008 */
[----:B------:R-:W2:Y:S04]  /*47510*/  LDL.LU R3, [R1+0x5200] ;  /* 0x0052000001037983 */ /* 0x000ea80000300800 */
[----:B------:R-:W-:Y:S01]  /*47520*/  STL.64 [R1+0x5170], R14 ;  /* 0x0051700e01007387 */ /* 0x000fe20000100a00 */
[----:B------:R-:W-:Y:S02]  /*47530*/  STL.64 [R1+0x5108], R10 ;  /* 0x0051080a01007387 */ /* 0x000fe40000100a00 */
[----:B------:R0:W-:Y:S02]  /*47540*/  STL [R1+0x5100], R9 ;  /* 0x0051000901007387 */ /* 0x0001e40000100800 */
[----:B------:R-:W3:Y:S01]  /*47550*/  LDL.LU R8, [R1+0x5f0] ;  /* 0x0005f00001087983 */ /* 0x000ee20000300800 */
[----:B0-----:R-:W3:Y:S01]  /*47560*/  LDL.LU R9, [R1+0x5f4] ;  /* 0x0005f40001097983 */ /* 0x001ee20000300800 */
[----:B------:R-:W4:Y:S02]  /*47570*/  LDL.LU R10, [R1+0x5f8] ;  /* 0x0005f800010a7983 */ /* 0x000f240000300800 */
[----:B------:R-:W4:Y:S02]  /*47580*/  LDL.LU R11, [R1+0x5fc] ;  /* 0x0005fc00010b7983 */ /* 0x000f240000300800 */
[----:B------:R0:W-:Y:S01]  /*47590*/  STL.64 [R1+0x51a0], R22 ;  /* 0x0051a01601007387 */ /* 0x0001e20000100a00 */
[----:B------:R-:W2:Y:S01]  /*475a0*/  LDL.LU R16, [R1+0x640] ;  /* 0x0006400001107983 */ /* 0x000ea20000300800 */
[----:B------:R-:W2:Y:S02]  /*475b0*/  LDL.LU R17, [R1+0x644] ;  /* 0x0006440001117983 */ /* 0x000ea40000300800 */
[----:B------:R-:W2:Y:S02]  /*475c0*/  LDL.LU R18, [R1+0x648] ;  /* 0x0006480001127983 */ /* 0x000ea40000300800 */
[----:B------:R-:W2:Y:S02]  /*475d0*/  LDL.LU R19, [R1+0x64c] ;  /* 0x00064c0001137983 */ /* 0x000ea40000300800 */
[----:B------:R-:W-:-:S02]  /*475e0*/  IMAD.MOV.U32 R15, RZ, RZ, R20 ;  /* 0x000000ffff0f7224 */ /* 0x000fc400078e0014 */
[----:B------:R-:W-:Y:S01]  /*475f0*/  IMAD.MOV.U32 R14, RZ, RZ, R21 ;  /* 0x000000ffff0e7224 */ /* 0x000fe200078e0015 */
[----:B--2---:R1:W-:Y:S01]  /*47600*/  STL.64 [R1+0x51b0], R18 ;  /* 0x0051b01201007387 */ /* 0x0043e20000100a00 */
[----:B------:R-:W-:Y:S02]  /*47610*/  STL.64 [R1+0x51a8], R16 ;  /* 0x0051a81001007387 */ /* 0x000fe40000100a00 */
[----:B------:R-:W2:Y:S02]  /*47620*/  LDL.LU R20, [R1+0x650] ;  /* 0x0006500001147983 */ /* 0x000ea40000300800 */
[----:B------:R-:W2:Y:S01]  /*47630*/  LDL.LU R21, [R1+0x654] ;  /* 0x0006540001157983 */ /* 0x000ea20000300800 */
[----:B0-----:R-:W2:Y:S01]  /*47640*/  LDL.LU R22, [R1+0x658] ;  /* 0x0006580001167983 */ /* 0x001ea20000300800 */
[----:B------:R-:W2:Y:S02]  /*47650*/  LDL.LU R23, [R1+0x65c] ;  /* 0x00065c0001177983 */ /* 0x000ea40000300800 */
[----:B------:R-:W2:Y:S02]  /*47660*/  LDL R26, [R1+0x88] ;  /* 0x00008800011a7983 */ /* 0x000ea40000100800 */
[----:B------:R-:W2:Y:S02]  /*47670*/  LDL R27, [R1+0x8c] ;  /* 0x00008c00011b7983 */ /* 0x000ea40000100800 */
[----:B--2---:R0:W-:Y:S01]  /*47680*/  STL.64 [R1+0x51d0], R26 ;  /* 0x0051d01a01007387 */ /* 0x0041e20000100a00 */
[----:B------:R-:W-:Y:S02]  /*47690*/  STL.64 [R1+0x51c0], R22 ;  /* 0x0051c01601007387 */ /* 0x000fe40000100a00 */
[----:B------:R-:W-:Y:S02]  /*476a0*/  STL.64 [R1+0x51b8], R20 ;  /* 0x0051b81401007387 */ /* 0x000fe40000100a00 */
[----:B-1----:R-:W2:Y:S01]  /*476b0*/  LDL R18, [R1+0x78] ;  /* 0x0000780001127983 */ /* 0x002ea20000100800 */
[----:B------:R-:W2:Y:S04]  /*476c0*/  LDL R19, [R1+0x7c] ;  /* 0x00007c0001137983 */ /* 0x000ea80000100800 */
[----:B0-----:R-:W2:Y:S04]  /*476d0*/  LDL R26, [R1+0x98] ;  /* 0x00009800011a7983 */ /* 0x001ea80000100800 */
[----:B------:R-:W2:Y:S04]  /*476e0*/  LDL R27, [R1+0x9c] ;  /* 0x00009c00011b7983 */ /* 0x000ea80000100800 */
[----:B--2---:R-:W-:Y:S01]  /*476f0*/  STL.64 [R1+0x51e8], R26 ;  /* 0x0051e81a01007387 */ /* 0x004fe20000100a00 */
[----:B------:R0:W-:Y:S02]  /*47700*/  STL.64 [R1+0x51c8], R18 ;  /* 0x0051c81201007387 */ /* 0x0001e40000100a00 */
[----:B------:R-:W2:Y:S02]  /*47710*/  LDL.LU R16, [R1+0x360] ;  /* 0x0003600001107983 */ /* 0x000ea40000300800 */
[----:B------:R-:W2:Y:S01]  /*47720*/  LDL.LU R17, [R1+0x364] ;  /* 0x0003640001117983 */ /* 0x000ea20000300800 */
[----:B0-----:R-:W2:Y:S01]  /*47730*/  LDL.LU R18, [R1+0x368] ;  /* 0x0003680001127983 */ /* 0x001ea20000300800 */
[----:B------:R-:W2:Y:S02]  /*47740*/  LDL.LU R19, [R1+0x36c] ;  /* 0x00036c0001137983 */ /* 0x000ea40000300800 */
[----:B------:R-:W3:Y:S02]  /*47750*/  LDL R26, [R1+0xa8] ;  /* 0x0000a800011a7983 */ /* 0x000ee40000100800 */
[----:B------:R-:W3:Y:S01]  /*47760*/  LDL R27, [R1+0xac] ;  /* 0x0000ac00011b7983 */ /* 0x000ee20000100800 */
[----:B--2---:R-:W-:Y:S01]  /*47770*/  STL.64 [R1+0x51e0], R18 ;  /* 0x0051e01201007387 */ /* 0x004fe20000100a00 */
[----:B------:R0:W-:Y:S03]  /*47780*/  STL.64 [R1+0x51d8], R16 ;  /* 0x0051d81001007387 */ /* 0x0001e60000100a00 */
[----:B0-----:R-:W2:Y:S01]  /*47790*/  LDL.LU R16, [R1+0x370] ;  /* 0x0003700001107983 */ /* 0x001ea20000300800 */
[----:B------:R-:W2:Y:S02]  /*477a0*/  LDL.LU R17, [R1+0x374] ;  /* 0x0003740001117983 */ /* 0x000ea40000300800 */
[----:B------:R-:W2:Y:S02]  /*477b0*/  LDL.LU R18, [R1+0x378] ;  /* 0x0003780001127983 */ /* 0x000ea40000300800 */
[----:B------:R-:W2:Y:S02]  /*477c0*/  LDL.LU R19, [R1+0x37c] ;  /* 0x00037c0001137983 */ /* 0x000ea40000300800 */
[----:B--2---:R-:W-:Y:S01]  /*477d0*/  STL.64 [R1+0x51f8], R18 ;  /* 0x0051f81201007387 */ /* 0x004fe20000100a00 */
[----:B------:R0:W-:Y:S03]  /*477e0*/  STL.64 [R1+0x51f0], R16 ;  /* 0x0051f01001007387 */ /* 0x0001e60000100a00 */
        /* <DEDUP_REMOVED lines=8> */
[----:B------:R-:W-:Y:S01]  /*47870*/  STL.64 [R1+0x5188], R14 ;  /* 0x0051880e01007387 */ /* 0x000fe20000100a00 */
        /* <DEDUP_REMOVED lines=10> */
[----:B------:R-:W4:Y:S02]  /*47920*/  LDL.LU R10, [R1+0x628] ;  /* 0x00062800010a7983 */ /* 0x000f240000300800 */
[----:B------:R-:W4:Y:S01]  /*47930*/  LDL.LU R11, [R1+0x62c] ;  /* 0x00062c00010b7983 */ /* 0x000f220000300800 */
[C---:B--2---:R-:W-:Y:S01]  /*47940*/  HMMA.16816.F32 R24, R4.reuse, R26, R16 ;  /* 0x0000001a0418723c */ /* 0x044fe20000001810 */
[----:B----4-:R-:W-:Y:S01]  /*47950*/  STL.64 [R1+0x5198], R10 ;  /* 0x0051980a01007387 */ /* 0x010fe20000100a00 */
[----:B---3--:R0:W-:Y:S03]  /*47960*/  STL.64 [R1+0x5190], R8 ;  /* 0x0051900801007387 */ /* 0x0081e60000100a00 */
        /* <DEDUP_REMOVED lines=20> */
[----:B------:R-:W-:Y:S02]  /*47ab0*/  STL.64 [R1+0xbd8], R26 ;  /* 0x000bd81a01007387 */ /* 0x000fe40000100a00 */
[----:B------:R-:W0:Y:S02]  /*47ac0*/  LDSM.16.MT88.4 R24, [R3+0x12180] ;  /* 0x012180000318783b */ /* 0x000e240000004200 */
[----:B0-----:R-:W-:Y:S02]  /*47ad0*/  STL [R1+0x5014], R24 ;  /* 0x0050141801007387 */ /* 0x001fe40000100800 */
[----:B------:R-:W-:Y:S02]  /*47ae0*/  STL [R1+0x5010], R25 ;  /* 0x0050101901007387 */ /* 0x000fe40000100800 */
[----:B------:R-:W-:Y:S02]  /*47af0*/  STL [R1+0x500c], R26 ;  /* 0x00500c1a01007387 */ /* 0x000fe40000100800 */
[----:B------:R0:W-:Y:S02]  /*47b00*/  STL [R1+0x5008], R27 ;  /* 0x0050081b01007387 */ /* 0x0001e40000100800 */
[----:B0-----:R-:W4:Y:S01]  /*47b10*/  LDL.64 R26, [R1+0x68] ;  /* 0x00006800011a7983 */ /* 0x001f220000100a00 */
[C---:B---3--:R-:W-:Y:S03]  /*47b20*/  HMMA.16816.F32 R16, R4.reuse, R18, R20 ;  /* 0x000000120410723c */ /* 0x048fe60000001814 */
[----:B------:R-:W4:Y:S01]  /*47b30*/  LDL.LU.64 R22, [R1+0x51c0] ;  /* 0x0051c00001167983 */ /* 0x000f220000300a00 */
[----:B------:R-:W4:Y:S11]  /*47b40*/  LDL.LU.64 R20, [R1+0x51b8] ;  /* 0x0051b80001147983 */ /* 0x000f360000300a00 */
[----:B------:R-:W-:Y:S08]  /*47b50*/  @!UPT UIADD3 URZ, URZ, URZ, URZ ;  /* 0x0000003f3f3ff290 */ /* 0x000ff0000fffe03f */
[----:B------:R-:W-:Y:S01]  /*47b60*/  STL.64 [R1+0xbc0], R16 ;  /* 0x000bc01001007387 */ /* 0x000fe20000100a00 */
[----:B------:R0:W-:Y:S03]  /*47b70*/  STL.64 [R1+0xbc8], R18 ;  /* 0x000bc81201007387 */ /* 0x0001e60000100a00 */
[----:B0-----:R-:W3:Y:S01]  /*47b80*/  LDL.LU.64 R18, [R1+0x51b0] ;  /* 0x0051b00001127983 */ /* 0x001ee20000300a00 */
[----:B------:R-:W3:Y:S01]  /*47b90*/  LDL.LU.64 R16, [R1+0x51a8] ;  /* 0x0051a80001107983 */ /* 0x000ee20000300a00 */
[C---:B----4-:R-:W-:Y:S11]  /*47ba0*/  HMMA.16816.F32 R20, R4.reuse, R26, R20 ;  /* 0x0000001a0414723c */ /* 0x050ff60000001814 */
[----:B------:R-:W-:Y:S11]  /*47bb0*/  @!UPT UIADD3 URZ, URZ, URZ, URZ ;  /* 0x0000003f3f3ff290 */ /* 0x000ff6000fffe03f */
[----:B------:R-:W-:Y:S01]  /*47bc0*/  @!UPT UIADD3 URZ, URZ, URZ, URZ ;  /* 0x0000003f3f3ff290 */ /* 0x000fe2000fffe03f */
[----:B------:R-:W-:Y:S01]  /*47bd0*/  STL.64 [R1+0xbb0], R20 ;  /* 0x000bb01401007387 */ /* 0x000fe20000100a00 */
[----:B------:R0:W-:Y:S03]  /*47be0*/  STL.64 [R1+0xbb8], R22 ;  /* 0x000bb81601007387 */ /* 0x0001e60000100a00 */
[----:B0-----:R-:W3:Y:S01]  /*47bf0*/  LDL.LU.64 R22, [R1+0x51a0] ;  /* 0x0051a00001167983 */ /* 0x001ee20000300a00 */
[----:B------:R-:W-:Y:S01]  /*47c00*/  STL.64 [R1+0x50c0], R26 ;  /* 0x0050c01a01007387 */ /* 0x000fe20000100a00 */
[----:B---3--:R-:W-:Y:S02]  /*47c10*/  HMMA.16816.F32 R16, R4, R22, R16 ;  /* 0x000000160410723c */ /* 0x008fe40000001810 */
[----:B------:R-:W3:Y:S11]  /*47c20*/  LDL.64 R22, [R1+0xc8] ;  /* 0x0000c80001167983 */ /* 0x000ef60000100a00 */
[----:B------:R-:W-:Y:S10]  /*47c30*/  @!UPT UIADD3 URZ, URZ, URZ, URZ ;  /* 0x0000003f3f3ff290 */ /* 0x000ff4000fffe03f */
[----:B------:R0:W-:Y:S01]  /*47c40*/  STL.64 [R1+0xba0], R16 ;  /* 0x000ba01001007387 */ /* 0x0001e20000100a00 */
[----:B------:R1:W-:Y:S03]  /*47c50*/  STL.64 [R1+0xba8], R18 ;  /* 0x000ba81201007387 */ /* 0x0003e60000100a00 */
[----:B0-----:R-:W4:Y:S01]  /*47c60*/  LDL.LU R16, [R1+0x350] ;  /* 0x0003500001107983 */ /* 0x001f220000300800 */
[----:B------:R-:W4:Y:S02]  /*47c70*/  LDL.LU R17, [R1+0x354] ;  /* 0x0003540001117983 */ /* 0x000f240000300800 */
[----:B-1----:R-:W3:Y:S02]  /*47c80*/  LDL.LU R18, [R1+0x358] ;  /* 0x0003580001127983 */ /* 0x002ee40000300800 */
[----:B------:R-:W3:Y:S02]  /*47c90*/  LDL.LU R19, [R1+0x35c] ;  /* 0x00035c0001137983 */ /* 0x000ee40000300800 */
[----:B------:R-:W-:-:S02]  /*47ca0*/  IMAD.MOV.U32 R14, RZ, RZ, R29 ;  /* 0x000000ffff0e7224 */ /* 0x000fc400078e001d */
[----:B------:R-:W-:-:S07]  /*47cb0*/  IMAD.MOV.U32 R15, RZ, RZ, R28 ;  /* 0x000000ffff0f7224 */ /* 0x000fce00078e001c */
[C---:B--2---:R-:W-:Y:S01]  /*47cc0*/  HMMA.16816.F32 R12, R4.reuse, R14, R8 ;  /* 0x0000000e040c723c */ /* 0x044fe20000001808 */
[----:B---3--:R-:W-:Y:S01]  /*47cd0*/  STL.64 [R1+0x5140], R18 ;  /* 0x0051401201007387 */ /* 0x008fe20000100a00 */
[----:B----4-:R0:W-:Y:S03]  /*47ce0*/  STL.64 [R1+0x5138], R16 ;  /* 0x0051381001007387 */ /* 0x0101e60000100a00 */
        /* <DEDUP_REMOVED lines=29> */
[----:B------:R0:W-:Y:S01]  /*47ec0*/  STL.64 [R1+0xb60], R24 ;  /* 0x000b601801007387 */ /* 0x0001e20000100a00 */
[----:B------:R1:W-:Y:S03]  /*47ed0*/  STL.64 [R1+0xb68], R26 ;  /* 0x000b681a01007387 */ /* 0x0003e60000100a00 */
[----:B0-----:R-:W4:Y:S01]  /*47ee0*/  LDL.LU R24, [R1+0x4e0] ;  /* 0x0004e00001187983 */ /* 0x001f220000300800 */
[C---:B---3--:R-:W-:Y:S11]  /*47ef0*/  HMMA.16816.F32 R8, R4.reuse, R14, R8 ;  /* 0x0000000e0408723c */ /* 0x048ff60000001808 */
[----:B------:R-:W-:Y:S11]  /*47f00*/  @!UPT UIADD3 URZ, URZ, URZ, URZ ;  /* 0x0000003f3f3ff290 */ /* 0x000ff6000fffe03f */
[----:B------:R-:W-:Y:S01]  /*47f10*/  @!UPT UIADD3 URZ, URZ, URZ, URZ ;  /* 0x0000003f3f3ff290 */ /* 0x000fe2000fffe03f */
[----:B------:R0:W-:Y:S01]  /*47f20*/  STL.64 [R1+0xb50], R8 ;  /* 0x000b500801007387 */ /* 0x0001e20000100a00 */
[----:B------:R3:W-:Y:S02]  /*47f30*/  STL.64 [R1+0xb58], R10 ;  /* 0x000b580a01007387 */ /* 0x0007e40000100a00 */
[----:B------:R-:W4:Y:S02]  /*47f40*/  LDL.LU R25, [R1+0x4e4] ;  /* 0x0004e40001197983 */ /* 0x000f240000300800 */
[----:B-1----:R-:W2:Y:S01]  /*47f50*/  LDL.LU R26, [R1+0x4e8] ;  /* 0x0004e800011a7983 */ /* 0x002ea20000300800 */
[----:B------:R-:W2:Y:S01]  /*47f60*/  LDL.LU R27, [R1+0x4ec] ;  /* 0x0004ec00011b7983 */ /* 0x000ea20000300800 */
[----:B------:R-:W4:Y:S02]  /*47f70*/  LDL.LU R12, [R1+0x330] ;  /* 0x00033000010c7983 */ /* 0x000f240000300800 */
[----:B------:R-:W4:Y:S02]  /*47f80*/  LDL.LU R13, [R1+0x334] ;  /* 0x00033400010d7983 */ /* 0x000f240000300800 */
[----:B------:R-:W4:Y:S01]  /*47f90*/  LDL.LU R14, [R1+0x338] ;  /* 0x00033800010e7983 */ /* 0x000f220000300800 */
[----:B------:R-:W4:Y:S04]  /*47fa0*/  LDL.LU R15, [R1+0x33c] ;  /* 0x00033c00010f7983 */ /* 0x000f280000300800 */
[----:B0-----:R-:W4:Y:S01]  /*47fb0*/  LDL.LU R8, [R1+0x320] ;  /* 0x0003200001087983 */ /* 0x001f220000300800 */
[----:B------:R-:W4:Y:S02]  /*47fc0*/  LDL.LU R9, [R1+0x324] ;  /* 0x0003240001097983 */ /* 0x000f240000300800 */
[----:B---3--:R-:W3:Y:S02]  /*47fd0*/  LDL.LU R10, [R1+0x328] ;  /* 0x00032800010a7983 */ /* 0x008ee40000300800 */
[----:B------:R-:W3:Y:S01]  /*47fe0*/  LDL.LU R11, [R1+0x32c] ;  /* 0x00032c00010b7983 */ /* 0x000ee20000300800 */
[----:B--2---:R0:W-:Y:S01]  /*47ff0*/  STL.64 [R1+0x50d0], R26 ;  /* 0x0050d01a01007387 */ /* 0x0041e20000100a00 */
[----:B----4-:R-:W-:Y:S03]  /*48000*/  STL.64 [R1+0x50c8], R24 ;  /* 0x0050c81801007387 */ /* 0x010fe60000100a00 */
[----:B0-----:R-:W2:Y:S01]  /*48010*/  LDL.64 R26, [R1+0x98] ;  /* 0x00009800011a7983 */ /* 0x001ea20000100a00 */
[----:B------:R-:W-:Y:S03]  /*48020*/  HMMA.16816.F32 R16, R4, R22, R16 ;  /* 0x000000160410723c */ /* 0x000fe60000001810 */
[----:B--2---:R0:W-:Y:S04]  /*48030*/  STL.64 [R1+0x50e0], R26 ;  /* 0x0050e01a01007387 */ /* 0x0041e80000100a00 */
[----:B0-----:R-:W2:Y:S01]  /*48040*/  LDL.64 R26, [R1+0xa8] ;  /* 0x0000a800011a7983 */ /* 0x001ea20000100a00 */
[----:B------:R-:W-:-:S02]  /*48050*/  IMAD.MOV.U32 R29, RZ, RZ, R22 ;  /* 0x000000ffff1d7224 */ /* 0x000fc400078e0016 */
[----:B------:R-:W-:Y:S01]  /*48060*/  IMAD.MOV.U32 R28, RZ, RZ, R23 ;  /* 0x000000ffff1c7224 */ /* 0x000fe200078e0017 */
[----:B--2---:R0:W-:Y:S01]  /*48070*/  STL.64 [R1+0x50f8], R26 ;  /* 0x0050f81a01007387 */ /* 0x0041e20000100a00 */
[----:B------:R-:W2:Y:S02]  /*48080*/  LDL.LU R24, [R1+0x310] ;  /* 0x0003100001187983 */ /* 0x000ea40000300800 */
[----:B------:R-:W2:Y:S01]  /*48090*/  LDL.LU R25, [R1+0x314] ;  /* 0x0003140001197983 */ /* 0x000ea20000300800 */
[----:B0-----:R-:W2:Y:S01]  /*480a0*/  LDL.LU R26, [R1+0x318] ;  /* 0x00031800011a7983 */ /* 0x001ea20000300800 */
[----:B------:R-:W2:Y:S07]  /*480b0*/  LDL.LU R27, [R1+0x31c] ;  /* 0x00031c00011b7983 */ /* 0x000eae0000300800 */
[----:B------:R-:W-:Y:S02]  /*480c0*/  STL.64 [R1+0xb40], R16 ;  /* 0x000b401001007387 */ /* 0x000fe40000100a00 */
[----:B------:R0:W-:Y:S02]  /*480d0*/  STL.64 [R1+0xb48], R18 ;  /* 0x000b481201007387 */ /* 0x0001e40000100a00 */
[----:B0-----:R-:W4:Y:S01]  /*480e0*/  LDL.LU.64 R18, [R1+0x5140] ;  /* 0x0051400001127983 */ /* 0x001f220000300a00 */
[----:B------:R-:W4:Y:S02]  /*480f0*/  LDL.LU.64 R16, [R1+0x5138] ;  /* 0x0051380001107983 */ /* 0x000f240000300a00 */
[----:B------:R-:W4:Y:S02]  /*48100*/  LDL.LU.64 R22, [R1+0x5130] ;  /* 0x0051300001167983 */ /* 0x000f240000300a00 */
[----:B----4-:R-:W-:Y:S01]  /*48110*/  HMMA.16816.F32 R4, R4, R22, R16 ;  /* 0x000000160404723c */ /* 0x010fe20000001810 */
[----:B------:R-:W4:Y:S01]  /*48120*/  LDL.LU.64 R18, [R1+0x5128] ;  /* 0x0051280001127983 */ /* 0x000f220000300a00 */
[----:B------:R-:W4:Y:S02]  /*48130*/  LDL.LU.64 R22, [R1+0x5120] ;  /* 0x0051200001167983 */ /* 0x000f240000300a00 */
[----:B------:R-:W4:Y:S11]  /*48140*/  LDL.LU.64 R20, [R1+0x5118] ;  /* 0x0051180001147983 */ /* 0x000f360000300a00 */
[----:B------:R-:W-:Y:S08]  /*48150*/  @!UPT UIADD3 URZ, URZ, URZ, URZ ;  /* 0x0000003f3f3ff290 */ /* 0x000ff0000fffe03f */
[----:B------:R-:W-:Y:S01]  /*48160*/  STL.64 [R1+0xb30], R4 ;  /* 0x000b300401007387 */ /* 0x000fe20000100a00 */
[----:B------:R0:W-:Y:S03]  /*48170*/  STL.64 [R1+0xb38], R6 ;  /* 0x000b380601007387 */ /* 0x0001e60000100a00 */
[----:B0-----:R-:W2:Y:S04]  /*48180*/  LDL.64 R6, [R1+0x88] ;  /* 0x0000880001067983 */ /* 0x001ea80000100a00 */
[----:B--2---:R0:W-:Y:S01]  /*48190*/  STL.64 [R1+0x50d8], R6 ;  /* 0x0050d80601007387 */ /* 0x0041e20000100a00 */
[----:B------:R-:W2:Y:S02]  /*481a0*/  LDL.LU R4, [R1+0x2f0] ;  /* 0x0002f00001047983 */ /* 0x000ea40000300800 */
[----:B------:R-:W2:Y:S01]  /*481b0*/  LDL.LU R5, [R1+0x2f4] ;  /* 0x0002f40001057983 */ /* 0x000ea20000300800 */
[----:B0-----:R-:W2:Y:S01]  /*481c0*/  LDL.LU R6, [R1+0x2f8] ;  /* 0x0002f80001067983 */ /* 0x001ea20000300800 */
[----:B------:R-:W2:Y:S01]  /*481d0*/  LDL.LU R7, [R1+0x2fc] ;  /* 0x0002fc0001077983 */ /* 0x000ea20000300800 */
[C---:B----4-:R-:W-:Y:S02]  /*481e0*/  HMMA.16816.F32 R12, R20.reuse, R18, R12 ;  /* 0x00000012140c723c */ /* 0x050fe4000000180c */
        /* <DEDUP_REMOVED lines=10> */
[----:B------:R-:W-:Y:S02]  /*48290*/  STL [R1+0x5018], R19 ;  /* 0x0050181301007387 */ /* 0x000fe40000100800 */
[----:B------:R0:W-:Y:S02]  /*482a0*/  STL [R1+0x50bc], R18 ;  /* 0x0050bc1201007387 */ /* 0x0001e40000100800 */
[----:B------:R-:W4:Y:S01]  /*482b0*/  LDL.LU R16, [R1+0x4d0] ;  /* 0x0004d00001107983 */ /* 0x000f220000300800 */
[----:B------:R-:W4:Y:S04]  /*482c0*/  LDL.LU R17, [R1+0x4d4] ;  /* 0x0004d40001117983 */ /* 0x000f280000300800 */
[----:B0-----:R-:W4:Y:S01]  /*482d0*/  LDL.LU R18, [R1+0x4d8] ;  /* 0x0004d80001127983 */ /* 0x001f220000300800 */
[----:B------:R-:W4:Y:S01]  /*482e0*/  LDL.LU R19, [R1+0x4dc] ;  /* 0x0004dc0001137983 */ /* 0x000f220000300800 */
[C---:B---3--:R-:W-:Y:S11]  /*482f0*/  HMMA.16816.F32 R8, R20.reuse, R14, R8 ;  /* 0x0000000e1408723c */ /* 0x048ff60000001808 */
[----:B------:R-:W-:Y:S11]  /*48300*/  @!UPT UIADD3 URZ, URZ, URZ, URZ ;  /* 0x0000003f3f3ff290 */ /* 0x000ff6000fffe03f */
[----:B------:R-:W-:Y:S01]  /*48310*/  @!UPT UIADD3 URZ, URZ, URZ, URZ ;  /* 0x0000003f3f3ff290 */ /* 0x000fe2000fffe03f */
[----:B------:R-:W-:Y:S01]  /*48320*/  STL.64 [R1+0xb10], R8 ;  /* 0x000b100801007387 */ /* 0x000fe20000100a00 */
[----:B------:R0:W-:Y:S03]  /*48330*/  STL.64 [R1+0xb18], R10 ;  /* 0x000b180a01007387 */ /* 0x0001e60000100a00 */
[----:B0-----:R-:W3:Y:S01]  /*48340*/  LDL.LU.64 R10, [R1+0x5108] ;  /* 0x00510800010a7983 */ /* 0x001ee20000300a00 */
[----:B------:R-:W2:Y:S02]  /*48350*/  LDL.LU R9, [R1+0x5100] ;  /* 0x0051000001097983 */ /* 0x000ea40000300800 */
        /* <DEDUP_REMOVED lines=26> */
[----:B------:R-:W-:Y:S02]  /*48500*/  IMAD.MOV.U32 R8, RZ, RZ, R26 ;  /* 0x000000ffff087224 */ /* 0x000fe400078e001a */
[----:B------:R-:W-:Y:S02]  /*48510*/  IMAD.MOV.U32 R3, RZ, RZ, R27 ;  /* 0x000000ffff037224 */ /* 0x000fe400078e001b */
[----:B------:R-:W3:Y:S01]  /*48520*/  LDL.LU.64 R26, [R1+0x50d0] ;  /* 0x0050d000011a7983 */ /* 0x000ee20000300a00 */
[----:B------:R-:W3:Y:S01]  /*48530*/  LDL.LU.64 R24, [R1+0x50c8] ;  /* 0x0050c80001187983 */ /* 0x000ee20000300a00 */
[C---:B--2---:R-:W-:Y:S11]  /*48540*/  HMMA.16816.F32 R12, R20.reuse, R6, R12 ;  /* 0x00000006140c723c */ /* 0x044ff6000000180c */
[----:B------:R-:W-:Y:S11]  /*48550*/  @!UPT UIADD3 URZ, URZ, URZ, URZ ;  /* 0x0000003f3f3ff290 */ /* 0x000ff6000fffe03f */
[----:B------:R-:W-:Y:S01]  /*48560*/  @!UPT UIADD3 URZ, URZ, URZ, URZ ;  /* 0x0000003f3f3ff290 */ /* 0x000fe2000fffe03f */
[----:B------:R0:W-:Y:S02]  /*48570*/  STL.64 [R1+0xac0], R12 ;  /* 0x000ac00c01007387 */ /* 0x0001e40000100a00 */
[----:B0-----:R-:W-:Y:S02]  /*48580*/  IMAD.MOV.U32 R13, RZ, RZ, R6 ;  /* 0x000000ffff0d7224 */ /* 0x001fe400078e0006 */
[----:B------:R-:W-:Y:S02]  /*48590*/  IMAD.MOV.U32 R12, RZ, RZ, R7 ;  /* 0x000000ffff0c7224 */ /* 0x000fe400078e0007 */
[----:B------:R-:W0:Y:S04]  /*485a0*/  LDSM.16.MT88.4 R4, [R9+0x12000] ;  /* 0x012000000904783b */ /* 0x000e280000004200 */
[----:B------:R-:W-:Y:S01]  /*485b0*/  STL.64 [R1+0xac8], R14 ;  /* 0x000ac80e01007387 */ /* 0x000fe20000100a00 */
[----:B------:R-:W-:Y:S02]  /*485c0*/  STL.64 [R1+0x4ff8], R10 ;  /* 0x004ff80a01007387 */ /* 0x000fe40000100a00 */
[----:B------:R-:W-:Y:S01]  /*485d0*/  STL [R1+0x4ff0], R9 ;  /* 0x004ff00901007387 */ /* 0x000fe20000100800 */
[----:B0-----:R0:W-:Y:S01]  /*485e0*/  STL.64 [R1+0x4ed8], R6 ;  /* 0x004ed80601007387 */ /* 0x0011e20000100a00 */
[----:B------:R-:W-:Y:S03]  /*485f0*/  STL.64 [R1+0x4ed0], R4 ;  /* 0x004ed00401007387 */ /* 0x000fe60000100a00 */
[----:B0-----:R-:W2:Y:S04]  /*48600*/  LDL.64 R6, [R1+0xb8] ;  /* 0x0000b80001067983 */ /* 0x001ea80000100a00 */
[----:B--2---:R0:W-:Y:S04]  /*48610*/  STL.64 [R1+0x5070], R6 ;  /* 0x0050700601007387 */ /* 0x0041e80000100a00 */
[----:B0-----:R-:W3:Y:S02]  /*48620*/  LDL.64 R6, [R1+0x78] ;  /* 0x0000780001067983 */ /* 0x001ee40000100a00 */
[C---:B---3--:R-:W-:Y:S11]  /*48630*/  HMMA.16816.F32 R24, R20.reuse, R6, R24 ;  /* 0x000000061418723c */ /* 0x048ff60000001818 */
[----:B------:R-:W-:Y:S11]  /*48640*/  @!UPT UIADD3 URZ, URZ, URZ, URZ ;  /* 0x0000003f3f3ff290 */ /* 0x000ff6000fffe03f */
[----:B------:R-:W-:Y:S01]  /*48650*/  @!UPT UIADD3 URZ, URZ, URZ, URZ ;  /* 0x0000003f3f3ff290 */ /* 0x000fe2000fffe03f */
[----:B------:R-:W-:Y:S01]  /*48660*/  STL.64 [R1+0xab0], R24 ;  /* 0x000ab01801007387 */ /* 0x000fe20000100a00 */
[----:B------:R0:W-:Y:S03]  /*48670*/  STL.64 [R1+0xab8], R26 ;  /* 0x000ab81a01007387 */ /* 0x0001e60000100a00 */
[----:B0-----:R-:W4:Y:S01]  /*48680*/  LDL.LU.64 R26, [R1+0x50c0] ;  /* 0x0050c000011a7983 */ /* 0x001f220000300a00 */
[----:B------:R-:W-:Y:S02]  /*48690*/  IMAD.MOV.U32 R10, RZ, RZ, R6 ;  /* 0x000000ffff0a7224 */ /* 0x000fe400078e0006 */
[----:B------:R-:W-:Y:S02]  /*486a0*/  IMAD.MOV.U32 R9, RZ, RZ, R7 ;  /* 0x000000ffff097224 */ /* 0x000fe400078e0007 */
[----:B----4-:R-:W-:Y:S01]  /*486b0*/  HMMA.16816.F32 R4, R20, R26, R16 ;  /* 0x0000001a1404723c */ /* 0x010fe20000001810 */
[----:B------:R-:W-:-:S02]  /*486c0*/  IMAD.MOV.U32 R14, RZ, RZ, R26 ;  /* 0x000000ffff0e7224 */ /* 0x000fc400078e001a */
[----:B------:R-:W-:Y:S11]  /*486d0*/  IMAD.MOV.U32 R11, RZ, RZ, R27 ;  /* 0x000000ffff0b7224 */ /* 0x000ff600078e001b */
[----:B------:R-:W-:Y:S09]  /*486e0*/  @!UPT UIADD3 URZ, URZ, URZ, URZ ;  /* 0x0000003f3f3ff290 */ /* 0x000ff2000fffe03f */
[----:B------:R-:W-:Y:S01]  /*486f0*/  STL.64 [R1+0xaa0], R4 ;  /* 0x000aa00401007387 */ /* 0x000fe20000100a00 */
[----:B------:R-:W-:Y:S02]  /*48700*/  STL.64 [R1+0xaa8], R6 ;  /* 0x000aa80601007387 */ /* 0x000fe40000100a00 */
[----:B------:R-:W-:Y:S02]  /*48710*/  STL [R1+0x50b8], R14 ;  /* 0x0050b80e01007387 */ /* 0x000fe40000100800 */
[----:B------:R-:W-:Y:S01]  /*48720*/  STL.64 [R1+0x50b0], R12 ;  /* 0x0050b00c01007387 */ /* 0x000fe20000100a00 */
[----:B------:R-:W-:Y:S01]  /*48730*/  STL.64 [R1+0x5028], R10 ;  /* 0x0050280a01007387 */ /* 0x000fe20000100a00 */
[----:B------:R0:W-:Y:S03]  /*48740*/  STL.64 [R1+0x5020], R8 ;  /* 0x0050200801007387 */ /* 0x0001e60000100a00 */
[----:B0-----:R-:W2:Y:S01]  /*48750*/  LDL.LU R8, [R1+0x2d0] ;  /* 0x0002d00001087983 */ /* 0x001ea20000300800 */
        /* <DEDUP_REMOVED lines=10> */
[----:B------:R-:W2:Y:S01]  /*48800*/  LDL.LU R19, [R1+0x4cc] ;  /* 0x0004cc0001137983 */ /* 0x000ea20000300800 */
[----:B------:R-:W2:Y:S01]  /*48810*/  LDL.64 R14, [R1+0x58] ;  /* 0x00005800010e7983 */ /* 0x000ea20000100a00 */
[----:B------:R-:W2:Y:S02]  /*48820*/  LDL.LU R24, [R1+0x4a0] ;  /* 0x0004a00001187983 */ /* 0x000ea40000300800 */
[----:B------:R-:W2:Y:S02]  /*48830*/  LDL.LU R25, [R1+0x4a4] ;  /* 0x0004a40001197983 */ /* 0x000ea40000300800 */
[----:B------:R-:W2:Y:S01]  /*48840*/  LDL.LU R26, [R1+0x4a8] ;  /* 0x0004a800011a7983 */ /* 0x000ea20000300800 */
[----:B------:R-:W2:Y:S04]  /*48850*/  LDL.LU R27, [R1+0x4ac] ;  /* 0x0004ac00011b7983 */ /* 0x000ea80000300800 */
[----:B--2---:R0:W-:Y:S01]  /*48860*/  STL.64 [R1+0x50a0], R26 ;  /* 0x0050a01a01007387 */ /* 0x0041e20000100a00 */
[----:B------:R-:W-:Y:S03]  /*48870*/  STL.64 [R1+0x5098], R24 ;  /* 0x0050981801007387 */ /* 0x000fe60000100a00 */
[----:B0-----:R-:W2:Y:S01]  /*48880*/  LDL.64 R26, [R1+0x48] ;  /* 0x00004800011a7983 */ /* 0x001ea20000100a00 */
[----:B------:R0:W-:Y:S02]  /*48890*/  STL.64 [R1+0x5080], R6 ;  /* 0x0050800601007387 */ /* 0x0001e40000100a00 */
[----:B----4-:R-:W-:Y:S01]  /*488a0*/  STL.64 [R1+0x5078], R4 ;  /* 0x0050780401007387 */ /* 0x010fe20000100a00 */
[----:B0-----:R-:W4:Y:S04]  /*488b0*/  LDL.64 R6, [R1+0x28] ;  /* 0x0000280001067983 */ /* 0x001f280000100a00 */
[----:B----4-:R0:W-:Y:S04]  /*488c0*/  STL.64 [R1+0x5090], R6 ;  /* 0x0050900601007387 */ /* 0x0101e80000100a00 */
[----:B0-----:R-:W4:Y:S04]  /*488d0*/  LDL.64 R6, [R1+0x38] ;  /* 0x0000380001067983 */ /* 0x001f280000100a00 */
[----:B----4-:R0:W-:Y:S01]  /*488e0*/  STL.64 [R1+0x50a8], R6 ;  /* 0x0050a80601007387 */ /* 0x0101e20000100a00 */
[----:B------:R-:W2:Y:S02]  /*488f0*/  LDL.LU R4, [R1+0x4b0] ;  /* 0x0004b00001047983 */ /* 0x000ea40000300800 */
[----:B------:R-:W2:Y:S01]  /*48900*/  LDL.LU R5, [R1+0x4b4] ;  /* 0x0004b40001057983 */ /* 0x000ea20000300800 */
[----:B0-----:R-:W2:Y:S01]  /*48910*/  LDL.LU R6, [R1+0x4b8] ;  /* 0x0004b80001067983 */ /* 0x001ea20000300800 */
[----:B------:R-:W2:Y:S02]  /*48920*/  LDL.LU R7, [R1+0x4bc] ;  /* 0x0004bc0001077983 */ /* 0x000ea40000300800 */
[----:B---3--:R0:W-:Y:S02]  /*48930*/  STL.64 [R1+0x5038], R10 ;  /* 0x0050380a01007387 */ /* 0x0081e40000100a00 */
[----:B------:R-:W-:Y:S02]  /*48940*/  STL.64 [R1+0x5030], R8 ;  /* 0x0050300801007387 */ /* 0x000fe40000100a00 */
[----:B0-----:R-:W-:-:S02]  /*48950*/  IMAD.MOV.U32 R10, RZ, RZ, R29 ;  /* 0x000000ffff0a7224 */ /* 0x001fc400078e001d */
[----:B------:R-:W-:-:S05]  /*48960*/  IMAD.MOV.U32 R11, RZ, RZ, R28 ;  /* 0x000000ffff0b7224 */ /* 0x000fca00078e001c */
[----:B------:R0:W-:Y:S04]  /*48970*/  STL.64 [R1+0x5050], R10 ;  /* 0x0050500a01007387 */ /* 0x0001e80000100a00 */
[----:B0-----:R-:W3:Y:S01]  /*48980*/  LDL.64 R10, [R1+0x8] ;  /* 0x00000800010a7983 */ /* 0x001ee20000100a00 */
[C---:B------:R-:W-:Y:S03]  /*48990*/  HMMA.16816.F32 R16, R20.reuse, R14, R16 ;  /* 0x0000000e1410723c */ /* 0x040fe60000001810 */
[----:B---3--:R0:W-:Y:S04]  /*489a0*/  STL.64 [R1+0x5068], R10 ;  /* 0x0050680a01007387 */ /* 0x0081e80000100a00 */
[----:B0-----:R-:W3:Y:S04]  /*489b0*/  LDL.64 R10, [R1+0x18] ;  /* 0x00001800010a7983 */ /* 0x001ee80000100a00 */
[----:B---3--:R0:W-:Y:S01]  /*489c0*/  STL.64 [R1+0x5088], R10 ;  /* 0x0050880a01007387 */ /* 0x0081e20000100a00 */
[----:B------:R-:W3:Y:S02]  /*489d0*/  LDL.LU R8, [R1+0x490] ;  /* 0x0004900001087983 */ /* 0x000ee40000300800 */
[----:B------:R-:W3:Y:S01]  /*489e0*/  LDL.LU R9, [R1+0x494] ;  /* 0x0004940001097983 */ /* 0x000ee20000300800 */
[----:B0-----:R-:W3:Y:S01]  /*489f0*/  LDL.LU R10, [R1+0x498] ;  /* 0x00049800010a7983 */ /* 0x001ee20000300800 */
[----:B------:R-:W3:Y:S07]  /*48a00*/  LDL.LU R11, [R1+0x49c] ;  /* 0x00049c00010b7983 */ /* 0x000eee0000300800 */
[----:B------:R0:W-:Y:S02]  /*48a10*/  STL.64 [R1+0xa90], R16 ;  /* 0x000a901001007387 */ /* 0x0001e40000100a00 */
[----:B------:R1:W-:Y:S02]  /*48a20*/  STL.64 [R1+0xa98], R18 ;  /* 0x000a981201007387 */ /* 0x0003e40000100a00 */
[----:B0-----:R-:W-:Y:S01]  /*48a30*/  IMAD.MOV.U32 R16, RZ, RZ, R14 ;  /* 0x000000ffff107224 */ /* 0x001fe200078e000e */
[----:B-1----:R-:W4:Y:S01]  /*48a40*/  LDL.LU R18, [R1+0x50bc] ;  /* 0x0050bc0001127983 */ /* 0x002f220000300800 */
[----:B------:R-:W3:Y:S02]  /*48a50*/  LDL.LU R14, [R1+0x50b8] ;  /* 0x0050b800010e7983 */ /* 0x000ee40000300800 */
[----:B------:R-:W4:Y:S01]  /*48a60*/  LDL.LU.64 R12, [R1+0x50b0] ;  /* 0x0050b000010c7983 */ /* 0x000f220000300a00 */
[----:B--2---:R-:W-:Y:S01]  /*48a70*/  HMMA.16816.F32 R4, R20, R26, R4 ;  /* 0x0000001a1404723c */ /* 0x004fe20000001804 */
[----:B---3--:R-:W-:Y:S01]  /*48a80*/  STL.64 [R1+0x5048], R14 ;  /* 0x0050480e01007387 */ /* 0x008fe20000100a00 */
[----:B----4-:R0:W-:Y:S03]  /*48a90*/  STL.64 [R1+0x5040], R12 ;  /* 0x0050400c01007387 */ /* 0x0101e60000100a00 */
[----:B0-----:R-:W2:Y:S01]  /*48aa0*/  LDL.LU R12, [R1+0x460] ;  /* 0x00046000010c7983 */ /* 0x001ea20000300800 */
[----:B------:R-:W2:Y:S02]  /*48ab0*/  LDL.LU R13, [R1+0x464] ;  /* 0x00046400010d7983 */ /* 0x000ea40000300800 */
[----:B------:R-:W3:Y:S02]  /*48ac0*/  LDL.LU R14, [R1+0x468] ;  /* 0x00046800010e7983 */ /* 0x000ee40000300800 */
[----:B------:R-:W3:Y:S02]  /*48ad0*/  LDL.LU R15, [R1+0x46c] ;  /* 0x00046c00010f7983 */ /* 0x000ee40000300800 */
[----:B------:R-:W-:-:S02]  /*48ae0*/  IMAD.MOV.U32 R28, RZ, RZ, R26 ;  /* 0x000000ffff1c7224 */ /* 0x000fc400078e001a */
[----:B------:R-:W-:Y:S01]  /*48af0*/  IMAD.MOV.U32 R17, RZ, RZ, R27 ;  /* 0x000000ffff117224 */ /* 0x000fe200078e001b */
        /* <DEDUP_REMOVED lines=9> */
[----:B------:R-:W3:Y:S02]  /*48b90*/  LDL.LU.64 R26, [R1+0x50a0] ;  /* 0x0050a000011a7983 */ /* 0x000ee40000300a00 */
[----:B------:R-:W3:Y:S02]  /*48ba0*/  LDL.LU.64 R24, [R1+0x5098] ;  /* 0x0050980001187983 */ /* 0x000ee40000300a00 */
[C---:B---3--:R-:W-:Y:S01]  /*48bb0*/  HMMA.16816.F32 R24, R20.reuse, R6, R24 ;  /* 0x000000061418723c */ /* 0x048fe20000001818 */
[----:B------:R-:W-:Y:S11]  /*48bc0*/  IMAD.MOV.U32 R29, RZ, RZ, R7 ;  /* 0x000000ffff1d7224 */ /* 0x000ff600078e0007 */
[----:B------:R-:W-:Y:S11]  /*48bd0*/  @!UPT UIADD3 URZ, URZ, URZ, URZ ;  /* 0x0000003f3f3ff290 */ /* 0x000ff6000fffe03f */
[----:B------:R-:W-:Y:S01]  /*48be0*/  STL.64 [R1+0xa70], R24 ;  /* 0x000a701801007387 */ /* 0x000fe20000100a00 */
[----:B------:R0:W-:Y:S02]  /*48bf0*/  STL.64 [R1+0xa78], R26 ;  /* 0x000a781a01007387 */ /* 0x0001e40000100a00 */
[----:B0-----:R-:W-:Y:S02]  /*48c00*/  IMAD.MOV.U32 R27, RZ, RZ, R6 ;  /* 0x000000ffff1b7224 */ /* 0x001fe400078e0006 */
[----:B------:R-:W3:Y:S02]  /*48c10*/  LDL.LU.64 R6, [R1+0x5090] ;  /* 0x0050900001067983 */ /* 0x000ee40000300a00 */
        /* <DEDUP_REMOVED lines=29> */
[----:B------:R-:W4:Y:S11]  /*48df0*/  LDL.LU.64 R12, [R1+0x5040] ;  /* 0x00504000010c7983 */ /* 0x000f360000300a00 */
[----:B------:R-:W-:Y:S10]  /*48e00*/  @!UPT UIADD3 URZ, URZ, URZ, URZ ;  /* 0x0000003f3f3ff290 */ /* 0x000ff4000fffe03f */
[----:B------:R-:W-:Y:S01]  /*48e10*/  STL.64 [R1+0xa30], R8 ;  /* 0x000a300801007387 */ /* 0x000fe20000100a00 */
[----:B------:R0:W-:Y:S03]  /*48e20*/  STL.64 [R1+0xa38], R10 ;  /* 0x000a380a01007387 */ /* 0x0001e60000100a00 */
[----:B0-----:R-:W3:Y:S01]  /*48e30*/  LDL.LU.64 R10, [R1+0x5038] ;  /* 0x00503800010a7983 */ /* 0x001ee20000300a00 */
[----:B------:R-:W3:Y:S02]  /*48e40*/  LDL.LU.64 R8, [R1+0x5030] ;  /* 0x0050300001087983 */ /* 0x000ee40000300a00 */
[----:B---3--:R-:W-:Y:S01]  /*48e50*/  HMMA.16816.F32 R20, R20, R6, R8 ;  /* 0x000000061414723c */ /* 0x008fe20000001808 */
[----:B------:R-:W3:Y:S01]  /*48e60*/  LDL.LU.64 R10, [R1+0x5028] ;  /* 0x00502800010a7983 */ /* 0x000ee20000300a00 */
[----:B------:R-:W2:Y:S11]  /*48e70*/  LDL.LU.64 R8, [R1+0x5020] ;  /* 0x0050200001087983 */ /* 0x000eb60000300a00 */
[----:B------:R-:W-:Y:S10]  /*48e80*/  @!UPT UIADD3 URZ, URZ, URZ, URZ ;  /* 0x0000003f3f3ff290 */ /* 0x000ff4000fffe03f */
[----:B------:R-:W-:Y:S01]  /*48e90*/  STL.64 [R1+0xa20], R20 ;  /* 0x000a201401007387 */ /* 0x000fe20000100a00 */
        /* <DEDUP_REMOVED lines=8> */
[----:B------:R-:W-:Y:S01]  /*48f20*/  STL.64 [R1+0x4f18], R22 ;  /* 0x004f181601007387 */ /* 0x000fe20000100a00 */
[----:B------:R0:W-:Y:S02]  /*48f30*/  STL.64 [R1+0x4ee8], R6 ;  /* 0x004ee80601007387 */ /* 0x0001e40000100a00 */
[----:B------:R-:W2:Y:S02]  /*48f40*/  LDL.LU R4, [R1+0x450] ;  /* 0x0004500001047983 */ /* 0x000ea40000300800 */
[----:B------:R-:W2:Y:S01]  /*48f50*/  LDL.LU R5, [R1+0x454] ;  /* 0x0004540001057983 */ /* 0x000ea20000300800 */
[----:B0-----:R-:W2:Y:S01]  /*48f60*/  LDL.LU R6, [R1+0x458] ;  /* 0x0004580001067983 */ /* 0x001ea20000300800 */
[----:B------:R-:W2:Y:S02]  /*48f70*/  LDL.LU R7, [R1+0x45c] ;  /* 0x00045c0001077983 */ /* 0x000ea40000300800 */
[----:B------:R-:W-:Y:S02]  /*48f80*/  IMAD.MOV.U32 R22, RZ, RZ, R25 ;  /* 0x000000ffff167224 */ /* 0x000fe400078e0019 */
[----:B------:R-:W-:Y:S01]  /*48f90*/  IMAD.MOV.U32 R23, RZ, RZ, R26 ;  /* 0x000000ffff177224 */ /* 0x000fe200078e001a */
[----:B------:R-:W3:Y:S01]  /*48fa0*/  LDL.LU R25, [R1+0x5010] ;  /* 0x0050100001197983 */ /* 0x000ee20000300800 */
[----:B------:R-:W3:Y:S03]  /*48fb0*/  LDL.LU R26, [R1+0x500c] ;  /* 0x00500c00011a7983 */ /* 0x000ee60000300800 */
[----:B------:R0:W-:Y:S02]  /*48fc0*/  STL.64 [R1+0x4f30], R22 ;  /* 0x004f301601007387 */ /* 0x0001e40000100a00 */
[----:B0-----:R-:W-:-:S02]  /*48fd0*/  IMAD.MOV.U32 R22, RZ, RZ, R27 ;  /* 0x000000ffff167224 */ /* 0x001fc400078e001b */
[----:B------:R-:W-:Y:S01]  /*48fe0*/  IMAD.MOV.U32 R23, RZ, RZ, R29 ;  /* 0x000000ffff177224 */ /* 0x000fe200078e001d */
[----:B------:R-:W3:Y:S04]  /*48ff0*/  LDL.LU R27, [R1+0x5008] ;  /* 0x00500800011b7983 */ /* 0x000ee80000300800 */
[----:B------:R-:W-:Y:S04]  /*49000*/  STL.64 [R1+0x4f48], R22 ;  /* 0x004f481601007387 */ /* 0x000fe80000100a00 */
[----:B--2---:R-:W-:Y:S01]  /*49010*/  STL.64 [R1+0x4ef8], R6 ;  /* 0x004ef80601007387 */ /* 0x004fe20000100a00 */
[----:B------:R0:W-:Y:S03]  /*49020*/  STL.64 [R1+0x4ef0], R4 ;  /* 0x004ef00401007387 */ /* 0x0001e60000100a00 */
[----:B0-----:R-:W2:Y:S01]  /*49030*/  LDL.LU R4, [R1+0x100] ;  /* 0x0001000001047983 */ /* 0x001ea20000300800 */
[----:B------:R-:W2:Y:S02]  /*49040*/  LDL.LU R5, [R1+0x104] ;  /* 0x0001040001057983 */ /* 0x000ea40000300800 */
[----:B------:R-:W2:Y:S02]  /*49050*/  LDL.LU R6, [R1+0x108] ;  /* 0x0001080001067983 */ /* 0x000ea40000300800 */
[----:B------:R-:W2:Y:S02]  /*49060*/  LDL.LU R7, [R1+0x10c] ;  /* 0x00010c0001077983 */ /* 0x000ea40000300800 */
[----:B------:R-:W-:-:S02]  /*49070*/  IMAD.MOV.U32 R22, RZ, RZ, R28 ;  /* 0x000000ffff167224 */ /* 0x000fc400078e001c */
[----:B------:R-:W-:-:S05]  /*49080*/  IMAD.MOV.U32 R23, RZ, RZ, R17 ;  /* 0x000000ffff177224 */ /* 0x000fca00078e0011 */
        /* <DEDUP_REMOVED lines=17> */
[----:B---3--:R-:W-:-:S05]  /*491a0*/  IMAD.MOV.U32 R23, RZ, RZ, R11 ;  /* 0x000000ffff177224 */ /* 0x008fca00078e000b */
[----:B------:R-:W-:Y:S04]  /*491b0*/  STL.64 [R1+0x4f90], R22 ;  /* 0x004f901601007387 */ /* 0x000fe80000100a00 */
[----:B--2---:R-:W-:Y:S01]  /*491c0*/  STL.64 [R1+0x4f40], R6 ;  /* 0x004f400601007387 */ /* 0x004fe20000100a00 */
[----:B------:R0:W-:Y:S03]  /*491d0*/  STL.64 [R1+0x4f38], R4 ;  /* 0x004f380401007387 */ /* 0x0001e60000100a00 */
        /* <DEDUP_REMOVED lines=13> */
[----:B----4-:R-:W-:-:S02]  /*492b0*/  IMAD.MOV.U32 R22, RZ, RZ, R13 ;  /* 0x000000ffff167224 */ /* 0x010fc400078e000d */
[----:B------:R-:W-:-:S05]  /*492c0*/  IMAD.MOV.U32 R23, RZ, RZ, R12 ;  /* 0x000000ffff177224 */ /* 0x000fca00078e000c */
[----:B------:R0:W-:Y:S02]  /*492d0*/  STL.64 [R1+0x4fc0], R22 ;  /* 0x004fc01601007387 */ /* 0x0001e40000100a00 */
[----:B0-----:R-:W-:Y:S02]  /*492e0*/  IMAD.MOV.U32 R22, RZ, RZ, R8 ;  /* 0x000000ffff167224 */ /* 0x001fe400078e0008 */
        /* <DEDUP_REMOVED lines=17> */
[----:B------:R-:W3:Y:S01]  /*49400*/  LDL.LU R7, [R1+0x16c] ;  /* 0x00016c0001077983 */ /* 0x000ee20000300800 */
[----:B------:R-:W2:Y:S01]  /*49410*/  LDL.LU R8, [R1+0x1c0] ;  /* 0x0001c00001087983 */ /* 0x000ea20000300800 */
        /* <DEDUP_REMOVED lines=14> */
[----:B------:R-:W3:Y:S01]  /*49500*/  LDL.LU R7, [R1+0x18c] ;  /* 0x00018c0001077983 */ /* 0x000ee20000300800 */
[C---:B----4-:R-:W-:Y:S01]  /*49510*/  HMMA.16816.F32 R12, R24.reuse, R18, R12 ;  /* 0x00000012180c723c */ /* 0x050fe2000000180c */
        /* <DEDUP_REMOVED lines=16> */
[----:B------:R-:W4:Y:S02]  /*49620*/  LDL.LU R16, [R1+0x1b0] ;  /* 0x0001b00001107983 */ /* 0x000f240000300800 */
[----:B------:R-:W4:Y:S01]  /*49630*/  LDL.LU R17, [R1+0x1b4] ;  /* 0x0001b40001117983 */ /* 0x000f220000300800 */
[----:B0-----:R-:W4:Y:S01]  /*49640*/  LDL.LU R18, [R1+0x1b8] ;  /* 0x0001b80001127983 */ /* 0x001f220000300800 */
[----:B------:R-:W4:Y:S01]  /*49650*/  LDL.LU R19, [R1+0x1bc] ;  /* 0x0001bc0001137983 */ /* 0x000f220000300800 */
        /* <DEDUP_REMOVED lines=8> */
[----:B------:R-:W3:Y:S05]  /*496e0*/  LDL.LU R9, [R1+0x4ff0] ;  /* 0x004ff00001097983 */ /* 0x000eea0000300800 */
[C---:B--2---:R-:W-:Y:S08]  /*496f0*/  HMMA.16816.F32 R20, R24.reuse, R22, R4 ;  /* 0x000000161814723c */ /* 0x044ff00000001804 */
[C---:B----4-:R-:W-:Y:S11]  /*49700*/  HMMA.16816.F32 R16, R24.reuse, R10, R16 ;  /* 0x0000000a1810723c */ /* 0x050ff60000001810 */
[----:B------:R-:W-:Y:S11]  /*49710*/  @!UPT UIADD3 URZ, URZ, URZ, URZ ;  /* 0x0000003f3f3ff290 */ /* 0x000ff6000fffe03f */
[----:B------:R-:W-:Y:S01]  /*49720*/  @!UPT UIADD3 URZ, URZ, URZ, URZ ;  /* 0x0000003f3f3ff290 */ /* 0x000fe2000fffe03f */
[----:B------:R0:W-:Y:S01]  /*49730*/  STL.64 [R1+0x9f0], R16 ;  /* 0x0009f01001007387 */ /* 0x0001e20000100a00 */
[----:B------:R1:W-:Y:S03]  /*49740*/  STL.64 [R1+0x9f8], R18 ;  /* 0x0009f81201007387 */ /* 0x0003e60000100a00 */
[----:B0-----:R-:W2:Y:S01]  /*49750*/  LDL.LU R16, [R1+0xf0] ;  /* 0x0000f00001107983 */ /* 0x001ea20000300800 */
[----:B------:R-:W2:Y:S02]  /*49760*/  LDL.LU R17, [R1+0xf4] ;  /* 0x0000f40001117983 */ /* 0x000ea40000300800 */
[----:B-1----:R-:W2:Y:S02]  /*49770*/  LDL.LU R18, [R1+0xf8] ;  /* 0x0000f80001127983 */ /* 0x002ea40000300800 */
[----:B------:R-:W2:Y:S01]  /*49780*/  LDL.LU R19, [R1+0xfc] ;  /* 0x0000fc0001137983 */ /* 0x000ea20000300800 */
[----:B------:R0:W-:Y:S04]  /*49790*/  STL.64 [R1+0x4eb8], R10 ;  /* 0x004eb80a01007387 */ /* 0x0001e80000100a00 */
[----:B0-----:R-:W4:Y:S01]  /*497a0*/  LDL.64 R10, [R1+0xc8] ;  /* 0x0000c800010a7983 */ /* 0x001f220000100a00 */
[----:B------:R-:W2:Y:S02]  /*497b0*/  LDL.LU.64 R6, [R1+0x4fe8] ;  /* 0x004fe80001067983 */ /* 0x000ea40000300a00 */
[----:B------:R-:W2:Y:S02]  /*497c0*/  LDL.LU.64 R4, [R1+0x4fe0] ;  /* 0x004fe00001047983 */ /* 0x000ea40000300a00 */
[----:B------:R-:W-:Y:S01]  /*497d0*/  STL.64 [R1+0x9e0], R20 ;  /* 0x0009e01401007387 */ /* 0x000fe20000100a00 */
[----:B------:R0:W-:Y:S04]  /*497e0*/  STL.64 [R1+0x9e8], R22 ;  /* 0x0009e81601007387 */ /* 0x0001e80000100a00 */
        /* <DEDUP_REMOVED lines=65> */
[----:B------:R-:W4:Y:S01]  /*49c00*/  LDL.LU.64 R6, [R1+0x4ef8] ;  /* 0x004ef80001067983 */ /* 0x000f220000300a00 */
[----:B------:R-:W4:Y:S11]  /*49c10*/  LDL.LU.64 R4, [R1+0x4ef0] ;  /* 0x004ef00001047983 */ /* 0x000f360000300a00 */
[----:B------:R-:W-:Y:S09]  /*49c20*/  @!UPT UIADD3 URZ, URZ, URZ, URZ ;  /* 0x0000003f3f3ff290 */ /* 0x000ff2000fffe03f */
[----:B------:R-:W-:Y:S01]  /*49c30*/  STL.64 [R1+0x940], R20 ;  /* 0x0009401401007387 */ /* 0x000fe20000100a00 */
[----:B------:R-:W-:Y:S02]  /*49c40*/  STL.64 [R1+0x948], R22 ;  /* 0x0009481601007387 */ /* 0x000fe40000100a00 */
[----:B---3--:R-:W0:Y:S02]  /*49c50*/  LDSM.16.MT88.4 R20, [R9+0x12080] ;  /* 0x012080000914783b */ /* 0x008e240000004200 */
[----:B0-----:R-:W-:Y:S02]  /*49c60*/  STL [R1+0x4de4], R20 ;  /* 0x004de41401007387 */ /* 0x001fe40000100800 */
[----:B------:R-:W-:Y:S02]  /*49c70*/  STL [R1+0x4de0], R21 ;  /* 0x004de01501007387 */ /* 0x000fe40000100800 */
[----:B------:R0:W-:Y:S02]  /*49c80*/  STL [R1+0x4db8], R22 ;  /* 0x004db81601007387 */ /* 0x0001e40000100800 */
[----:B0-----:R-:W2:Y:S01]  /*49c90*/  LDL R22, [R1+0x234c] ;  /* 0x00234c0001167983 */ /* 0x001ea20000100800 */
[----:B------:R-:W-:Y:S01]  /*49ca0*/  STL [R1+0x4db4], R23 ;  /* 0x004db41701007387 */ /* 0x000fe20000100800 */
[C---:B----4-:R-:W-:Y:S11]  /*49cb0*/  HMMA.16816.F32 R4, R24.reuse, R10, R4 ;  /* 0x0000000a1804723c */ /* 0x050ff60000001804 */
[----:B------:R-:W-:Y:S11]  /*49cc0*/  @!UPT UIADD3 URZ, URZ, URZ, URZ ;  /* 0x0000003f3f3ff290 */ /* 0x000ff6000fffe03f */
[----:B------:R-:W-:Y:S01]  /*49cd0*/  @!UPT UIADD3 URZ, URZ, URZ, URZ ;  /* 0x0000003f3f3ff290 */ /* 0x000fe2000fffe03f */
[----:B------:R-:W-:Y:S01]  /*49ce0*/  STL.64 [R1+0x930], R4 ;  /* 0x0009300401007387 */ /* 0x000fe20000100a00 */
[----:B------:R0:W-:Y:S03]  /*49cf0*/  STL.64 [R1+0x938], R6 ;  /* 0x0009380601007387 */ /* 0x0001e60000100a00 */
[----:B0-----:R-:W3:Y:S01]  /*49d00*/  LDL.LU.64 R6, [R1+0x4ee8] ;  /* 0x004ee80001067983 */ /* 0x001ee20000300a00 */
[----:B------:R-:W-:Y:S02]  /*49d10*/  IMAD.MOV.U32 R13, RZ, RZ, R11 ;  /* 0x000000ffff0d7224 */ /* 0x000fe400078e000b */
[----:B------:R-:W-:Y:S03]  /*49d20*/  STL.64 [R1+0x4ec8], R14 ;  /* 0x004ec80e01007387 */ /* 0x000fe60000100a00 */
[----:B------:R0:W-:Y:S01]  /*49d30*/  STL [R1+0x4ec0], R13 ;  /* 0x004ec00d01007387 */ /* 0x0001e20000100800 */
[----:B------:R-:W4:Y:S02]  /*49d40*/  LDL.LU R12, [R1+0x430] ;  /* 0x00043000010c7983 */ /* 0x000f240000300800 */
[----:B------:R-:W-:Y:S01]  /*49d50*/  IMAD.MOV.U32 R20, RZ, RZ, R10 ;  /* 0x000000ffff147224 */ /* 0x000fe200078e000a */
[----:B0-----:R-:W4:Y:S01]  /*49d60*/  LDL.LU R13, [R1+0x434] ;  /* 0x00043400010d7983 */ /* 0x001f220000300800 */
[----:B------:R-:W4:Y:S02]  /*49d70*/  LDL.LU R14, [R1+0x438] ;  /* 0x00043800010e7983 */ /* 0x000f240000300800 */
[----:B------:R-:W4:Y:S02]  /*49d80*/  LDL.LU R15, [R1+0x43c] ;  /* 0x00043c00010f7983 */ /* 0x000f240000300800 */
[----:B------:R-:W2:Y:S01]  /*49d90*/  LDL.LU R8, [R1+0x420] ;  /* 0x0004200001087983 */ /* 0x000ea20000300800 */
[----:B------:R-:W2:Y:S01]  /*49da0*/  LDL.LU R9, [R1+0x424] ;  /* 0x0004240001097983 */ /* 0x000ea20000300800 */
[----:B------:R-:W2:Y:S02]  /*49db0*/  LDL.LU R10, [R1+0x428] ;  /* 0x00042800010a7983 */ /* 0x000ea40000300800 */
[----:B------:R-:W2:Y:S01]  /*49dc0*/  LDL.LU R11, [R1+0x42c] ;  /* 0x00042c00010b7983 */ /* 0x000ea20000300800 */
[----:B---3--:R-:W-:Y:S01]  /*49dd0*/  HMMA.16816.F32 R24, R24, R6, R16 ;  /* 0x000000061818723c */ /* 0x008fe20000001810 */
[----:B------:R-:W4:Y:S01]  /*49de0*/  LDL.LU.64 R18, [R1+0x4ee0] ;  /* 0x004ee00001127983 */ /* 0x000f220000300a00 */
[----:B------:R-:W-:-:S02]  /*49df0*/  IMAD.MOV.U32 R23, RZ, RZ, R6 ;  /* 0x000000ffff177224 */ /* 0x000fc400078e0006 */
[----:B------:R-:W-:Y:S11]  /*49e00*/  IMAD.MOV.U32 R21, RZ, RZ, R7 ;  /* 0x000000ffff157224 */ /* 0x000ff600078e0007 */
[----:B------:R-:W-:Y:S08]  /*49e10*/  @!UPT UIADD3 URZ, URZ, URZ, URZ ;  /* 0x0000003f3f3ff290 */ /* 0x000ff0000fffe03f */
[----:B------:R-:W-:Y:S01]  /*49e20*/  STL.64 [R1+0x920], R24 ;  /* 0x0009201801007387 */ /* 0x000fe20000100a00 */
[----:B------:R-:W-:Y:S02]  /*49e30*/  STL.64 [R1+0x928], R26 ;  /* 0x0009281a01007387 */ /* 0x000fe40000100a00 */
[----:B------:R-:W4:Y:S02]  /*49e40*/  LDL.LU.64 R6, [R1+0x4ed8] ;  /* 0x004ed80001067983 */ /* 0x000f240000300a00 */
[----:B------:R-:W4:Y:S01]  /*49e50*/  LDL.LU.64 R4, [R1+0x4ed0] ;  /* 0x004ed00001047983 */ /* 0x000f220000300a00 */
[----:B--2---:R-:W-:Y:S01]  /*49e60*/  STL.64 [R1+0x4e88], R22 ;  /* 0x004e881601007387 */ /* 0x004fe20000100a00 */
[----:B------:R0:W-:Y:S03]  /*49e70*/  STL.64 [R1+0x4e80], R20 ;  /* 0x004e801401007387 */ /* 0x0001e60000100a00 */
[----:B0-----:R-:W2:Y:S01]  /*49e80*/  LDL.LU R20, [R1+0x3d0] ;  /* 0x0003d00001147983 */ /* 0x001ea20000300800 */
[----:B------:R-:W2:Y:S02]  /*49e90*/  LDL.LU R21, [R1+0x3d4] ;  /* 0x0003d40001157983 */ /* 0x000ea40000300800 */
[----:B------:R-:W3:Y:S02]  /*49ea0*/  LDL.LU R22, [R1+0x3d8] ;  /* 0x0003d80001167983 */ /* 0x000ee40000300800 */
[----:B------:R-:W3:Y:S02]  /*49eb0*/  LDL.LU R23, [R1+0x3dc] ;  /* 0x0003dc0001177983 */ /* 0x000ee40000300800 */
[----:B---3--:R0:W-:Y:S01]  /*49ec0*/  STL.64 [R1+0x4e98], R22 ;  /* 0x004e981601007387 */ /* 0x0081e20000100a00 */
[----:B--2---:R-:W-:Y:S03]  /*49ed0*/  STL.64 [R1+0x4e90], R20 ;  /* 0x004e901401007387 */ /* 0x004fe60000100a00 */
        /* <DEDUP_REMOVED lines=13> */
[----:B0-----:R-:W3:Y:S01]  /*49fb0*/  LDL.LU R26, [R1+0x3e8] ;  /* 0x0003e800011a7983 */ /* 0x001ee20000300800 */
[----:B------:R-:W3:Y:S06]  /*49fc0*/  LDL.LU R27, [R1+0x3ec] ;  /* 0x0003ec00011b7983 */ /* 0x000eec0000300800 */
[----:B------:R-:W-:Y:S02]  /*49fd0*/  STL.64 [R1+0x910], R12 ;  /* 0x0009100c01007387 */ /* 0x000fe40000100a00 */
[----:B------:R0:W-:Y:S02]  /*49fe0*/  STL.64 [R1+0x918], R14 ;  /* 0x0009180e01007387 */ /* 0x0001e40000100a00 */
[----:B0-----:R-:W4:Y:S01]  /*49ff0*/  LDL.LU.64 R14, [R1+0x4ec8] ;  /* 0x004ec800010e7983 */ /* 0x001f220000300a00 */
[----:B------:R-:W2:Y:S02]  /*4a000*/  LDL.LU R13, [R1+0x4ec0] ;  /* 0x004ec000010d7983 */ /* 0x000ea40000300800 */
[----:B------:R0:W-:Y:S02]  /*4a010*/  STL.64 [R1+0x4e50], R18 ;  /* 0x004e501201007387 */ /* 0x0001e40000100a00 */
[----:B------:R-:W2:Y:S01]  /*4a020*/  LDL.LU R16, [R1+0x410] ;  /* 0x0004100001107983 */ /* 0x000ea20000300800 */
[----:B------:R-:W2:Y:S04]  /*4a030*/  LDL.LU R17, [R1+0x414] ;  /* 0x0004140001117983 */ /* 0x000ea80000300800 */
[----:B0-----:R-:W2:Y:S01]  /*4a040*/  LDL.LU R18, [R1+0x418] ;  /* 0x0004180001127983 */ /* 0x001ea20000300800 */
[----:B------:R-:W2:Y:S01]  /*4a050*/  LDL.LU R19, [R1+0x41c] ;  /* 0x00041c0001137983 */ /* 0x000ea20000300800 */
[C---:B----4-:R-:W-:Y:S11]  /*4a060*/  HMMA.16816.F32 R8, R4.reuse, R14, R8 ;  /* 0x0000000e0408723c */ /* 0x050ff60000001808 */
[----:B------:R-:W-:Y:S11]  /*4a070*/  @!UPT UIADD3 URZ, URZ, URZ, URZ ;  /* 0x0000003f3f3ff290 */ /* 0x000ff6000fffe03f */
[----:B------:R-:W-:Y:S01]  /*4a080*/  @!UPT UIADD3 URZ, URZ, URZ, URZ ;  /* 0x0000003f3f3ff290 */ /* 0x000fe2000fffe03f */
[----:B------:R-:W-:Y:S01]  /*4a090*/  STL.64 [R1+0x900], R8 ;  /* 0x0009000801007387 */ /* 0x000fe20000100a00 */
[----:B------:R0:W-:Y:S03]  /*4a0a0*/  STL.64 [R1+0x908], R10 ;  /* 0x0009080a01007387 */ /* 0x0001e60000100a00 */
[----:B0-----:R-:W2:Y:S01]  /*4a0b0*/  LDL.LU.64 R10, [R1+0x4eb8] ;  /* 0x004eb800010a7983 */ /* 0x001ea20000300a00 */
[----:B------:R-:W-:Y:S01]  /*4a0c0*/  STL.64 [R1+0x4da0], R14 ;  /* 0x004da00e01007387 */ /* 0x000fe20000100a00 */
[C---:B--2---:R-:W-:Y:S11]  /*4a0d0*/  HMMA.16816.F32 R16, R4.reuse, R10, R16 ;  /* 0x0000000a0410723c */ /* 0x044ff60000001810 */
[----:B------:R-:W-:Y:S11]  /*4a0e0*/  @!UPT UIADD3 URZ, URZ, URZ, URZ ;  /* 0x0000003f3f3ff290 */ /* 0x000ff6000fffe03f */
[----:B------:R-:W-:Y:S01]  /*4a0f0*/  @!UPT UIADD3 URZ, URZ, URZ, URZ ;  /* 0x0000003f3f3ff290 */ /* 0x000fe2000fffe03f */
[----:B------:R-:W-:Y:S01]  /*4a100*/  STL.64 [R1+0x8f0], R16 ;  /* 0x0008f01001007387 */ /* 0x000fe20000100a00 */
[----:B------:R0:W-:Y:S03]  /*4a110*/  STL.64 [R1+0x8f8], R18 ;  /* 0x0008f81201007387 */ /* 0x0001e60000100a00 */
[----:B0-----:R-:W2:Y:S04]  /*4a120*/  LDL.64 R18, [R1+0x58] ;  /* 0x0000580001127983 */ /* 0x001ea80000100a00 */
[----:B--2---:R0:W-:Y:S04]  /*4a130*/  STL.64 [R1+0x4e78], R18 ;  /* 0x004e781201007387 */ /* 0x0041e80000100a00 */
[----:B0-----:R-:W2:Y:S01]  /*4a140*/  LDL.64 R18, [R1+0xa8] ;  /* 0x0000a80001127983 */ /* 0x001ea20000100a00 */
[----:B------:R0:W-:Y:S02]  /*4a150*/  STL.64 [R1+0x4d98], R10 ;  /* 0x004d980a01007387 */ /* 0x0001e40000100a00 */
[----:B------:R-:W4:Y:S02]  /*4a160*/  LDL.LU R8, [R1+0x3f0] ;  /* 0x0003f00001087983 */ /* 0x000f240000300800 */
[----:B------:R-:W4:Y:S01]  /*4a170*/  LDL.LU R9, [R1+0x3f4] ;  /* 0x0003f40001097983 */ /* 0x000f220000300800 */
[----:B0-----:R-:W4:Y:S01]  /*4a180*/  LDL.LU R10, [R1+0x3f8] ;  /* 0x0003f800010a7983 */ /* 0x001f220000300800 */
[----:B------:R-:W4:Y:S01]  /*4a190*/  LDL.LU R11, [R1+0x3fc] ;  /* 0x0003fc00010b7983 */ /* 0x000f220000300800 */
[C---:B--2---:R-:W-:Y:S11]  /*4a1a0*/  HMMA.16816.F32 R20, R4.reuse, R18, R20 ;  /* 0x000000120414723c */ /* 0x044ff60000001814 */
[----:B------:R-:W-:Y:S11]  /*4a1b0*/  @!UPT UIADD3 URZ, URZ, URZ, URZ ;  /* 0x0000003f3f3ff290 */ /* 0x000ff6000fffe03f */
[----:B------:R-:W-:Y:S01]  /*4a1c0*/  @!UPT UIADD3 URZ, URZ, URZ, URZ ;  /* 0x0000003f3f3ff290 */ /* 0x000fe2000fffe03f */
[----:B------:R-:W-:Y:S01]  /*4a1d0*/  STL.64 [R1+0x8e0], R20 ;  /* 0x0008e01401007387 */ /* 0x000fe20000100a00 */
[----:B------:R0:W-:Y:S03]  /*4a1e0*/  STL.64 [R1+0x8e8], R22 ;  /* 0x0008e81601007387 */ /* 0x0001e60000100a00 */
[----:B0-----:R-:W4:Y:S01]  /*4a1f0*/  LDL.LU.64 R22, [R1+0x4eb0] ;  /* 0x004eb00001167983 */ /* 0x001f220000300a00 */
[----:B------:R-:W2:Y:S02]  /*4a200*/  LDL.LU R16, [R1+0x6e0] ;  /* 0x0006e00001107983 */ /* 0x000ea40000300800 */
[----:B------:R-:W-:Y:S02]  /*4a210*/  IMAD.MOV.U32 R2, RZ, RZ, R18 ;  /* 0x000000ffff027224 */ /* 0x000fe400078e0012 */
[----:B------:R-:W2:Y:S02]  /*4a220*/  LDL.LU R17, [R1+0x6e4] ;  /* 0x0006e40001117983 */ /* 0x000ea40000300800 */
[----:B------:R-:W-:Y:S01]  /*4a230*/  IMAD.MOV.U32 R0, RZ, RZ, R19 ;  /* 0x000000ffff007224 */ /* 0x000fe200078e0013 */
[----:B------:R-:W2:Y:S01]  /*4a240*/  LDL.LU R18, [R1+0x6e8] ;  /* 0x0006e80001127983 */ /* 0x000ea20000300800 */
[----:B------:R-:W2:Y:S01]  /*4a250*/  LDL.LU R19, [R1+0x6ec] ;  /* 0x0006ec0001137983 */ /* 0x000ea20000300800 */
[C---:B----4-:R-:W-:Y:S01]  /*4a260*/  HMMA.16816.F32 R8, R4.reuse, R22, R8 ;  /* 0x000000160408723c */ /* 0x050fe20000001808 */
[----:B------:R-:W-:Y:S11]  /*4a270*/  IMAD.MOV.U32 R3, RZ, RZ, R23 ;  /* 0x000000ffff037224 */ /* 0x000ff600078e0017 */
[----:B------:R-:W-:Y:S11]  /*4a280*/  @!UPT UIADD3 URZ, URZ, URZ, URZ ;  /* 0x0000003f3f3ff290 */ /* 0x000ff6000fffe03f */
[----:B------:R0:W-:Y:S01]  /*4a290*/  STL.64 [R1+0x8d0], R8 ;  /* 0x0008d00801007387 */ /* 0x0001e20000100a00 */
[----:B------:R1:W-:Y:S02]  /*4a2a0*/  STL.64 [R1+0x8d8], R10 ;  /* 0x0008d80a01007387 */ /* 0x0003e40000100a00 */
[----:B0-----:R-:W-:Y:S02]  /*4a2b0*/  IMAD.MOV.U32 R8, RZ, RZ, R22 ;  /* 0x000000ffff087224 */ /* 0x001fe400078e0016 */
[----:B------:R-:W3:Y:S02]  /*4a2c0*/  LDL.LU.64 R22, [R1+0x4ea8] ;  /* 0x004ea80001167983 */ /* 0x000ee40000300a00 */
[C---:B---3--:R-:W-:Y:S01]  /*4a2d0*/  HMMA.16816.F32 R24, R4.reuse, R22, R24 ;  /* 0x000000160418723c */ /* 0x048fe20000001818 */
[----:B-1----:R-:W-:Y:S02]  /*4a2e0*/  IMAD.MOV.U32 R10, RZ, RZ, R22 ;  /* 0x000000ffff0a7224 */ /* 0x002fe400078e0016 */
[----:B------:R-:W-:Y:S11]  /*4a2f0*/  IMAD.MOV.U32 R9, RZ, RZ, R23 ;  /* 0x000000ffff097224 */ /* 0x000ff600078e0017 */
[----:B------:R-:W-:Y:S09]  /*4a300*/  @!UPT UIADD3 URZ, URZ, URZ, URZ ;  /* 0x0000003f3f3ff290 */ /* 0x000ff2000fffe03f */
[----:B------:R-:W-:Y:S01]  /*4a310*/  STL.64 [R1+0x8c0], R24 ;  /* 0x0008c01801007387 */ /* 0x000fe20000100a00 */
[----:B------:R0:W-:Y:S03]  /*4a320*/  STL.64 [R1+0x8c8], R26 ;  /* 0x0008c81a01007387 */ /* 0x0001e60000100a00 */
[----:B0-----:R-:W3:Y:S01]  /*4a330*/  LDL.LU.64 R26, [R1+0x4ea0] ;  /* 0x004ea000011a7983 */ /* 0x001ee20000300a00 */
[----:B------:R-:W3:Y:S02]  /*4a340*/  LDL.LU.64 R22, [R1+0x4e98] ;  /* 0x004e980001167983 */ /* 0x000ee40000300a00 */
[----:B------:R-:W3:Y:S02]  /*4a350*/  LDL.LU.64 R20, [R1+0x4e90] ;  /* 0x004e900001147983 */ /* 0x000ee40000300a00 */
[----:B---3--:R-:W-:Y:S11]  /*4a360*/  HMMA.16816.F32 R20, R4, R26, R20 ;  /* 0x0000001a0414723c */ /* 0x008ff60000001814 */
[----:B------:R-:W-:Y:S11]  /*4a370*/  @!UPT UIADD3 URZ, URZ, URZ, URZ ;  /* 0x0000003f3f3ff290 */ /* 0x000ff6000fffe03f */
[----:B------:R-:W-:Y:S01]  /*4a380*/  @!UPT UIADD3 URZ, URZ, URZ, URZ ;  /* 0x0000003f3f3ff290 */ /* 0x000fe2000fffe03f */
[----:B------:R-:W-:Y:S01]  /*4a390*/  STL.64 [R1+0x8b0], R20 ;  /* 0x0008b01401007387 */ /* 0x000fe20000100a00 */
[----:B------:R0:W-:Y:S03]  /*4a3a0*/  STL.64 [R1+0x8b8], R22 ;  /* 0x0008b81601007387 */ /* 0x0001e60000100a00 */
[----:B0-----:R-:W3:Y:S01]  /*4a3b0*/  LDL.LU.64 R22, [R1+0x4e88] ;  /* 0x004e880001167983 */ /* 0x001ee20000300a00 */
[----:B------:R-:W4:Y:S02]  /*4a3c0*/  LDL.LU.64 R20, [R1+0x4e80] ;  /* 0x004e800001147983 */ /* 0x000f240000300a00 */
[----:B------:R-:W-:Y:S02]  /*4a3d0*/  IMAD.MOV.U32 R12, RZ, RZ, R26 ;  /* 0x000000ffff0c7224 */ /* 0x000fe400078e001a */
[----:B------:R-:W-:-:S05]  /*4a3e0*/  IMAD.MOV.U32 R11, RZ, RZ, R27 ;  /* 0x000000ffff0b7224 */ /* 0x000fca00078e001b */
[----:B------:R0:W-:Y:S01]  /*4a3f0*/  STL.64 [R1+0x4dc8], R10 ;  /* 0x004dc80a01007387 */ /* 0x0001e20000100a00 */
[----:B------:R1:W-:Y:S03]  /*4a400*/  STL.64 [R1+0x4dc0], R8 ;  /* 0x004dc00801007387 */ /* 0x0003e60000100a00 */
[----:B---3--:R-:W3:Y:S01]  /*4a410*/  LDSM.16.MT88.4 R24, [R22+0x12100] ;  /* 0x012100001618783b */ /* 0x008ee20000004200 */
[----:B0-----:R-:W-:Y:S02]  /*4a420*/  IMAD.MOV.U32 R10, RZ, RZ, R23 ;  /* 0x000000ffff0a7224 */ /* 0x001fe400078e0017 */
[----:B----4-:R-:W-:-:S05]  /*4a430*/  IMAD.MOV.U32 R11, RZ, RZ, R21 ;  /* 0x000000ffff0b7224 */ /* 0x010fca00078e0015 */
[----:B------:R0:W-:Y:S01]  /*4a440*/  STL.64 [R1+0x4e20], R10 ;  /* 0x004e200a01007387 */ /* 0x0001e20000100a00 */
[----:B-1----:R-:W4:Y:S02]  /*4a450*/  LDL.LU R8, [R1+0x6d0] ;  /* 0x0006d00001087983 */ /* 0x002f240000300800 */
[----:B------:R-:W4:Y:S01]  /*4a460*/  LDL.LU R9, [R1+0x6d4] ;  /* 0x0006d40001097983 */ /* 0x000f220000300800 */
[----:B0-----:R-:W4:Y:S01]  /*4a470*/  LDL.LU R10, [R1+0x6d8] ;  /* 0x0006d800010a7983 */ /* 0x001f220000300800 */
[----:B------:R-:W4:Y:S02]  /*4a480*/  LDL.LU R11, [R1+0x6dc] ;  /* 0x0006dc00010b7983 */ /* 0x000f240000300800 */
[----:B------:R0:W-:Y:S02]  /*4a490*/  STL [R1+0x4e38], R22 ;  /* 0x004e381601007387 */ /* 0x0001e40000100800 */
[----:B0-----:R-:W2:Y:S04]  /*4a4a0*/  LDL.64 R22, [R1+0x68] ;  /* 0x0000680001167983 */ /* 0x001ea80000100a00 */
[----:B---3--:R-:W-:Y:S01]  /*4a4b0*/  STL.64 [R1+0x4c68], R26 ;  /* 0x004c681a01007387 */ /* 0x008fe20000100a00 */
[----:B------:R0:W-:Y:S03]  /*4a4c0*/  STL.64 [R1+0x4c60], R24 ;  /* 0x004c601801007387 */ /* 0x0001e60000100a00 */
[----:B0-----:R-:W3:Y:S01]  /*4a4d0*/  LDL.LU R24, [R1+0x340] ;  /* 0x0003400001187983 */ /* 0x001ee20000300800 */
[----:B------:R-:W3:Y:S02]  /*4a4e0*/  LDL.LU R25, [R1+0x344] ;  /* 0x0003440001197983 */ /* 0x000ee40000300800 */
[----:B------:R-:W3:Y:S02]  /*4a4f0*/  LDL.LU R26, [R1+0x348] ;  /* 0x00034800011a7983 */ /* 0x000ee40000300800 */
[----:B------:R-:W3:Y:S01]  /*4a500*/  LDL.LU R27, [R1+0x34c] ;  /* 0x00034c00011b7983 */ /* 0x000ee20000300800 */
[C---:B--2---:R-:W-:Y:S01]  /*4a510*/  HMMA.16816.F32 R16, R4.reuse, R22, R16 ;  /* 0x000000160410723c */ /* 0x044fe20000001810 */
[----:B---3--:R-:W-:Y:S01]  /*4a520*/  STL.64 [R1+0x4c78], R26 ;  /* 0x004c781a01007387 */ /* 0x008fe20000100a00 */
[----:B------:R-:W-:Y:S11]  /*4a530*/  STL.64 [R1+0x4c70], R24 ;  /* 0x004c701801007387 */ /* 0x000ff60000100a00 */
[----:B------:R-:W-:Y:S10]  /*4a540*/  @!UPT UIADD3 URZ, URZ, URZ, URZ ;  /* 0x0000003f3f3ff290 */ /* 0x000ff4000fffe03f */
[----:B------:R-:W-:Y:S02]  /*4a550*/  STL.64 [R1+0x8a0], R16 ;  /* 0x0008a01001007387 */ /* 0x000fe40000100a00 */
[----:B------:R0:W-:Y:S02]  /*4a560*/  STL.64 [R1+0x8a8], R18 ;  /* 0x0008a81201007387 */ /* 0x0001e40000100a00 */
[----:B0-----:R-:W4:Y:S01]  /*4a570*/  LDL.LU.64 R18, [R1+0x4e78] ;  /* 0x004e780001127983 */ /* 0x001f220000300a00 */
[----:B------:R-:W-:Y:S02]  /*4a580*/  IMAD.MOV.U32 R26, RZ, RZ, R20 ;  /* 0x000000ffff1a7224 */ /* 0x000fe400078e0014 */
[----:B------:R-:W-:Y:S02]  /*4a590*/  IMAD.MOV.U32 R27, RZ, RZ, R13 ;  /* 0x000000ffff1b7224 */ /* 0x000fe400078e000d */
[----:B------:R-:W-:Y:S02]  /*4a5a0*/  IMAD.MOV.U32 R14, RZ, RZ, R22 ;  /* 0x000000ffff0e7224 */ /* 0x000fe400078e0016 */
[----:B------:R-:W-:Y:S01]  /*4a5b0*/  IMAD.MOV.U32 R13, RZ, RZ, R23 ;  /* 0x000000ffff0d7224 */ /* 0x000fe200078e0017 */
[----:B----4-:R-:W-:Y:S01]  /*4a5c0*/  HMMA.16816.F32 R8, R4, R18, R8 ;  /* 0x000000120408723c */ /* 0x010fe20000001808 */
[----:B------:R-:W-:-:S02]  /*4a5d0*/  IMAD.MOV.U32 R24, RZ, RZ, R18 ;  /* 0x000000ffff187224 */ /* 0x000fc400078e0012 */
[----:B------:R-:W-:Y:S11]  /*4a5e0*/  IMAD.MOV.U32 R15, RZ, RZ, R19 ;  /* 0x000000ffff0f7224 */ /* 0x000ff600078e0013 */
[----:B------:R-:W-:Y:S09]  /*4a5f0*/  @!UPT UIADD3 URZ, URZ, URZ, URZ ;  /* 0x0000003f3f3ff290 */ /* 0x000ff2000fffe03f */
[----:B------:R0:W-:Y:S01]  /*4a600*/  STL.64 [R1+0x890], R8 ;  /* 0x0008900801007387 */ /* 0x0001e20000100a00 */
[----:B------:R1:W-:Y:S02]  /*4a610*/  STL.64 [R1+0x898], R10 ;  /* 0x0008980a01007387 */ /* 0x0003e40000100a00 */
[----:B------:R2:W-:Y:S02]  /*4a620*/  STL.64 [R1+0x4e60], R26 ;  /* 0x004e601a01007387 */ /* 0x0005e40000100a00 */
[----:B------:R-:W-:Y:S01]  /*4a630*/  STL [R1+0x4e58], R24 ;  /* 0x004e581801007387 */ /* 0x000fe20000100800 */
[----:B0-----:R-:W3:Y:S01]  /*4a640*/  LDL.LU R8, [R1+0x690] ;  /* 0x0006900001087983 */ /* 0x001ee20000300800 */
[----:B------:R-:W3:Y:S02]  /*4a650*/  LDL.LU R9, [R1+0x694] ;  /* 0x0006940001097983 */ /* 0x000ee40000300800 */
[----:B-1----:R-:W4:Y:S02]  /*4a660*/  LDL.LU R10, [R1+0x698] ;  /* 0x00069800010a7983 */ /* 0x002f240000300800 */
[----:B------:R-:W4:Y:S01]  /*4a670*/  LDL.LU R11, [R1+0x69c] ;  /* 0x00069c00010b7983 */ /* 0x000f220000300800 */
[----:B--2---:R-:W2:Y:S01]  /*4a680*/  LDL.64 R26, [R1+0x48] ;  /* 0x00004800011a7983 */ /* 0x004ea20000100a00 */
        /* <DEDUP_REMOVED lines=8> */
[----:B--2---:R-:W-:Y:S01]  /*4a710*/  STL.64 [R1+0x4e70], R18 ;  /* 0x004e701201007387 */ /* 0x004fe20000100a00 */
[----:B------:R0:W-:Y:S03]  /*4a720*/  STL.64 [R1+0x4e68], R16 ;  /* 0x004e681001007387 */ /* 0x0001e60000100a00 */
[----:B0-----:R-:W2:Y:S01]  /*4a730*/  LDL.LU R16, [R1+0x6c0] ;  /* 0x0006c00001107983 */ /* 0x001ea20000300800 */
[----:B------:R-:W2:Y:S02]  /*4a740*/  LDL.LU R17, [R1+0x6c4] ;  /* 0x0006c40001117983 */ /* 0x000ea40000300800 */
[----:B------:R-:W2:Y:S02]  /*4a750*/  LDL.LU R18, [R1+0x6c8] ;  /* 0x0006c80001127983 */ /* 0x000ea40000300800 */
[----:B------:R-:W2:Y:S01]  /*4a760*/  LDL.LU R19, [R1+0x6cc] ;  /* 0x0006cc0001137983 */ /* 0x000ea20000300800 */
[----:B------:R0:W-:Y:S01]  /*4a770*/  STL.64 [R1+0x4e48], R22 ;  /* 0x004e481601007387 */ /* 0x0001e20000100a00 */
[----:B------:R-:W-:Y:S03]  /*4a780*/  STL.64 [R1+0x4e40], R20 ;  /* 0x004e401401007387 */ /* 0x000fe60000100a00 */
[----:B0-----:R-:W2:Y:S01]  /*4a790*/  LDL.64 R22, [R1+0x38] ;  /* 0x0000380001167983 */ /* 0x001ea20000100a00 */
[----:B----4-:R0:W-:Y:S02]  /*4a7a0*/  STL.64 [R1+0x4e30], R10 ;  /* 0x004e300a01007387 */ /* 0x0101e40000100a00 */
[----:B---3--:R-:W-:Y:S01]  /*4a7b0*/  STL.64 [R1+0x4e28], R8 ;  /* 0x004e280801007387 */ /* 0x008fe20000100a00 */
[----:B0-----:R-:W3:Y:S01]  /*4a7c0*/  LDL.64 R10, [R1+0x28] ;  /* 0x00002800010a7983 */ /* 0x001ee20000100a00 */
        /* <DEDUP_REMOVED lines=10> */
[----:B------:R-:W4:Y:S02]  /*4a870*/  LDL.LU R14, [R1+0x678] ;  /* 0x00067800010e7983 */ /* 0x000f240000300800 */
[----:B------:R-:W4:Y:S01]  /*4a880*/  LDL.LU R15, [R1+0x67c] ;  /* 0x00067c00010f7983 */ /* 0x000f220000300800 */
[----:B------:R-:W-:Y:S01]  /*4a890*/  HMMA.16816.F32 R16, R4, R26, R16 ;  /* 0x0000001a0410723c */ /* 0x000fe20000001810 */
[----:B----4-:R0:W-:Y:S01]  /*4a8a0*/  STL.64 [R1+0x4e00], R14 ;  /* 0x004e000e01007387 */ /* 0x0101e20000100a00 */
[----:B--2---:R-:W-:Y:S03]  /*4a8b0*/  STL.64 [R1+0x4df8], R12 ;  /* 0x004df80c01007387 */ /* 0x004fe60000100a00 */
[----:B0-----:R-:W2:Y:S01]  /*4a8c0*/  LDL.64 R14, [R1+0x8] ;  /* 0x00000800010e7983 */ /* 0x001ea20000100a00 */
[----:B------:R-:W-:-:S02]  /*4a8d0*/  IMAD.MOV.U32 R28, RZ, RZ, R26 ;  /* 0x000000ffff1c7224 */ /* 0x000fc400078e001a */
[----:B------:R-:W-:Y:S01]  /*4a8e0*/  IMAD.MOV.U32 R25, RZ, RZ, R27 ;  /* 0x000000ffff197224 */ /* 0x000fe200078e001b */
[----:B--2---:R0:W-:Y:S04]  /*4a8f0*/  STL.64 [R1+0x4e18], R14 ;  /* 0x004e180e01007387 */ /* 0x0041e80000100a00 */
[----:B0-----:R-:W2:Y:S10]  /*4a900*/  LDL.64 R14, [R1+0x18] ;  /* 0x00001800010e7983 */ /* 0x001eb40000100a00 */
[----:B------:R-:W-:Y:S02]  /*4a910*/  STL.64 [R1+0x880], R16 ;  /* 0x0008801001007387 */ /* 0x000fe40000100a00 */
[----:B------:R0:W-:Y:S02]  /*4a920*/  STL.64 [R1+0x888], R18 ;  /* 0x0008881201007387 */ /* 0x0001e40000100a00 */
[----:B0-----:R-:W4:Y:S01]  /*4a930*/  LDL.LU.64 R18, [R1+0x4e70] ;  /* 0x004e700001127983 */ /* 0x001f220000300a00 */
[----:B------:R-:W4:Y:S02]  /*4a940*/  LDL.LU.64 R16, [R1+0x4e68] ;  /* 0x004e680001107983 */ /* 0x000f240000300a00 */
[----:B------:R-:W2:Y:S02]  /*4a950*/  LDL.LU.64 R26, [R1+0x4e60] ;  /* 0x004e6000011a7983 */ /* 0x000ea40000300a00 */
[----:B------:R-:W3:Y:S01]  /*4a960*/  LDL.LU R24, [R1+0x4e58] ;  /* 0x004e580001187983 */ /* 0x000ee20000300800 */
[C---:B----4-:R-:W-:Y:S01]  /*4a970*/  HMMA.16816.F32 R16, R4.reuse, R22, R16 ;  /* 0x000000160410723c */ /* 0x050fe20000001810 */
[----:B--2---:R-:W-:Y:S01]  /*4a980*/  STL.64 [R1+0x4e10], R26 ;  /* 0x004e101a01007387 */ /* 0x004fe20000100a00 */
[----:B---3--:R0:W-:Y:S03]  /*4a990*/  STL.64 [R1+0x4e08], R24 ;  /* 0x004e081801007387 */ /* 0x0081e60000100a00 */
[----:B0-----:R-:W2:Y:S01]  /*4a9a0*/  LDL.LU R24, [R1+0x680] ;  /* 0x0006800001187983 */ /* 0x001ea20000300800 */
[----:B------:R-:W2:Y:S02]  /*4a9b0*/  LDL.LU R25, [R1+0x684] ;  /* 0x0006840001197983 */ /* 0x000ea40000300800 */
[----:B------:R-:W2:Y:S02]  /*4a9c0*/  LDL.LU R26, [R1+0x688] ;  /* 0x00068800011a7983 */ /* 0x000ea40000300800 */
[----:B------:R-:W2:Y:S11]  /*4a9d0*/  LDL.LU R27, [R1+0x68c] ;  /* 0x00068c00011b7983 */ /* 0x000eb60000300800 */
[----:B------:R-:W-:Y:S02]  /*4a9e0*/  @!UPT UIADD3 URZ, URZ, URZ, URZ ;  /* 0x0000003f3f3ff290 */ /* 0x000fe4000fffe03f */
[----:B------:R0:W-:Y:S01]  /*4a9f0*/  STL.64 [R1+0x870], R16 ;  /* 0x0008701001007387 */ /* 0x0001e20000100a00 */
[----:B------:R1:W-:Y:S02]  /*4aa00*/  STL.64 [R1+0x878], R18 ;  /* 0x0008781201007387 */ /* 0x0003e40000100a00 */
[----:B0-----:R-:W-:Y:S01]  /*4aa10*/  IMAD.MOV.U32 R16, RZ, RZ, R22 ;  /* 0x000000ffff107224 */ /* 0x001fe200078e0016 */
[----:B-1----:R-:W3:Y:S01]  /*4aa20*/  LDL.LU.64 R18, [R1+0x4e50] ;  /* 0x004e500001127983 */ /* 0x002ee20000300a00 */
[----:B------:R-:W-:Y:S02]  /*4aa30*/  IMAD.MOV.U32 R17, RZ, RZ, R23 ;  /* 0x000000ffff117224 */ /* 0x000fe400078e0017 */
[----:B------:R-:W4:Y:S02]  /*4aa40*/  LDL.LU.64 R22, [R1+0x4e48] ;  /* 0x004e480001167983 */ /* 0x000f240000300a00 */
[----:B------:R-:W4:Y:S02]  /*4aa50*/  LDL.LU.64 R20, [R1+0x4e40] ;  /* 0x004e400001147983 */ /* 0x000f240000300a00 */
[----:B------:R-:W-:Y:S01]  /*4aa60*/  IMAD.MOV.U32 R29, RZ, RZ, R11 ;  /* 0x000000ffff1d7224 */ /* 0x000fe200078e000b */
[C---:B----4-:R-:W-:Y:S11]  /*4aa70*/  HMMA.16816.F32 R20, R4.reuse, R10, R20 ;  /* 0x0000000a0414723c */ /* 0x050ff60000001814 */
[----:B------:R-:W-:Y:S11]  /*4aa80*/  @!UPT UIADD3 URZ, URZ, URZ, URZ ;  /* 0x0000003f3f3ff290 */ /* 0x000ff6000fffe03f */
[----:B------:R-:W-:Y:S01]  /*4aa90*/  @!UPT UIADD3 URZ, URZ, URZ, URZ ;  /* 0x0000003f3f3ff290 */ /* 0x000fe2000fffe03f */
[----:B------:R-:W-:Y:S01]  /*4aaa0*/  STL.64 [R1+0x860], R20 ;  /* 0x0008601401007387 */ /* 0x000fe20000100a00 */
[----:B------:R0:W-:Y:S03]  /*4aab0*/  STL.64 [R1+0x868], R22 ;  /* 0x0008681601007387 */ /* 0x0001e60000100a00 */
[----:B0-----:R-:W4:Y:S01]  /*4aac0*/  LDL.LU R22, [R1+0x4e38] ;  /* 0x004e380001167983 */ /* 0x001f220000300800 */
[----:B------:R-:W-:Y:S02]  /*4aad0*/  IMAD.MOV.U32 R23, RZ, RZ, R10 ;  /* 0x000000ffff177224 */ /* 0x000fe400078e000a */
        /* <DEDUP_REMOVED lines=20> */
[----:B------:R-:W2:Y:S02]  /*4ac20*/  LDL.LU.64 R12, [R1+0x4df8] ;  /* 0x004df800010c7983 */ /* 0x000ea40000300a00 */
[----:B--2---:R-:W-:Y:S11]  /*4ac30*/  HMMA.16816.F32 R12, R4, R26, R12 ;  /* 0x0000001a040c723c */ /* 0x004ff6000000180c */
[----:B------:R-:W-:Y:S11]  /*4ac40*/  @!UPT UIADD3 URZ, URZ, URZ, URZ ;  /* 0x0000003f3f3ff290 */ /* 0x000ff6000fffe03f */
[----:B------:R-:W-:Y:S01]  /*4ac50*/  @!UPT UIADD3 URZ, URZ, URZ, URZ ;  /* 0x0000003f3f3ff290 */ /* 0x000fe2000fffe03f */
[----:B------:R-:W-:Y:S01]  /*4ac60*/  STL.64 [R1+0x830], R12 ;  /* 0x0008300c01007387 */ /* 0x000fe20000100a00 */
[----:B------:R0:W-:Y:S03]  /*4ac70*/  STL.64 [R1+0x838], R14 ;  /* 0x0008380e01007387 */ /* 0x0001e60000100a00 */
[----:B0-----:R-:W2:Y:S01]  /*4ac80*/  LDL.LU.64 R14, [R1+0x4df0] ;  /* 0x004df000010e7983 */ /* 0x001ea20000300a00 */
[----:B------:R-:W2:Y:S02]  /*4ac90*/  LDL.LU.64 R12, [R1+0x4de8] ;  /* 0x004de800010c7983 */ /* 0x000ea40000300a00 */
[----:B------:R0:W-:Y:S02]  /*4aca0*/  STL.64 [R1+0x4c88], R26 ;  /* 0x004c881a01007387 */ /* 0x0001e40000100a00 */
[----:B0-----:R-:W-:Y:S02]  /*4acb0*/  IMAD.MOV.U32 R26, RZ, RZ, R20 ;  /* 0x000000ffff1a7224 */ /* 0x001fe400078e0014 */
[----:B------:R-:W-:Y:S01]  /*4acc0*/  IMAD.MOV.U32 R27, RZ, RZ, R21 ;  /* 0x000000ffff1b7224 */ /* 0x000fe200078e0015 */
[----:B------:R-:W3:Y:S01]  /*4acd0*/  LDL.LU R20, [R1+0x4de4] ;  /* 0x004de40001147983 */ /* 0x000ee20000300800 */
[----:B------:R-:W3:Y:S03]  /*4ace0*/  LDL.LU R21, [R1+0x4de0] ;  /* 0x004de00001157983 */ /* 0x000ee60000300800 */
[----:B------:R0:W-:Y:S02]  /*4acf0*/  STL.64 [R1+0x4ca0], R26 ;  /* 0x004ca01a01007387 */ /* 0x0001e40000100a00 */
[----:B0-----:R-:W-:-:S02]  /*4ad00*/  IMAD.MOV.U32 R26, RZ, RZ, R9 ;  /* 0x000000ffff1a7224 */ /* 0x001fc400078e0009 */
[----:B------:R-:W-:-:S05]  /*4ad10*/  IMAD.MOV.U32 R27, RZ, RZ, R8 ;  /* 0x000000ffff1b7224 */ /* 0x000fca00078e0008 */
[----:B------:R0:W-:Y:S02]  /*4ad20*/  STL.64 [R1+0x4cb8], R26 ;  /* 0x004cb81a01007387 */ /* 0x0001e40000100a00 */
[----:B0-----:R-:W-:Y:S02]  /*4ad30*/  IMAD.MOV.U32 R26, RZ, RZ, R23 ;  /* 0x000000ffff1a7224 */ /* 0x001fe400078e0017 */
[----:B------:R-:W-:Y:S01]  /*4ad40*/  IMAD.MOV.U32 R27, RZ, RZ, R29 ;  /* 0x000000ffff1b7224 */ /* 0x000fe200078e001d */
[----:B--2---:R-:W-:Y:S01]  /*4ad50*/  HMMA.16816.F32 R4, R4, R10, R12 ;  /* 0x0000000a0404723c */ /* 0x004fe2000000180c */
[----:B------:R-:W2:Y:S01]  /*4ad60*/  LDL.LU.64 R14, [R1+0x4dd8] ;  /* 0x004dd800010e7983 */ /* 0x000ea20000300a00 */
[----:B------:R-:W2:Y:S02]  /*4ad70*/  LDL.LU.64 R12, [R1+0x4dd0] ;  /* 0x004dd000010c7983 */ /* 0x000ea40000300a00 */
[----:B------:R-:W2:Y:S02]  /*4ad80*/  LDL.LU.64 R10, [R1+0x4dc8] ;  /* 0x004dc800010a7983 */ /* 0x000ea40000300a00 */
[----:B------:R-:W2:Y:S11]  /*4ad90*/  LDL.LU.64 R8, [R1+0x4dc0] ;  /* 0x004dc00001087983 */ /* 0x000eb60000300a00 */
[----:B------:R-:W-:Y:S06]  /*4ada0*/  @!UPT UIADD3 URZ, URZ, URZ, URZ ;  /* 0x0000003f3f3ff290 */ /* 0x000fec000fffe03f */
[----:B------:R-:W-:Y:S01]  /*4adb0*/  STL.64 [R1+0x820], R4 ;  /* 0x0008200401007387 */ /* 0x000fe20000100a00 */
[----:B------:R-:W-:Y:S02]  /*4adc0*/  STL.64 [R1+0x828], R6 ;  /* 0x0008280601007387 */ /* 0x000fe40000100a00 */
[----:B----4-:R0:W1:Y:S02]  /*4add0*/  LDSM.16.MT88.4 R4, [R22+0x12180] ;  /* 0x012180001604783b */ /* 0x0100640000004200 */
[----:B0-----:R-:W3:Y:S02]  /*4ade0*/  LDL.LU R22, [R1+0x4db8] ;  /* 0x004db80001167983 */ /* 0x001ee40000300800 */
[----:B------:R-:W3:Y:S02]  /*4adf0*/  LDL.LU R23, [R1+0x4db4] ;  /* 0x004db40001177983 */ /* 0x000ee40000300800 */
[----:B------:R-:W4:Y:S02]  /*4ae00*/  LDL.LU R29, [R1+0x4db0] ;  /* 0x004db000011d7983 */ /* 0x000f240000300800 */
[----:B------:R0:W-:Y:S02]  /*4ae10*/  STL.64 [R1+0x4cd0], R26 ;  /* 0x004cd01a01007387 */ /* 0x0001e40000100a00 */
[----:B0-----:R-:W-:-:S02]  /*4ae20*/  IMAD.MOV.U32 R26, RZ, RZ, R16 ;  /* 0x000000ffff1a7224 */ /* 0x001fc400078e0010 */
[----:B------:R-:W-:Y:S01]  /*4ae30*/  IMAD.MOV.U32 R27, RZ, RZ, R17 ;  /* 0x000000ffff1b7224 */ /* 0x000fe200078e0011 */
[----:B------:R-:W2:Y:S01]  /*4ae40*/  LDL.LU R16, [R1+0x4dac] ;  /* 0x004dac0001107983 */ /* 0x000ea20000300800 */
[----:B------:R-:W2:Y:S03]  /*4ae50*/  LDL.LU R17, [R1+0x4da8] ;  /* 0x004da80001117983 */ /* 0x000ea60000300800 */
[----:B------:R-:W-:Y:S04]  /*4ae60*/  STL.64 [R1+0x4ce8], R26 ;  /* 0x004ce81a01007387 */ /* 0x000fe80000100a00 */
[----:B-1----:R0:W-:Y:S01]  /*4ae70*/  STL.64 [R1+0x4b70], R6 ;  /* 0x004b700601007387 */ /* 0x0021e20000100a00 */
[----:B------:R1:W-:Y:S03]  /*4ae80*/  STL.64 [R1+0x4b68], R4 ;  /* 0x004b680401007387 */ /* 0x0003e60000100a00 */
[----:B0-----:R-:W2:Y:S01]  /*4ae90*/  LDL.LU.64 R6, [R1+0xb8] ;  /* 0x0000b80001067983 */ /* 0x001ea20000300a00 */
[----:B------:R-:W-:-:S02]  /*4aea0*/  IMAD.MOV.U32 R26, RZ, RZ, R28 ;  /* 0x000000ffff1a7224 */ /* 0x000fc400078e001c */
[----:B------:R-:W-:Y:S01]  /*4aeb0*/  IMAD.MOV.U32 R27, RZ, RZ, R25 ;  /* 0x000000ffff1b7224 */ /* 0x000fe200078e0019 */
[----:B--2---:R0:W-:Y:S01]  /*4aec0*/  STL.64 [R1+0x4c80], R6 ;  /* 0x004c800601007387 */ /* 0x0041e20000100a00 */
[----:B-1----:R-:W2:Y:S02]  /*4aed0*/  LDL.LU R4, [R1+0x4f0] ;  /* 0x0004f00001047983 */ /* 0x002ea40000300800 */
[----:B------:R-:W2:Y:S01]  /*4aee0*/  LDL.LU R5, [R1+0x4f4] ;  /* 0x0004f40001057983 */ /* 0x000ea20000300800 */
[----:B0-----:R-:W2:Y:S01]  /*4aef0*/  LDL.LU R6, [R1+0x4f8] ;  /* 0x0004f80001067983 */ /* 0x001ea20000300800 */
[----:B------:R-:W2:Y:S02]  /*4af00*/  LDL.LU R7, [R1+0x4fc] ;  /* 0x0004fc0001077983 */ /* 0x000ea40000300800 */
[----:B------:R-:W-:Y:S01]  /*4af10*/  STL.64 [R1+0x4d00], R26 ;  /* 0x004d001a01007387 */ /* 0x000fe20000100a00 */
        /* <DEDUP_REMOVED lines=84> */
[C---:B---3--:R-:W-:Y:S01]  /*4b460*/  HMMA.16816.F32 R12, R20.reuse, R18, R12 ;  /* 0x00000012140c723c */ /* 0x048fe2000000180c */
        /* <DEDUP_REMOVED lines=14> */
[----:B0-----:R-:W3:Y:S02]  /*4b550*/  LDL.LU.64 R14, [R1+0x4da0] ;  /* 0x004da000010e7983 */ /* 0x001ee40000300a00 */
[C---:B---3--:R-:W-:Y:S11]  /*4b560*/  HMMA.16816.F32 R8, R20.reuse, R14, R8 ;  /* 0x0000000e1408723c */ /* 0x048ff60000001808 */
[----:B------:R-:W-:Y:S11]  /*4b570*/  @!UPT UIADD3 URZ, URZ, URZ, URZ ;  /* 0x0000003f3f3ff290 */ /* 0x000ff6000fffe03f */
[----:B------:R-:W-:Y:S01]  /*4b580*/  @!UPT UIADD3 URZ, URZ, URZ, URZ ;  /* 0x0000003f3f3ff290 */ /* 0x000fe2000fffe03f */
        /* <DEDUP_REMOVED lines=103> */
[----:B------:R0:W-:Y:S01]  /*4bc00*/  STL.64 [R1+0x4b88], R6 ;  /* 0x004b880601007387 */ /* 0x0001e20000100a00 */
[----:B------:R-:W2:Y:S02]  /*4bc10*/  LDL.LU R4, [R1+0x2c0] ;  /* 0x0002c00001047983 */ /* 0x000ea40000300800 */
[----:B------:R-:W2:Y:S01]  /*4bc20*/  LDL.LU R5, [R1+0x2c4] ;  /* 0x0002c40001057983 */ /* 0x000ea20000300800 */
[----:B0-----:R-:W2:Y:S01]  /*4bc30*/  LDL.LU R6, [R1+0x2c8] ;  /* 0x0002c80001067983 */ /* 0x001ea20000300800 */
[----:B------:R-:W2:Y:S02]  /*4bc40*/  LDL.LU R7, [R1+0x2cc] ;  /* 0x0002cc0001077983 */ /* 0x000ea40000300800 */
[----:B------:R-:W-:Y:S02]  /*4bc50*/  STL.64 [R1+0x4b80], R18 ;  /* 0x004b801201007387 */ /* 0x000fe40000100a00 */
[----:B------:R-:W-:Y:S01]  /*4bc60*/  STL.64 [R1+0x4b78], R16 ;  /* 0x004b781001007387 */ /* 0x000fe20000100a00 */
[C---:B--2---:R-:W-:Y:S11]  /*4bc70*/  HMMA.16816.F32 R4, R24.reuse, R18, R4 ;  /* 0x000000121804723c */ /* 0x044ff60000001804 */
[----:B------:R-:W-:Y:S11]  /*4bc80*/  @!UPT UIADD3 URZ, URZ, URZ, URZ ;  /* 0x0000003f3f3ff290 */ /* 0x000ff6000fffe03f */
[----:B------:R-:W-:Y:S01]  /*4bc90*/  @!UPT UIADD3 URZ, URZ, URZ, URZ ;  /* 0x0000003f3f3ff290 */ /* 0x000fe2000fffe03f */
[----:B------:R-:W-:Y:S01]  /*4bca0*/  STL.64 [R1+0x710], R4 ;  /* 0x0007100401007387 */ /* 0x000fe20000100a00 */
[----:B------:R3:W-:Y:S02]  /*4bcb0*/  STL.64 [R1+0x718], R6 ;  /* 0x0007180601007387 */ /* 0x0007e40000100a00 */
[C---:B---3--:R-:W-:Y:S01]  /*4bcc0*/  HMMA.16816.F32 R4, R24.reuse, R14, R20 ;  /* 0x0000000e1804723c */ /* 0x048fe20000001814 */
[----:B------:R-:W-:Y:S01]  /*4bcd0*/  STL.64 [R1+0x4c28], R14 ;  /* 0x004c280e01007387 */ /* 0x000fe20000100a00 */
[----:B------:R-:W2:Y:S11]  /*4bce0*/  LDL.LU R16, [R1+0x230] ;  /* 0x0002300001107983 */ /* 0x000eb60000300800 */
[----:B------:R-:W-:Y:S10]  /*4bcf0*/  @!UPT UIADD3 URZ, URZ, URZ, URZ ;  /* 0x0000003f3f3ff290 */ /* 0x000ff4000fffe03f */
[----:B------:R-:W-:Y:S01]  /*4bd00*/  STL.64 [R1+0x700], R4 ;  /* 0x0007000401007387 */ /* 0x000fe20000100a00 */
[----:B------:R-:W-:Y:S02]  /*4bd10*/  STL.64 [R1+0x708], R6 ;  /* 0x0007080601007387 */ /* 0x000fe40000100a00 */
[----:B------:R-:W2:Y:S02]  /*4bd20*/  LDL.LU R17, [R1+0x234] ;  /* 0x0002340001117983 */ /* 0x000ea40000300800 */
[----:B------:R-:W3:Y:S01]  /*4bd30*/  LDL.LU R18, [R1+0x238] ;  /* 0x0002380001127983 */ /* 0x000ee20000300800 */
[----:B------:R-:W3:Y:S01]  /*4bd40*/  LDL.LU R19, [R1+0x23c] ;  /* 0x00023c0001137983 */ /* 0x000ee20000300800 */
        /* <DEDUP_REMOVED lines=16> */
[----:B0-----:R-:W2:Y:S04]  /*4be50*/  LDL.LU.64 R14, [R1+0x98] ;  /* 0x00009800010e7983 */ /* 0x001ea80000300a00 */
[----:B--2---:R0:W-:Y:S04]  /*4be60*/  STL.64 [R1+0x4c48], R14 ;  /* 0x004c480e01007387 */ /* 0x0041e80000100a00 */
[----:B0-----:R-:W2:Y:S01]  /*4be70*/  LDL.LU.64 R14, [R1+0xa8] ;  /* 0x0000a800010e7983 */ /* 0x001ea20000300a00 */
[----:B---3--:R-:W-:Y:S02]  /*4be80*/  STL.64 [R1+0x4c00], R18 ;  /* 0x004c001201007387 */ /* 0x008fe40000100a00 */
[----:B------:R0:W-:Y:S02]  /*4be90*/  STL.64 [R1+0x4bf8], R16 ;  /* 0x004bf81001007387 */ /* 0x0001e40000100a00 */
[----:B0-----:R-:W3:Y:S01]  /*4bea0*/  LDL.LU R16, [R1+0x250] ;  /* 0x0002500001107983 */ /* 0x001ee20000300800 */
[----:B------:R-:W3:Y:S02]  /*4beb0*/  LDL.LU R17, [R1+0x254] ;  /* 0x0002540001117983 */ /* 0x000ee40000300800 */
[----:B------:R-:W2:Y:S02]  /*4bec0*/  LDL.LU R18, [R1+0x258] ;  /* 0x0002580001127983 */ /* 0x000ea40000300800 */
[----:B------:R-:W2:Y:S02]  /*4bed0*/  LDL.LU R19, [R1+0x25c] ;  /* 0x00025c0001137983 */ /* 0x000ea40000300800 */
[----:B--2---:R0:W-:Y:S01]  /*4bee0*/  STL.64 [R1+0x4c10], R18 ;  /* 0x004c101201007387 */ /* 0x0041e20000100a00 */
[----:B---3--:R-:W-:Y:S03]  /*4bef0*/  STL.64 [R1+0x4c08], R16 ;  /* 0x004c081001007387 */ /* 0x008fe60000100a00 */
[----:B0-----:R-:W2:Y:S04]  /*4bf00*/  LDL.LU.64 R18, [R1+0x78] ;  /* 0x0000780001127983 */ /* 0x001ea80000300a00 */
[----:B--2---:R0:W-:Y:S04]  /*4bf10*/  STL.64 [R1+0x4c20], R18 ;  /* 0x004c201201007387 */ /* 0x0041e80000100a00 */
[----:B0-----:R-:W2:Y:S01]  /*4bf20*/  LDL.LU.64 R18, [R1+0x88] ;  /* 0x0000880001127983 */ /* 0x001ea20000300a00 */
[C---:B------:R-:W-:Y:S03]  /*4bf30*/  HMMA.16816.F32 R20, R24.reuse, R10, R20 ;  /* 0x0000000a1814723c */ /* 0x040fe60000001814 */
[----:B--2---:R0:W-:Y:S01]  /*4bf40*/  STL.64 [R1+0x4c40], R18 ;  /* 0x004c401201007387 */ /* 0x0041e20000100a00 */
[----:B------:R-:W2:Y:S02]  /*4bf50*/  LDL.LU R16, [R1+0x280] ;  /* 0x0002800001107983 */ /* 0x000ea40000300800 */
[----:B------:R-:W2:Y:S01]  /*4bf60*/  LDL.LU R17, [R1+0x284] ;  /* 0x0002840001117983 */ /* 0x000ea20000300800 */
[----:B0-----:R-:W2:Y:S01]  /*4bf70*/  LDL.LU R18, [R1+0x288] ;  /* 0x0002880001127983 */ /* 0x001ea20000300800 */
[----:B------:R-:W2:Y:S02]  /*4bf80*/  LDL.LU R19, [R1+0x28c] ;  /* 0x00028c0001137983 */ /* 0x000ea40000300800 */
[----:B------:R-:W3:Y:S02]  /*4bf90*/  LDL.LU.64 R6, [R1+0x48] ;  /* 0x0000480001067983 */ /* 0x000ee40000300a00 */
[----:B---3--:R0:W-:Y:S01]  /*4bfa0*/  STL.64 [R1+0x4c18], R6 ;  /* 0x004c180601007387 */ /* 0x0081e20000100a00 */
[----:B------:R-:W3:Y:S02]  /*4bfb0*/  LDL.LU R4, [R1+0x260] ;  /* 0x0002600001047983 */ /* 0x000ee40000300800 */
[----:B------:R-:W3:Y:S01]  /*4bfc0*/  LDL.LU R5, [R1+0x264] ;  /* 0x0002640001057983 */ /* 0x000ee20000300800 */
[----:B0-----:R-:W3:Y:S01]  /*4bfd0*/  LDL.LU R6, [R1+0x268] ;  /* 0x0002680001067983 */ /* 0x001ee20000300800 */
[----:B------:R-:W3:Y:S06]  /*4bfe0*/  LDL.LU R7, [R1+0x26c] ;  /* 0x00026c0001077983 */ /* 0x000eec0000300800 */
[----:B------:R-:W-:Y:S02]  /*4bff0*/  STL.64 [R1+0x6f0], R20 ;  /* 0x0006f01401007387 */ /* 0x000fe40000100a00 */
[----:B------:R0:W-:Y:S02]  /*4c000*/  STL.64 [R1+0x6f8], R22 ;  /* 0x0006f81601007387 */ /* 0x0001e40000100a00 */
[----:B0-----:R-:W2:Y:S01]  /*4c010*/  LDL.LU.64 R22, [R1+0x4c58] ;  /* 0x004c580001167983 */ /* 0x001ea20000300a00 */
[----:B------:R-:W2:Y:S02]  /*4c020*/  LDL.LU.64 R20, [R1+0x4c50] ;  /* 0x004c500001147983 */ /* 0x000ea40000300a00 */
[C---:B--2---:R-:W-:Y:S11]  /*4c030*/  HMMA.16816.F32 R20, R24.reuse, R14, R20 ;  /* 0x0000000e1814723c */ /* 0x044ff60000001814 */
[----:B------:R-:W-:Y:S11]  /*4c040*/  @!UPT UIADD3 URZ, URZ, URZ, URZ ;  /* 0x0000003f3f3ff290 */ /* 0x000ff6000fffe03f */
[----:B------:R-:W-:Y:S01]  /*4c050*/  @!UPT UIADD3 URZ, URZ, URZ, URZ ;  /* 0x0000003f3f3ff290 */ /* 0x000fe2000fffe03f */
[----:B------:R0:W-:Y:S01]  /*4c060*/  STL.64 [R1+0x6e0], R20 ;  /* 0x0006e01401007387 */ /* 0x0001e20000100a00 */
[----:B------:R1:W-:Y:S02]  /*4c070*/  STL.64 [R1+0x6e8], R22 ;  /* 0x0006e81601007387 */ /* 0x0003e40000100a00 */
[----:B0-----:R-:W-:Y:S02]  /*4c080*/  IMAD.MOV.U32 R21, RZ, RZ, R14 ;  /* 0x000000ffff157224 */ /* 0x001fe400078e000e */
[----:B------:R-:W-:Y:S02]  /*4c090*/  IMAD.MOV.U32 R20, RZ, RZ, R15 ;  /* 0x000000ffff147224 */ /* 0x000fe400078e000f */
[----:B------:R-:W2:Y:S03]  /*4c0a0*/  LDL.LU.64 R14, [R1+0x4c48] ;  /* 0x004c4800010e7983 */ /* 0x000ea60000300a00 */
[----:B------:R-:W-:Y:S02]  /*4c0b0*/  STL.64 [R1+0x4b50], R20 ;  /* 0x004b501401007387 */ /* 0x000fe40000100a00 */
[----:B-1----:R-:W3:Y:S01]  /*4c0c0*/  LDL.LU.64 R22, [R1+0x58] ;  /* 0x0000580001167983 */ /* 0x002ee20000300a00 */
        /* <DEDUP_REMOVED lines=10> */
[----:B------:R0:W-:Y:S04]  /*4c170*/  STL.64 [R1+0x4b58], R8 ;  /* 0x004b580801007387 */ /* 0x0001e80000100a00 */
[----:B0-----:R-:W3:Y:S01]  /*4c180*/  LDL.LU R8, [R1+0x240] ;  /* 0x0002400001087983 */ /* 0x001ee20000300800 */
[----:B------:R-:W3:Y:S02]  /*4c190*/  LDL.LU R9, [R1+0x244] ;  /* 0x0002440001097983 */ /* 0x000ee40000300800 */
[----:B------:R-:W3:Y:S02]  /*4c1a0*/  LDL.LU R10, [R1+0x248] ;  /* 0x00024800010a7983 */ /* 0x000ee40000300800 */
[----:B------:R-:W3:Y:S01]  /*4c1b0*/  LDL.LU R11, [R1+0x24c] ;  /* 0x00024c00010b7983 */ /* 0x000ee20000300800 */
        /* <DEDUP_REMOVED lines=8> */
[----:B------:R-:W3:Y:S02]  /*4c240*/  LDL.LU.64 R18, [R1+0x4c20] ;  /* 0x004c200001127983 */ /* 0x000ee40000300a00 */
[----:B---3--:R-:W-:Y:S01]  /*4c250*/  HMMA.16816.F32 R4, R24, R18, R4 ;  /* 0x000000121804723c */ /* 0x008fe20000001804 */
[----:B--2---:R0:W-:Y:S01]  /*4c260*/  STL.64 [R1+0x4b98], R14 ;  /* 0x004b980e01007387 */ /* 0x0041e20000100a00 */
[----:B------:R-:W-:Y:S02]  /*4c270*/  STL.64 [R1+0x4b90], R12 ;  /* 0x004b900c01007387 */ /* 0x000fe40000100a00 */
[----:B------:R-:W-:-:S02]  /*4c280*/  IMAD.MOV.U32 R28, RZ, RZ, R18 ;  /* 0x000000ffff1c7224 */ /* 0x000fc400078e0012 */
[----:B------:R-:W-:Y:S01]  /*4c290*/  IMAD.MOV.U32 R0, RZ, RZ, R19 ;  /* 0x000000ffff007224 */ /* 0x000fe200078e0013 */
[----:B0-----:R-:W2:Y:S11]  /*4c2a0*/  LDL.LU.64 R14, [R1+0x68] ;  /* 0x00006800010e7983 */ /* 0x001eb60000300a00 */
[----:B------:R-:W-:Y:S05]  /*4c2b0*/  @!UPT UIADD3 URZ, URZ, URZ, URZ ;  /* 0x0000003f3f3ff290 */ /* 0x000fea000fffe03f */
[----:B------:R-:W-:Y:S01]  /*4c2c0*/  STL.64 [R1+0x6b0], R4 ;  /* 0x0006b00401007387 */ /* 0x000fe20000100a00 */
[----:B------:R0:W-:Y:S03]  /*4c2d0*/  STL.64 [R1+0x6b8], R6 ;  /* 0x0006b80601007387 */ /* 0x0001e60000100a00 */
[----:B0-----:R-:W3:Y:S01]  /*4c2e0*/  LDL.LU.64 R6, [R1+0x4c18] ;  /* 0x004c180001067983 */ /* 0x001ee20000300a00 */
[----:B------:R-:W2:Y:S02]  /*4c2f0*/  LDL.LU.64 R18, [R1+0x4c10] ;  /* 0x004c100001127983 */ /* 0x000ea40000300a00 */
[----:B------:R-:W2:Y:S02]  /*4c300*/  LDL.LU.64 R16, [R1+0x4c08] ;  /* 0x004c080001107983 */ /* 0x000ea40000300a00 */
[----:B------:R-:W-:Y:S01]  /*4c310*/  STL [R1+0x4ad0], R0 ;  /* 0x004ad00001007387 */ /* 0x000fe20000100800 */
[----:B------:R-:W-:Y:S01]  /*4c320*/  STL [R1+0x4acc], R28 ;  /* 0x004acc1c01007387 */ /* 0x000fe20000100800 */
[C---:B--2---:R-:W-:Y:S11]  /*4c330*/  HMMA.16816.F32 R16, R24.reuse, R14, R16 ;  /* 0x0000000e1810723c */ /* 0x044ff60000001810 */
[----:B------:R-:W-:Y:S11]  /*4c340*/  @!UPT UIADD3 URZ, URZ, URZ, URZ ;  /* 0x0000003f3f3ff290 */ /* 0x000ff6000fffe03f */
[----:B------:R-:W-:Y:S01]  /*4c350*/  @!UPT UIADD3 URZ, URZ, URZ, URZ ;  /* 0x0000003f3f3ff290 */ /* 0x000fe2000fffe03f */
[----:B------:R-:W-:Y:S01]  /*4c360*/  STL.64 [R1+0x6a0], R16 ;  /* 0x0006a01001007387 */ /* 0x000fe20000100a00 */
[----:B------:R0:W-:Y:S03]  /*4c370*/  STL.64 [R1+0x6a8], R18 ;  /* 0x0006a81201007387 */ /* 0x0001e60000100a00 */
[----:B0-----:R-:W3:Y:S01]  /*4c380*/  LDL.LU.64 R18, [R1+0x4c00] ;  /* 0x004c000001127983 */ /* 0x001ee20000300a00 */
[----:B------:R-:W3:Y:S01]  /*4c390*/  LDL.LU.64 R16, [R1+0x4bf8] ;  /* 0x004bf80001107983 */ /* 0x000ee20000300a00 */
[----:B------:R-:W-:Y:S01]  /*4c3a0*/  HMMA.16816.F32 R8, R24, R22, R8 ;  /* 0x000000161808723c */ /* 0x000fe20000001808 */
[----:B------:R-:W-:Y:S02]  /*4c3b0*/  IMAD.MOV.U32 R3, RZ, RZ, R15 ;  /* 0x000000ffff037224 */ /* 0x000fe400078e000f */
[----:B------:R-:W-:-:S03]  /*4c3c0*/  IMAD.MOV.U32 R2, RZ, RZ, R14 ;  /* 0x000000ffff027224 */ /* 0x000fc600078e000e */
[----:B------:R-:W-:Y:S02]  /*4c3d0*/  STL [R1+0x4ad8], R3 ;  /* 0x004ad80301007387 */ /* 0x000fe40000100800 */
[----:B------:R-:W-:Y:S11]  /*4c3e0*/  STL [R1+0x4ad4], R2 ;  /* 0x004ad40201007387 */ /* 0x000ff60000100800 */
[----:B------:R-:W-:Y:S04]  /*4c3f0*/  @!UPT UIADD3 URZ, URZ, URZ, URZ ;  /* 0x0000003f3f3ff290 */ /* 0x000fe8000fffe03f */
[----:B------:R-:W-:Y:S01]  /*4c400*/  STL.64 [R1+0x690], R8 ;  /* 0x0006900801007387 */ /* 0x000fe20000100a00 */
[----:B------:R3:W-:Y:S02]  /*4c410*/  STL.64 [R1+0x698], R10 ;  /* 0x0006980a01007387 */ /* 0x0007e40000100a00 */
[----:B------:R-:W-:Y:S02]  /*4c420*/  IMAD.MOV.U32 R28, RZ, RZ, R23 ;  /* 0x000000ffff1c7224 */ /* 0x000fe400078e0017 */
[----:B------:R-:W-:-:S03]  /*4c430*/  IMAD.MOV.U32 R0, RZ, RZ, R22 ;  /* 0x000000ffff007224 */ /* 0x000fc600078e0016 */
[----:B------:R-:W-:Y:S02]  /*4c440*/  STL [R1+0x4ae0], R28 ;  /* 0x004ae01c01007387 */ /* 0x000fe40000100800 */
[----:B------:R-:W-:Y:S01]  /*4c450*/  STL [R1+0x4adc], R0 ;  /* 0x004adc0001007387 */ /* 0x000fe20000100800 */
[----:B---3--:R-:W-:Y:S11]  /*4c460*/  HMMA.16816.F32 R8, R24, R6, R16 ;  /* 0x000000061808723c */ /* 0x008ff60000001810 */
        /* <DEDUP_REMOVED lines=8> */
[----:B------:R-:W2:Y:S02]  /*4c4f0*/  LDL.LU.64 R22, [R1+0x18] ;  /* 0x0000180001167983 */ /* 0x000ea40000300a00 */
[----:B--2---:R0:W-:Y:S04]  /*4c500*/  STL.64 [R1+0x4bc8], R22 ;  /* 0x004bc81601007387 */ /* 0x0041e80000100a00 */
[----:B0-----:R-:W2:Y:S04]  /*4c510*/  LDL.LU.64 R22, [R1+0x28] ;  /* 0x0000280001167983 */ /* 0x001ea80000300a00 */
[----:B--2---:R0:W-:Y:S04]  /*4c520*/  STL.64 [R1+0x4be0], R22 ;  /* 0x004be01601007387 */ /* 0x0041e80000100a00 */
[----:B0-----:R-:W2:Y:S01]  /*4c530*/  LDL.LU.64 R22, [R1+0x38] ;  /* 0x0000380001167983 */ /* 0x001ea20000300a00 */
[----:B---3--:R0:W-:Y:S02]  /*4c540*/  STL.64 [R1+0x4ba8], R18 ;  /* 0x004ba81201007387 */ /* 0x0081e40000100a00 */
[----:B------:R1:W-:Y:S01]  /*4c550*/  STL.64 [R1+0x4ba0], R16 ;  /* 0x004ba01001007387 */ /* 0x0003e20000100a00 */
[----:B0-----:R-:W3:Y:S04]  /*4c560*/  LDL.LU.64 R18, [R1+0x8] ;  /* 0x0000080001127983 */ /* 0x001ee80000300a00 */
[----:B---3--:R0:W-:Y:S01]  /*4c570*/  STL.64 [R1+0x4bc0], R18 ;  /* 0x004bc01201007387 */ /* 0x0081e20000100a00 */
[----:B-1----:R-:W3:Y:S02]  /*4c580*/  LDL.LU R16, [R1+0x200] ;  /* 0x0002000001107983 */ /* 0x002ee40000300800 */
[----:B------:R-:W3:Y:S01]  /*4c590*/  LDL.LU R17, [R1+0x204] ;  /* 0x0002040001117983 */ /* 0x000ee20000300800 */
[----:B0-----:R-:W2:Y:S01]  /*4c5a0*/  LDL.LU R18, [R1+0x208] ;  /* 0x0002080001127983 */ /* 0x001ea20000300800 */
[----:B------:R-:W2:Y:S03]  /*4c5b0*/  LDL.LU R19, [R1+0x20c] ;  /* 0x00020c0001137983 */ /* 0x000ea60000300800 */
        /* <DEDUP_REMOVED lines=14> */
[----:B------:R-:W3:Y:S02]  /*4c6a0*/  LDL.LU R14, [R1+0x1e8] ;  /* 0x0001e800010e7983 */ /* 0x000ee40000300800 */
[----:B------:R-:W3:Y:S02]  /*4c6b0*/  LDL.LU R15, [R1+0x1ec] ;  /* 0x0001ec00010f7983 */ /* 0x000ee40000300800 */
[----:B------:R-:W-:-:S02]  /*4c6c0*/  IMAD.MOV.U32 R3, RZ, RZ, R6 ;  /* 0x000000ffff037224 */ /* 0x000fc400078e0006 */
[----:B------:R-:W-:Y:S02]  /*4c6d0*/  IMAD.MOV.U32 R2, RZ, RZ, R7 ;  /* 0x000000ffff027224 */ /* 0x000fe400078e0007 */
[----:B------:R-:W-:Y:S02]  /*4c6e0*/  IMAD.MOV.U32 R28, RZ, RZ, R22 ;  /* 0x000000ffff1c7224 */ /* 0x000fe400078e0016 */
[----:B------:R-:W-:Y:S01]  /*4c6f0*/  IMAD.MOV.U32 R0, RZ, RZ, R23 ;  /* 0x000000ffff007224 */ /* 0x000fe200078e0017 */
        /* <DEDUP_REMOVED lines=8> */
[----:B------:R-:W2:Y:S02]  /*4c780*/  LDL.LU R8, [R1+0xd0] ;  /* 0x0000d00001087983 */ /* 0x000ea40000300800 */
[----:B------:R-:W2:Y:S02]  /*4c790*/  LDL.LU R9, [R1+0xd4] ;  /* 0x0000d40001097983 */ /* 0x000ea40000300800 */
[----:B------:R-:W2:Y:S01]  /*4c7a0*/  LDL.LU R10, [R1+0xd8] ;  /* 0x0000d800010a7983 */ /* 0x000ea20000300800 */
[----:B------:R-:W2:Y:S01]  /*4c7b0*/  LDL.LU R11, [R1+0xdc] ;  /* 0x0000dc00010b7983 */ /* 0x000ea20000300800 */
[----:B------:R-:W-:Y:S02]  /*4c7c0*/  STL [R1+0x4ae8], R2 ;  /* 0x004ae80201007387 */ /* 0x000fe40000100800 */
[----:B------:R-:W-:Y:S03]  /*4c7d0*/  STL [R1+0x4ae4], R3 ;  /* 0x004ae40301007387 */ /* 0x000fe60000100800 */
[----:B------:R-:W-:Y:S01]  /*4c7e0*/  STL.64 [R1+0x670], R16 ;  /* 0x0006701001007387 */ /* 0x000fe20000100a00 */
[----:B------:R0:W-:Y:S04]  /*4c7f0*/  STL.64 [R1+0x678], R18 ;  /* 0x0006781201007387 */ /* 0x0001e80000100a00 */
[----:B0-----:R-:W2:Y:S01]  /*4c800*/  LDL.LU.64 R18, [R1+0x4bf0] ;  /* 0x004bf00001127983 */ /* 0x001ea20000300a00 */
[----:B------:R-:W2:Y:S02]  /*4c810*/  LDL.LU.64 R16, [R1+0x4be8] ;  /* 0x004be80001107983 */ /* 0x000ea40000300a00 */
[----:B------:R-:W2:Y:S02]  /*4c820*/  LDL.LU.64 R22, [R1+0x4be0] ;  /* 0x004be00001167983 */ /* 0x000ea40000300a00 */
[----:B------:R-:W-:Y:S01]  /*4c830*/  STL [R1+0x4af0], R0 ;  /* 0x004af00001007387 */ /* 0x000fe20000100800 */
[----:B------:R-:W-:Y:S01]  /*4c840*/  STL [R1+0x4aec], R28 ;  /* 0x004aec1c01007387 */ /* 0x000fe20000100800 */
        /* <DEDUP_REMOVED lines=19> */
[----:B------:R-:W3:Y:S01]  /*4c980*/  LDL.LU R20, [R1+0xea0] ;  /* 0x000ea00001147983 */ /* 0x000ee20000300800 */
[----:B------:R-:W3:Y:S01]  /*4c990*/  LDL.LU R21, [R1+0xea4] ;  /* 0x000ea40001157983 */ /* 0x000ee20000300800 */
[----:B------:R-:W3:Y:S02]  /*4c9a0*/  LDL.LU R22, [R1+0xea8] ;  /* 0x000ea80001167983 */ /* 0x000ee40000300800 */
[----:B------:R-:W3:Y:S02]  /*4c9b0*/  LDL.LU R23, [R1+0xeac] ;  /* 0x000eac0001177983 */ /* 0x000ee40000300800 */
[----:B------:R-:W-:Y:S01]  /*4c9c0*/  STL [R1+0x4b00], R28 ;  /* 0x004b001c01007387 */ /* 0x000fe20000100800 */
[----:B------:R-:W-:Y:S01]  /*4c9d0*/  STL [R1+0x4afc], R0 ;  /* 0x004afc0001007387 */ /* 0x000fe20000100800 */
[----:B--2---:R-:W-:Y:S11]  /*4c9e0*/  HMMA.16816.F32 R12, R24, R18, R12 ;  /* 0x00000012180c723c */ /* 0x004ff6000000180c */
        /* <DEDUP_REMOVED lines=8> */
[----:B------:R-:W4:Y:S01]  /*4ca70*/  LDL.LU.64 R18, [R1+0x4ba8] ;  /* 0x004ba80001127983 */ /* 0x000f220000300a00 */
[----:B------:R-:W4:Y:S02]  /*4ca80*/  LDL.LU.64 R16, [R1+0x4ba0] ;  /* 0x004ba00001107983 */ /* 0x000f240000300a00 */
[----:B------:R-:W-:Y:S02]  /*4ca90*/  STL [R1+0x4b08], R2 ;  /* 0x004b080201007387 */ /* 0x000fe40000100800 */
[----:B------:R-:W-:Y:S02]  /*4caa0*/  STL [R1+0x4b04], R3 ;  /* 0x004b040301007387 */ /* 0x000fe40000100800 */
[----:B---3--:R-:W-:-:S02]  /*4cab0*/  IMAD.MOV.U32 R28, RZ, RZ, R6 ;  /* 0x000000ffff1c7224 */ /* 0x008fc400078e0006 */
[----:B------:R-:W-:Y:S01]  /*4cac0*/  IMAD.MOV.U32 R0, RZ, RZ, R7 ;  /* 0x000000ffff007224 */ /* 0x000fe200078e0007 */
[C---:B--2---:R-:W-:Y:S11]  /*4cad0*/  HMMA.16816.F32 R12, R24.reuse, R6, R12 ;  /* 0x00000006180c723c */ /* 0x044ff6000000180c */
[----:B------:R-:W-:Y:S11]  /*4cae0*/  @!UPT UIADD3 URZ, URZ, URZ, URZ ;  /* 0x0000003f3f3ff290 */ /* 0x000ff6000fffe03f */
[----:B------:R-:W-:Y:S01]  /*4caf0*/  @!UPT UIADD3 URZ, URZ, URZ, URZ ;  /* 0x0000003f3f3ff290 */ /* 0x000fe2000fffe03f */
[----:B------:R-:W-:Y:S01]  /*4cb00*/  STL.64 [R1+0x630], R12 ;  /* 0x0006300c01007387 */ /* 0x000fe20000100a00 */
[----:B------:R0:W-:Y:S03]  /*4cb10*/  STL.64 [R1+0x638], R14 ;  /* 0x0006380e01007387 */ /* 0x0001e60000100a00 */
[----:B0-----:R-:W2:Y:S01]  /*4cb20*/  LDL.LU.64 R14, [R1+0x4b98] ;  /* 0x004b9800010e7983 */ /* 0x001ea20000300a00 */
[----:B------:R-:W3:Y:S02]  /*4cb30*/  LDL.LU.64 R12, [R1+0x4b90] ;  /* 0x004b9000010c7983 */ /* 0x000ee40000300a00 */
[----:B------:R-:W4:Y:S02]  /*4cb40*/  LDL.LU.64 R6, [R1+0x4b88] ;  /* 0x004b880001067983 */ /* 0x000f240000300a00 */
[----:B----4-:R-:W-:Y:S01]  /*4cb50*/  HMMA.16816.F32 R24, R24, R6, R16 ;  /* 0x000000061818723c */ /* 0x010fe20000001810 */
[----:B------:R-:W4:Y:S01]  /*4cb60*/  LDL.LU.64 R18, [R1+0x4b80] ;  /* 0x004b800001127983 */ /* 0x000f220000300a00 */
[----:B------:R-:W2:Y:S02]  /*4cb70*/  LDL.LU.64 R16, [R1+0x4b78] ;  /* 0x004b780001107983 */ /* 0x000ea40000300a00 */
[----:B------:R-:W-:-:S02]  /*4cb80*/  IMAD.MOV.U32 R2, RZ, RZ, R6 ;  /* 0x000000ffff027224 */ /* 0x000fc400078e0006 */
[----:B------:R-:W-:Y:S11]  /*4cb90*/  IMAD.MOV.U32 R3, RZ, RZ, R7 ;  /* 0x000000ffff037224 */ /* 0x000ff600078e0007 */
[----:B------:R-:W-:Y:S06]  /*4cba0*/  @!UPT UIADD3 URZ, URZ, URZ, URZ ;  /* 0x0000003f3f3ff290 */ /* 0x000fec000fffe03f */
[----:B------:R-:W-:Y:S01]  /*4cbb0*/  STL.64 [R1+0x620], R24 ;  /* 0x0006201801007387 */ /* 0x000fe20000100a00 */
[----:B------:R0:W-:Y:S02]  /*4cbc0*/  STL.64 [R1+0x628], R26 ;  /* 0x0006281a01007387 */ /* 0x0001e40000100a00 */
[----:B------:R-:W4:Y:S02]  /*4cbd0*/  LDL.LU.64 R6, [R1+0x4b70] ;  /* 0x004b700001067983 */ /* 0x000f240000300a00 */
[----:B------:R-:W4:Y:S01]  /*4cbe0*/  LDL.LU.64 R4, [R1+0x4b68] ;  /* 0x004b680001047983 */ /* 0x000f220000300a00 */
[----:B0-----:R-:W2:Y:S01]  /*4cbf0*/  LDL R27, [R1+0x172c] ;  /* 0x00172c00011b7983 */ /* 0x001ea20000100800 */
[C---:B----4-:R-:W-:Y:S11]  /*4cc00*/  HMMA.16816.F32 R8, R4.reuse, R18, R8 ;  /* 0x000000120408723c */ /* 0x050ff60000001808 */
[----:B------:R-:W-:Y:S11]  /*4cc10*/  @!UPT UIADD3 URZ, URZ, URZ, URZ ;  /* 0x0000003f3f3ff290 */ /* 0x000ff6000fffe03f */
[----:B------:R-:W-:Y:S01]  /*4cc20*/  @!UPT UIADD3 URZ, URZ, URZ, URZ ;  /* 0x0000003f3f3ff290 */ /* 0x000fe2000fffe03f */
[----:B------:R-:W-:Y:S01]  /*4cc30*/  STL.64 [R1+0x610], R8 ;  /* 0x0006100801007387 */ /* 0x000fe20000100a00 */
[----:B------:R0:W-:Y:S03]  /*4cc40*/  STL.64 [R1+0x618], R10 ;  /* 0x0006180a01007387 */ /* 0x0001e60000100a00 */
[----:B0-----:R-:W4:Y:S01]  /*4cc50*/  LDL.LU.64 R10, [R1+0x4b60] ;  /* 0x004b6000010a7983 */ /* 0x001f220000300a00 */
[----:B------:R-:W3:Y:S02]  /*4cc60*/  LDL.LU.64 R8, [R1+0x4b58] ;  /* 0x004b580001087983 */ /* 0x000ee40000300a00 */
[----:B--2---:R0:W-:Y:S02]  /*4cc70*/  STL.64 [R1+0x4b28], R16 ;  /* 0x004b281001007387 */ /* 0x0041e40000100a00 */
        /* <DEDUP_REMOVED lines=13> */
[----:B0-----:R-:W4:Y:S01]  /*4cd50*/  LDL.LU R16, [R1+0xef0] ;  /* 0x000ef00001107983 */ /* 0x001f220000300800 */
[----:B------:R-:W4:Y:S02]  /*4cd60*/  LDL.LU R17, [R1+0xef4] ;  /* 0x000ef40001117983 */ /* 0x000f240000300800 */
[----:B------:R-:W4:Y:S02]  /*4cd70*/  LDL.LU R18, [R1+0xef8] ;  /* 0x000ef80001127983 */ /* 0x000f240000300800 */
[----:B------:R-:W4:Y:S11]  /*4cd80*/  LDL.LU R19, [R1+0xefc] ;  /* 0x000efc0001137983 */ /* 0x000f360000300800 */
[----:B------:R-:W-:Y:S02]  /*4cd90*/  @!UPT UIADD3 URZ, URZ, URZ, URZ ;  /* 0x0000003f3f3ff290 */ /* 0x000fe4000fffe03f */
[----:B------:R0:W-:Y:S01]  /*4cda0*/  STL.64 [R1+0x600], R20 ;  /* 0x0006001401007387 */ /* 0x0001e20000100a00 */
[----:B------:R-:W-:Y:S03]  /*4cdb0*/  STL.64 [R1+0x608], R22 ;  /* 0x0006081601007387 */ /* 0x000fe60000100a00 */
[----:B0-----:R-:W2:Y:S01]  /*4cdc0*/  LDL.LU.64 R20, [R1+0x4b50] ;  /* 0x004b500001147983 */ /* 0x001ea20000300a00 */
[----:B----4-:R-:W-:Y:S07]  /*4cdd0*/  HMMA.16816.F32 R16, R4, R10, R16 ;  /* 0x0000000a0410723c */ /* 0x010fee0000001810 */
[----:B--2---:R-:W-:-:S02]  /*4cde0*/  IMAD.MOV.U32 R10, RZ, RZ, R21 ;  /* 0x000000ffff0a7224 */ /* 0x004fc400078e0015 */
[----:B------:R-:W-:Y:S02]  /*4cdf0*/  IMAD.MOV.U32 R11, RZ, RZ, R20 ;  /* 0x000000ffff0b7224 */ /* 0x000fe400078e0014 */
[----:B------:R-:W0:Y:S11]  /*4ce00*/  LDSM.16.MT88.4 R20, [R29+0x14000] ;  /* 0x014000001d14783b */ /* 0x000e360000004200 */
[----:B------:R-:W-:Y:S01]  /*4ce10*/  @!UPT UIADD3 URZ, URZ, URZ, URZ ;  /* 0x0000003f3f3ff290 */ /* 0x000fe2000fffe03f */
[----:B------:R-:W-:Y:S01]  /*4ce20*/  STL.64 [R1+0x5f0], R16 ;  /* 0x0005f01001007387 */ /* 0x000fe20000100a00 */
[----:B------:R-:W-:Y:S02]  /*4ce30*/  STL.64 [R1+0x5f8], R18 ;  /* 0x0005f81201007387 */ /* 0x000fe40000100a00 */
[----:B------:R-:W1:Y:S01]  /*4ce40*/  LDSM.16.M88.4 R16, [R27] ;  /* 0x000000001b10783b */ /* 0x000e620000000200 */
[----:B0-----:R-:W-:Y:S03]  /*4ce50*/  STL.64 [R1+0x49d8], R22 ;  /* 0x0049d81601007387 */ /* 0x001fe60000100a00 */
[----:B------:R0:W-:Y:S01]  /*4ce60*/  STL.64 [R1+0x49d0], R20 ;  /* 0x0049d01401007387 */ /* 0x0001e20000100a00 */
[----:B-1----:R-:W-:Y:S01]  /*4ce70*/  STL.64 [R1+0x100], R16 ;  /* 0x0001001001007387 */ /* 0x002fe20000100a00 */
[----:B------:R-:W-:Y:S02]  /*4ce80*/  STL.64 [R1+0x108], R18 ;  /* 0x0001081201007387 */ /* 0x000fe40000100a00 */
[----:B0-----:R-:W-:-:S02]  /*4ce90*/  IMAD.MOV.U32 R21, RZ, RZ, R16 ;  /* 0x000000ffff157224 */ /* 0x001fc400078e0010 */
[----:B------:R-:W-:Y:S02]  /*4cea0*/  IMAD.MOV.U32 R20, RZ, RZ, R17 ;  /* 0x000000ffff147224 */ /* 0x000fe400078e0011 */
[----:B------:R-:W0:Y:S04]  /*4ceb0*/  LDSM.16.M88.4 R16, [R27+0x1000] ;  /* 0x001000001b10783b */ /* 0x000e280000000200 */
[----:B0-----:R-:W-:Y:S01]  /*4cec0*/  STL.64 [R1+0xf0], R16 ;  /* 0x0000f01001007387 */ /* 0x001fe20000100a00 */
[----:B------:R-:W-:Y:S02]  /*4ced0*/  IMAD.MOV.U32 R15, RZ, RZ, R16 ;  /* 0x000000ffff0f7224 */ /* 0x000fe400078e0010 */
[----:B------:R-:W-:Y:S02]  /*4cee0*/  STL.64 [R1+0xf8], R18 ;  /* 0x0000f81201007387 */ /* 0x000fe40000100a00 */
[----:B------:R-:W-:-:S02]  /*4cef0*/  IMAD.MOV.U32 R14, RZ, RZ, R17 ;  /* 0x000000ffff0e7224 */ /* 0x000fc400078e0011 */
[----:B------:R-:W0:Y:S04]  /*4cf00*/  LDSM.16.M88.4 R16, [R27+0x2000] ;  /* 0x002000001b10783b */ /* 0x000e280000000200 */
[----:B------:R-:W-:Y:S01]  /*4cf10*/  STL.64 [R1+0x4b20], R14 ;  /* 0x004b200e01007387 */ /* 0x000fe20000100a00 */
[----:B---3--:R-:W-:Y:S03]  /*4cf20*/  STL.64 [R1+0x4b18], R12 ;  /* 0x004b180c01007387 */ /* 0x008fe60000100a00 */
[----:B0-----:R-:W-:Y:S01]  /*4cf30*/  STL.64 [R1+0xe0], R16 ;  /* 0x0000e01001007387 */ /* 0x001fe20000100a00 */
[----:B------:R-:W-:Y:S02]  /*4cf40*/  IMAD.MOV.U32 R23, RZ, RZ, R16 ;  /* 0x000000ffff177224 */ /* 0x000fe400078e0010 */
[----:B------:R-:W-:Y:S02]  /*4cf50*/  STL.64 [R1+0xe8], R18 ;  /* 0x0000e81201007387 */ /* 0x000fe40000100a00 */
[----:B------:R-:W-:-:S02]  /*4cf60*/  IMAD.MOV.U32 R22, RZ, RZ, R17 ;  /* 0x000000ffff167224 */ /* 0x000fc400078e0011 */
[----:B------:R-:W0:Y:S04]  /*4cf70*/  LDSM.16.M88.4 R16, [R27+0x3000] ;  /* 0x003000001b10783b */ /* 0x000e280000000200 */
[----:B0-----:R-:W-:Y:S01]  /*4cf80*/  STL.64 [R1+0xd0], R16 ;  /* 0x0000d01001007387 */ /* 0x001fe20000100a00 */
[----:B------:R0:W-:Y:S03]  /*4cf90*/  STL.64 [R1+0xd8], R18 ;  /* 0x0000d81201007387 */ /* 0x0001e60000100a00 */
[----:B0-----:R-:W2:Y:S01]  /*4cfa0*/  LDL.LU.64 R18, [R1+0x4b48] ;  /* 0x004b480001127983 */ /* 0x001ea20000300a00 */
[----:B------:R-:W2:Y:S02]  /*4cfb0*/  LDL.LU.64 R16, [R1+0x4b40] ;  /* 0x004b400001107983 */ /* 0x000ea40000300a00 */
[----:B------:R-:W-:-:S02]  /*4cfc0*/  IMAD.MOV.U32 R14, RZ, RZ, R9 ;  /* 0x000000ffff0e7224 */ /* 0x000fc400078e0009 */
[----:B------:R-:W-:Y:S02]  /*4cfd0*/  IMAD.MOV.U32 R15, RZ, RZ, R8 ;  /* 0x000000ffff0f7224 */ /* 0x000fe400078e0008 */
[C---:B--2---:R-:W-:Y:S01]  /*4cfe0*/  HMMA.16816.F32 R8, R4.reuse, R10, R16 ;  /* 0x0000000a0408723c */ /* 0x044fe20000001810 */
[----:B------:R-:W2:Y:S01]  /*4cff0*/  LDL.LU.64 R18, [R1+0x4b38] ;  /* 0x004b380001127983 */ /* 0x000ea20000300a00 */
[----:B------:R-:W2:Y:S11]  /*4d000*/  LDL.LU.64 R16, [R1+0x4b30] ;  /* 0x004b300001107983 */ /* 0x000eb60000300a00 */
[----:B------:R-:W-:Y:S10]  /*4d010*/  @!UPT UIADD3 URZ, URZ, URZ, URZ ;  /* 0x0000003f3f3ff290 */ /* 0x000ff4000fffe03f */
[----:B------:R-:W-:Y:S01]  /*4d020*/  STL.64 [R1+0x5e0], R8 ;  /* 0x0005e00801007387 */ /* 0x000fe20000100a00 */
[----:B------:R-:W-:Y:S02]  /*4d030*/  STL.64 [R1+0x5e8], R10 ;  /* 0x0005e80a01007387 */ /* 0x000fe40000100a00 */
[----:B------:R-:W-:Y:S01]  /*4d040*/  LDSM.16.M88.4 R8, [R27+0x4000] ;  /* 0x004000001b08783b */ /* 0x000fe20000000200 */
[----:B--2---:R-:W-:Y:S01]  /*4d050*/  HMMA.16816.F32 R12, R4, R14, R16 ;  /* 0x0000000e040c723c */ /* 0x004fe20000001810 */
[----:B------:R-:W2:Y:S11]  /*4d060*/  LDL.LU.64 R16, [R1+0x4b28] ;  /* 0x004b280001107983 */ /* 0x000eb60000300a00 */
[----:B------:R-:W-:Y:S11]  /*4d070*/  @!UPT UIADD3 URZ, URZ, URZ, URZ ;  /* 0x0000003f3f3ff290 */ /* 0x000ff6000fffe03f */
[----:B------:R-:W-:Y:S01]  /*4d080*/  STL.64 [R1+0x5d0], R12 ;  /* 0x0005d00c01007387 */ /* 0x000fe20000100a00 */
[----:B------:R-:W-:Y:S02]  /*4d090*/  STL.64 [R1+0x5d8], R14 ;  /* 0x0005d80e01007387 */ /* 0x000fe40000100a00 */
[----:B------:R-:W0:Y:S02]  /*4d0a0*/  LDSM.16.M88.4 R12, [R27+0x5000] ;  /* 0x005000001b0c783b */ /* 0x000e240000000200 */
[----:B0-----:R-:W-:Y:S02]  /*4d0b0*/  STL.64 [R1+0x90], R12 ;  /* 0x0000900c01007387 */ /* 0x001fe40000100a00 */
[----:B------:R0:W-:Y:S02]  /*4d0c0*/  STL.64 [R1+0x98], R14 ;  /* 0x0000980e01007387 */ /* 0x0001e40000100a00 */
[----:B------:R-:W-:Y:S02]  /*4d0d0*/  IMAD.MOV.U32 R19, RZ, RZ, R12 ;  /* 0x000000ffff137224 */ /* 0x000fe400078e000c */
[----:B------:R-:W-:Y:S01]  /*4d0e0*/  IMAD.MOV.U32 R18, RZ, RZ, R13 ;  /* 0x000000ffff127224 */ /* 0x000fe200078e000d */
[----:B0-----:R-:W3:Y:S01]  /*4d0f0*/  LDL.LU.64 R14, [R1+0x4b20] ;  /* 0x004b2000010e7983 */ /* 0x001ee20000300a00 */
[----:B------:R-:W4:Y:S02]  /*4d100*/  LDL.LU.64 R12, [R1+0x4b18] ;  /* 0x004b1800010c7983 */ /* 0x000f240000300a00 */
[----:B------:R0:W-:Y:S02]  /*4d110*/  STL [R1+0x4a08], R27 ;  /* 0x004a081b01007387 */ /* 0x0001e40000100800 */
[----:B----4-:R-:W-:-:S02]  /*4d120*/  IMAD.MOV.U32 R26, RZ, RZ, R13 ;  /* 0x000000ffff1a7224 */ /* 0x010fc400078e000d */
[----:B0-----:R-:W-:Y:S01]  /*4d130*/  IMAD.MOV.U32 R27, RZ, RZ, R12 ;  /* 0x000000ffff1b7224 */ /* 0x001fe200078e000c */
[----:B------:R-:W4:Y:S01]  /*4d140*/  LDL.LU R13, [R1+0x4b10] ;  /* 0x004b1000010d7983 */ /* 0x000f220000300800 */
[----:B------:R-:W4:Y:S02]  /*4d150*/  LDL.LU R12, [R1+0x4b0c] ;  /* 0x004b0c00010c7983 */ /* 0x000f240000300800 */
[----:B------:R-:W-:Y:S02]  /*4d160*/  STL.64 [R1+0x4990], R18 ;  /* 0x0049901201007387 */ /* 0x000fe40000100a00 */
[----:B--2---:R0:W-:Y:S02]  /*4d170*/  STL.64 [R1+0x4988], R16 ;  /* 0x0049881001007387 */ /* 0x0041e40000100a00 */
[----:B0-----:R-:W-:Y:S02]  /*4d180*/  IMAD.MOV.U32 R16, RZ, RZ, R23 ;  /* 0x000000ffff107224 */ /* 0x001fe400078e0017 */
[----:B------:R-:W-:-:S05]  /*4d190*/  IMAD.MOV.U32 R17, RZ, RZ, R22 ;  /* 0x000000ffff117224 */ /* 0x000fca00078e0016 */
[----:B------:R0:W-:Y:S04]  /*4d1a0*/  STL.64 [R1+0x49a0], R16 ;  /* 0x0049a01001007387 */ /* 0x0001e80000100a00 */
[----:B0-----:R-:W2:Y:S01]  /*4d1b0*/  LDL.LU R16, [R1+0xfc0] ;  /* 0x000fc00001107983 */ /* 0x001ea20000300800 */
[----:B------:R-:W2:Y:S02]  /*4d1c0*/  LDL.LU R17, [R1+0xfc4] ;  /* 0x000fc40001117983 */ /* 0x000ea40000300800 */
[----:B------:R-:W2:Y:S02]  /*4d1d0*/  LDL.LU R18, [R1+0xfc8] ;  /* 0x000fc80001127983 */ /* 0x000ea40000300800 */
[----:B------:R-:W2:Y:S02]  /*4d1e0*/  LDL.LU R19, [R1+0xfcc] ;  /* 0x000fcc0001137983 */ /* 0x000ea40000300800 */
[----:B------:R-:W-:-:S02]  /*4d1f0*/  IMAD.MOV.U32 R22, RZ, RZ, R2 ;  /* 0x000000ffff167224 */ /* 0x000fc400078e0002 */
[----:B------:R-:W-:Y:S01]  /*4d200*/  IMAD.MOV.U32 R23, RZ, RZ, R3 ;  /* 0x000000ffff177224 */ /* 0x000fe200078e0003 */
[----:B--2---:R-:W-:Y:S07]  /*4d210*/  HMMA.16816.F32 R24, R4, R26, R16 ;  /* 0x0000001a0418723c */ /* 0x004fee0000001810 */
[----:B---3--:R-:W-:Y:S02]  /*4d220*/  IMAD.MOV.U32 R16, RZ, RZ, R15 ;  /* 0x000000ffff107224 */ /* 0x008fe400078e000f */
[----:B------:R-:W-:Y:S11]  /*4d230*/  IMAD.MOV.U32 R17, RZ, RZ, R14 ;  /* 0x000000ffff117224 */ /* 0x000ff600078e000e */
[----:B------:R-:W-:Y:S03]  /*4d240*/  @!UPT UIADD3 URZ, URZ, URZ, URZ ;  /* 0x0000003f3f3ff290 */ /* 0x000fe6000fffe03f */
[----:B------:R-:W-:Y:S01]  /*4d250*/  STL.64 [R1+0x5c0], R24 ;  /* 0x0005c01801007387 */ /* 0x000fe20000100a00 */
[----:B------:R-:W-:Y:S02]  /*4d260*/  STL.64 [R1+0x5c8], R26 ;  /* 0x0005c81a01007387 */ /* 0x000fe40000100a00 */
[----:B------:R0:W-:Y:S02]  /*4d270*/  STL.64 [R1+0x49b8], R16 ;  /* 0x0049b81001007387 */ /* 0x0001e40000100a00 */
[----:B------:R-:W2:Y:S01]  /*4d280*/  LDL.LU R14, [R1+0x1078] ;  /* 0x00107800010e7983 */ /* 0x000ea20000300800 */
[----:B------:R-:W2:Y:S01]  /*4d290*/  LDL.LU R15, [R1+0x107c] ;  /* 0x00107c00010f7983 */ /* 0x000ea20000300800 */
[----:B0-----:R-:W-:Y:S02]  /*4d2a0*/  IMAD.MOV.U32 R16, RZ, RZ, R21 ;  /* 0x000000ffff107224 */ /* 0x001fe400078e0015 */
[----:B------:R-:W-:-:S05]  /*4d2b0*/  IMAD.MOV.U32 R17, RZ, RZ, R20 ;  /* 0x000000ffff117224 */ /* 0x000fca00078e0014 */
[----:B------:R0:W-:Y:S01]  /*4d2c0*/  STL.64 [R1+0x49e0], R16 ;  /* 0x0049e01001007387 */ /* 0x0001e20000100a00 */
[----:B------:R-:W3:Y:S02]  /*4d2d0*/  LDL.LU R2, [R1+0x4b08] ;  /* 0x004b080001027983 */ /* 0x000ee40000300800 */
[----:B------:R-:W2:Y:S02]  /*4d2e0*/  LDL.LU R3, [R1+0x4b04] ;  /* 0x004b040001037983 */ /* 0x000ea40000300800 */
[----:B------:R1:W-:Y:S01]  /*4d2f0*/  STL.64 [R1+0x49e8], R22 ;  /* 0x0049e81601007387 */ /* 0x0003e20000100a00 */
[----:B0-----:R-:W2:Y:S01]  /*4d300*/  LDL.LU R16, [R1+0xf10] ;  /* 0x000f100001107983 */ /* 0x001ea20000300800 */
[----:B------:R-:W2:Y:S02]  /*4d310*/  LDL.LU R17, [R1+0xf14] ;  /* 0x000f140001117983 */ /* 0x000ea40000300800 */
[----:B------:R-:W2:Y:S02]  /*4d320*/  LDL.LU R18, [R1+0xf18] ;  /* 0x000f180001127983 */ /* 0x000ea40000300800 */
[----:B------:R-:W2:Y:S02]  /*4d330*/  LDL.LU R19, [R1+0xf1c] ;  /* 0x000f1c0001137983 */ /* 0x000ea40000300800 */
[----:B-1----:R-:W-:-:S02]  /*4d340*/  IMAD.MOV.U32 R22, RZ, RZ, R28 ;  /* 0x000000ffff167224 */ /* 0x002fc400078e001c */
[----:B------:R-:W-:Y:S01]  /*4d350*/  IMAD.MOV.U32 R23, RZ, RZ, R0 ;  /* 0x000000ffff177224 */ /* 0x000fe200078e0000 */
[----:B--2---:R-:W-:Y:S01]  /*4d360*/  STL.64 [R1+0x49f8], R18 ;  /* 0x0049f81201007387 */ /* 0x004fe20000100a00 */
[----:B------:R-:W-:Y:S02]  /*4d370*/  STL.64 [R1+0x49f0], R16 ;  /* 0x0049f01001007387 */ /* 0x000fe40000100a00 */
[----:B------:R-:W2:Y:S02]  /*4d380*/  LDL.LU R28, [R1+0x4b00] ;  /* 0x004b0000011c7983 */ /* 0x000ea40000300800 */
[----:B------:R-:W4:Y:S01]  /*4d390*/  LDL.LU R0, [R1+0x4afc] ;  /* 0x004afc0001007983 */ /* 0x000f220000300800 */
[----:B------:R0:W-:Y:S02]  /*4d3a0*/  STL.64 [R1+0x4a00], R22 ;  /* 0x004a001601007387 */ /* 0x0001e40000100a00 */
[----:B0-----:R-:W-:Y:S02]  /*4d3b0*/  IMAD.MOV.U32 R22, RZ, RZ, R3 ;  /* 0x000000ffff167224 */ /* 0x001fe400078e0003 */
[----:B---3--:R-:W-:Y:S01]  /*4d3c0*/  IMAD.MOV.U32 R23, RZ, RZ, R2 ;  /* 0x000000ffff177224 */ /* 0x008fe200078e0002 */
[----:B------:R-:W3:Y:S01]  /*4d3d0*/  LDL.LU R3, [R1+0x4af8] ;  /* 0x004af80001037983 */ /* 0x000ee20000300800 */
[----:B------:R-:W3:Y:S03]  /*4d3e0*/  LDL.LU R2, [R1+0x4af4] ;  /* 0x004af40001027983 */ /* 0x000ee60000300800 */
[----:B------:R2:W-:Y:S01]  /*4d3f0*/  STL.64 [R1+0x4a10], R22 ;  /* 0x004a101601007387 */ /* 0x0005e20000100a00 */
[----:B------:R-:W3:Y:S02]  /*4d400*/  LDL.LU R24, [R1+0xf20] ;  /* 0x000f200001187983 */ /* 0x000ee40000300800 */
[----:B------:R-:W3:Y:S02]  /*4d410*/  LDL.LU R25, [R1+0xf24] ;  /* 0x000f240001197983 */ /* 0x000ee40000300800 */
[----:B------:R-:W3:Y:S01]  /*4d420*/  LDL.LU R26, [R1+0xf28] ;  /* 0x000f2800011a7983 */ /* 0x000ee20000300800 */
[----:B------:R-:W3:Y:S01]  /*4d430*/  LDL.LU R27, [R1+0xf2c] ;  /* 0x000f2c00011b7983 */ /* 0x000ee20000300800 */
[----:B--2---:R-:W-:-:S02]  /*4d440*/  IMAD.MOV.U32 R23, RZ, RZ, R28 ;  /* 0x000000ffff177224 */ /* 0x004fc400078e001c */
[----:B----4-:R-:W-:Y:S01]  /*4d450*/  IMAD.MOV.U32 R22, RZ, RZ, R0 ;  /* 0x000000ffff167224 */ /* 0x010fe200078e0000 */
[----:B---3--:R-:W-:Y:S01]  /*4d460*/  STL.64 [R1+0x4a20], R26 ;  /* 0x004a201a01007387 */ /* 0x008fe20000100a00 */
[----:B------:R0:W-:Y:S02]  /*4d470*/  STL.64 [R1+0x4a18], R24 ;  /* 0x004a181801007387 */ /* 0x0001e40000100a00 */
[----:B------:R-:W2:Y:S02]  /*4d480*/  LDL.LU R0, [R1+0x4af0] ;  /* 0x004af00001007983 */ /* 0x000ea40000300800 */
[----:B------:R-:W3:Y:S01]  /*4d490*/  LDL.LU R28, [R1+0x4aec] ;  /* 0x004aec00011c7983 */ /* 0x000ee20000300800 */
[----:B------:R1:W-:Y:S04]  /*4d4a0*/  STL.64 [R1+0x4a28], R22 ;  /* 0x004a281601007387 */ /* 0x0003e80000100a00 */
[----:B0-----:R-:W4:Y:S01]  /*4d4b0*/  LDL.LU R24, [R1+0xf30] ;  /* 0x000f300001187983 */ /* 0x001f220000300800 */
[----:B------:R-:W4:Y:S02]  /*4d4c0*/  LDL.LU R25, [R1+0xf34] ;  /* 0x000f340001197983 */ /* 0x000f240000300800 */
[----:B------:R-:W2:Y:S02]  /*4d4d0*/  LDL.LU R26, [R1+0xf38] ;  /* 0x000f3800011a7983 */ /* 0x000ea40000300800 */
[----:B------:R-:W2:Y:S02]  /*4d4e0*/  LDL.LU R27, [R1+0xf3c] ;  /* 0x000f3c00011b7983 */ /* 0x000ea40000300800 */
[----:B-1----:R-:W-:-:S02]  /*4d4f0*/  IMAD.MOV.U32 R22, RZ, RZ, R2 ;  /* 0x000000ffff167224 */ /* 0x002fc400078e0002 */
[----:B------:R-:W-:Y:S01]  /*4d500*/  IMAD.MOV.U32 R23, RZ, RZ, R3 ;  /* 0x000000ffff177224 */ /* 0x000fe200078e0003 */
[----:B--2---:R-:W-:Y:S01]  /*4d510*/  STL.64 [R1+0x4a38], R26 ;  /* 0x004a381a01007387 */ /* 0x004fe20000100a00 */
[----:B----4-:R0:W-:Y:S02]  /*4d520*/  STL.64 [R1+0x4a30], R24 ;  /* 0x004a301801007387 */ /* 0x0101e40000100a00 */
[----:B------:R-:W2:Y:S02]  /*4d530*/  LDL.LU R2, [R1+0x4ae8] ;  /* 0x004ae80001027983 */ /* 0x000ea40000300800 */
[----:B------:R-:W4:Y:S01]  /*4d540*/  LDL.LU R3, [R1+0x4ae4] ;  /* 0x004ae40001037983 */ /* 0x000f220000300800 */
[----:B------:R3:W-:Y:S04]  /*4d550*/  STL.64 [R1+0x4a40], R22 ;  /* 0x004a401601007387 */ /* 0x0007e80000100a00 */
[----:B0-----:R-:W2:Y:S01]  /*4d560*/  LDL.LU R24, [R1+0xf40] ;  /* 0x000f400001187983 */ /* 0x001ea20000300800 */
[----:B------:R-:W2:Y:S02]  /*4d570*/  LDL.LU R25, [R1+0xf44] ;  /* 0x000f440001197983 */ /* 0x000ea40000300800 */
[----:B------:R-:W2:Y:S02]  /*4d580*/  LDL.LU R26, [R1+0xf48] ;  /* 0x000f4800011a7983 */ /* 0x000ea40000300800 */
[----:B------:R-:W2:Y:S02]  /*4d590*/  LDL.LU R27, [R1+0xf4c] ;  /* 0x000f4c00011b7983 */ /* 0x000ea40000300800 */
[----:B---3--:R-:W-:-:S02]  /*4d5a0*/  IMAD.MOV.U32 R22, RZ, RZ, R28 ;  /* 0x000000ffff167224 */ /* 0x008fc400078e001c */
[----:B------:R-:W-:Y:S01]  /*4d5b0*/  IMAD.MOV.U32 R23, RZ, RZ, R0 ;  /* 0x000000ffff177224 */ /* 0x000fe200078e0000 */
[----:B--2---:R-:W-:Y:S01]  /*4d5c0*/  STL.64 [R1+0x4a50], R26 ;  /* 0x004a501a01007387 */ /* 0x004fe20000100a00 */
[----:B------:R-:W-:Y:S02]  /*4d5d0*/  STL.64 [R1+0x4a48], R24 ;  /* 0x004a481801007387 */ /* 0x000fe40000100a00 */
[----:B------:R-:W2:Y:S02]  /*4d5e0*/  LDL.LU R28, [R1+0x4ae0] ;  /* 0x004ae000011c7983 */ /* 0x000ea40000300800 */
[----:B------:R-:W3:Y:S01]  /*4d5f0*/  LDL.LU R0, [R1+0x4adc] ;  /* 0x004adc0001007983 */ /* 0x000ee20000300800 */
[----:B------:R4:W-:Y:S02]  /*4d600*/  STL.64 [R1+0x4a58], R22 ;  /* 0x004a581601007387 */ /* 0x0009e40000100a00 */
[----:B----4-:R-:W-:Y:S02]  /*4d610*/  IMAD.MOV.U32 R22, RZ, RZ, R3 ;  /* 0x000000ffff167224 */ /* 0x010fe400078e0003 */
[----:B------:R-:W-:Y:S01]  /*4d620*/  IMAD.MOV.U32 R23, RZ, RZ, R2 ;  /* 0x000000ffff177224 */ /* 0x000fe200078e0002 */
[----:B------:R-:W4:Y:S01]  /*4d630*/  LDL.LU R3, [R1+0x4ad8] ;  /* 0x004ad80001037983 */ /* 0x000f220000300800 */
[----:B------:R-:W4:Y:S03]  /*4d640*/  LDL.LU R2, [R1+0x4ad4] ;  /* 0x004ad40001027983 */ /* 0x000f260000300800 */
[----:B------:R2:W-:Y:S01]  /*4d650*/  STL.64 [R1+0x4a70], R22 ;  /* 0x004a701601007387 */ /* 0x0005e20000100a00 */
[----:B------:R-:W4:Y:S02]  /*4d660*/  LDL.LU R24, [R1+0xf50] ;  /* 0x000f500001187983 */ /* 0x000f240000300800 */
[----:B------:R-:W4:Y:S02]  /*4d670*/  LDL.LU R25, [R1+0xf54] ;  /* 0x000f540001197983 */ /* 0x000f240000300800 */
[----:B------:R-:W4:Y:S01]  /*4d680*/  LDL.LU R26, [R1+0xf58] ;  /* 0x000f5800011a7983 */ /* 0x000f220000300800 */
[----:B------:R-:W4:Y:S01]  /*4d690*/  LDL.LU R27, [R1+0xf5c] ;  /* 0x000f5c00011b7983 */ /* 0x000f220000300800 */
[----:B--2---:R-:W-:-:S02]  /*4d6a0*/  IMAD.MOV.U32 R23, RZ, RZ, R28 ;  /* 0x000000ffff177224 */ /* 0x004fc400078e001c */
[----:B---3--:R-:W-:Y:S02]  /*4d6b0*/  IMAD.MOV.U32 R22, RZ, RZ, R0 ;  /* 0x000000ffff167224 */ /* 0x008fe400078e0000 */
[----:B------:R-:W2:Y:S01]  /*4d6c0*/  LDL.LU R0, [R1+0x4ad0] ;  /* 0x004ad00001007983 */ /* 0x000ea20000300800 */
[----:B------:R-:W3:Y:S02]  /*4d6d0*/  LDL.LU R28, [R1+0x4acc] ;  /* 0x004acc00011c7983 */ /* 0x000ee40000300800 */
[----:B------:R-:W-:Y:S01]  /*4d6e0*/  STL.64 [R1+0x4a88], R22 ;  /* 0x004a881601007387 */ /* 0x000fe20000100a00 */
[----:B----4-:R-:W-:Y:S01]  /*4d6f0*/  STL.64 [R1+0x4a68], R26 ;  /* 0x004a681a01007387 */ /* 0x010fe20000100a00 */
[----:B------:R0:W-:Y:S03]  /*4d700*/  STL.64 [R1+0x4a60], R24 ;  /* 0x004a601801007387 */ /* 0x0001e60000100a00 */
[----:B0-----:R-:W4:Y:S01]  /*4d710*/  LDL.LU R24, [R1+0xf80] ;  /* 0x000f800001187983 */ /* 0x001f220000300800 */
[----:B------:R-:W4:Y:S02]  /*4d720*/  LDL.LU R25, [R1+0xf84] ;  /* 0x000f840001197983 */ /* 0x000f240000300800 */
[----:B------:R-:W2:Y:S02]  /*4d730*/  LDL.LU R26, [R1+0xf88] ;  /* 0x000f8800011a7983 */ /* 0x000ea40000300800 */
[----:B------:R-:W2:Y:S02]  /*4d740*/  LDL.LU R27, [R1+0xf8c] ;  /* 0x000f8c00011b7983 */ /* 0x000ea40000300800 */
[----:B------:R-:W-:-:S02]  /*4d750*/  IMAD.MOV.U32 R22, RZ, RZ, R2 ;  /* 0x000000ffff167224 */ /* 0x000fc400078e0002 */
[----:B------:R-:W-:Y:S01]  /*4d760*/  IMAD.MOV.U32 R23, RZ, RZ, R3 ;  /* 0x000000ffff177224 */ /* 0x000fe200078e0003 */
[----:B------:R-:W3:Y:S01]  /*4d770*/  LDL.LU R2, [R1+0x4ac8] ;  /* 0x004ac80001027983 */ /* 0x000ee20000300800 */
[----:B------:R-:W3:Y:S03]  /*4d780*/  LDL.LU R3, [R1+0x4ac4] ;  /* 0x004ac40001037983 */ /* 0x000ee60000300800 */
[----:B------:R-:W-:Y:S04]  /*4d790*/  STL.64 [R1+0x4aa0], R22 ;  /* 0x004aa01601007387 */ /* 0x000fe80000100a00 */
[----:B--2---:R-:W-:Y:S01]  /*4d7a0*/  STL.64 [R1+0x4a80], R26 ;  /* 0x004a801a01007387 */ /* 0x004fe20000100a00 */
[----:B----4-:R0:W-:Y:S03]  /*4d7b0*/  STL.64 [R1+0x4a78], R24 ;  /* 0x004a781801007387 */ /* 0x0101e60000100a00 */
[----:B0-----:R-:W2:Y:S01]  /*4d7c0*/  LDL.LU R24, [R1+0xf90] ;  /* 0x000f900001187983 */ /* 0x001ea20000300800 */
[----:B------:R-:W2:Y:S02]  /*4d7d0*/  LDL.LU R25, [R1+0xf94] ;  /* 0x000f940001197983 */ /* 0x000ea40000300800 */
[----:B------:R-:W4:Y:S02]  /*4d7e0*/  LDL.LU R26, [R1+0xf98] ;  /* 0x000f9800011a7983 */ /* 0x000f240000300800 */
[----:B------:R-:W4:Y:S02]  /*4d7f0*/  LDL.LU R27, [R1+0xf9c] ;  /* 0x000f9c00011b7983 */ /* 0x000f240000300800 */
[----:B---3--:R-:W-:-:S02]  /*4d800*/  IMAD.MOV.U32 R22, RZ, RZ, R28 ;  /* 0x000000ffff167224 */ /* 0x008fc400078e001c */
[----:B------:R-:W-:Y:S01]  /*4d810*/  IMAD.MOV.U32 R23, RZ, RZ, R0 ;  /* 0x000000ffff177224 */ /* 0x000fe200078e0000 */
[----:B------:R-:W3:Y:S01]  /*4d820*/  LDL.LU R28, [R1+0x4ac0] ;  /* 0x004ac000011c7983 */ /* 0x000ee20000300800 */
[----:B------:R-:W3:Y:S03]  /*4d830*/  LDL.LU R0, [R1+0x4abc] ;  /* 0x004abc0001007983 */ /* 0x000ee60000300800 */
[----:B----4-:R-:W-:Y:S01]  /*4d840*/  STL.64 [R1+0x4a98], R26 ;  /* 0x004a981a01007387 */ /* 0x010fe20000100a00 */
[----:B--2---:R0:W-:Y:S03]  /*4d850*/  STL.64 [R1+0x4a90], R24 ;  /* 0x004a901801007387 */ /* 0x0041e60000100a00 */
[----:B0-----:R-:W2:Y:S01]  /*4d860*/  LDL.LU R24, [R1+0xfa0] ;  /* 0x000fa00001187983 */ /* 0x001ea20000300800 */
[----:B------:R-:W2:Y:S02]  /*4d870*/  LDL.LU R25, [R1+0xfa4] ;  /* 0x000fa40001197983 */ /* 0x000ea40000300800 */
[----:B------:R-:W4:Y:S02]  /*4d880*/  LDL.LU R26, [R1+0xfa8] ;  /* 0x000fa800011a7983 */ /* 0x000f240000300800 */
[----:B------:R-:W4:Y:S02]  /*4d890*/  LDL.LU R27, [R1+0xfac] ;  /* 0x000fac00011b7983 */ /* 0x000f240000300800 */
[----:B----4-:R-:W-:Y:S01]  /*4d8a0*/  STL.64 [R1+0x4ab0], R26 ;  /* 0x004ab01a01007387 */ /* 0x010fe20000100a00 */
[----:B--2---:R0:W-:Y:S03]  /*4d8b0*/  STL.64 [R1+0x4aa8], R24 ;  /* 0x004aa81801007387 */ /* 0x0041e60000100a00 */
[----:B0-----:R-:W2:Y:S01]  /*4d8c0*/  LDL.LU R24, [R1+0xfb0] ;  /* 0x000fb00001187983 */ /* 0x001ea20000300800 */
[----:B------:R-:W2:Y:S02]  /*4d8d0*/  LDL.LU R25, [R1+0xfb4] ;  /* 0x000fb40001197983 */ /* 0x000ea40000300800 */
[----:B------:R-:W2:Y:S02]  /*4d8e0*/  LDL.LU R26, [R1+0xfb8] ;  /* 0x000fb800011a7983 */ /* 0x000ea40000300800 */
[----:B------:R-:W2:Y:S01]  /*4d8f0*/  LDL.LU R27, [R1+0xfbc] ;  /* 0x000fbc00011b7983 */ /* 0x000ea20000300800 */
[----:B------:R-:W4:Y:S01]  /*4d900*/  LDL.LU R16, [R1+0xff0] ;  /* 0x000ff00001107983 */ /* 0x000f220000300800 */
[----:B------:R-:W4:Y:S02]  /*4d910*/  LDL.LU R17, [R1+0xff4] ;  /* 0x000ff40001117983 */ /* 0x000f240000300800 */
[----:B------:R-:W4:Y:S02]  /*4d920*/  LDL.LU R18, [R1+0xff8] ;  /* 0x000ff80001127983 */ /* 0x000f240000300800 */
[----:B------:R-:W4:Y:S01]  /*4d930*/  LDL.LU R19, [R1+0xffc] ;  /* 0x000ffc0001137983 */ /* 0x000f220000300800 */
[----:B------:R-:W-:Y:S01]  /*4d940*/  STL.64 [R1+0x4980], R14 ;  /* 0x0049800e01007387 */ /* 0x000fe20000100a00 */
[----:B------:R0:W-:Y:S03]  /*4d950*/  STL.64 [R1+0x4978], R12 ;  /* 0x0049780c01007387 */ /* 0x0001e60000100a00 */
[----:B0-----:R-:W2:Y:S01]  /*4d960*/  LDL.64 R12, [R1+0xd0] ;  /* 0x0000d000010c7983 */ /* 0x001ea20000100a00 */
[----:B---3--:R-:W-:-:S03]  /*4d970*/  IMAD.MOV.U32 R15, RZ, RZ, R0 ;  /* 0x000000ffff0f7224 */ /* 0x008fc600078e0000 */
[----:B--2---:R0:W-:Y:S04]  /*4d980*/  STL.64 [R1+0x4998], R12 ;  /* 0x0049980c01007387 */ /* 0x0041e80000100a00 */
[----:B0-----:R-:W2:Y:S01]  /*4d990*/  LDL.LU R12, [R1+0x1030] ;  /* 0x00103000010c7983 */ /* 0x001ea20000300800 */
[----:B------:R-:W2:Y:S02]  /*4d9a0*/  LDL.LU R13, [R1+0x1034] ;  /* 0x00103400010d7983 */ /* 0x000ea40000300800 */
[----:B------:R-:W3:Y:S02]  /*4d9b0*/  LDL.LU R14, [R1+0x1038] ;  /* 0x00103800010e7983 */ /* 0x000ee40000300800 */
[----:B------:R-:W2:Y:S01]  /*4d9c0*/  LDL.LU R0, [R1+0x4ab8] ;  /* 0x004ab80001007983 */ /* 0x000ea20000300800 */
[C---:B------:R-:W-:Y:S01]  /*4d9d0*/  HMMA.16816.F32 R20, R4.reuse, R22, R24 ;  /* 0x000000160414723c */ /* 0x040fe20000001818 */
        /* <DEDUP_REMOVED lines=11> */
[----:B------:R-:W-:Y:S01]  /*4da90*/  STL.64 [R1+0xa0], R8 ;  /* 0x0000a00801007387 */ /* 0x000fe20000100a00 */
[----:B------:R-:W-:Y:S01]  /*4daa0*/  STL.64 [R1+0xa8], R10 ;  /* 0x0000a80a01007387 */ /* 0x000fe20000100a00 */
[----:B------:R-:W3:Y:S02]  /*4dab0*/  LDL.LU.64 R26, [R1+0x4ab0] ;  /* 0x004ab000011a7983 */ /* 0x000ee40000300a00 */
[----:B------:R-:W3:Y:S02]  /*4dac0*/  LDL.LU.64 R24, [R1+0x4aa8] ;  /* 0x004aa80001187983 */ /* 0x000ee40000300a00 */
[----:B------:R-:W-:Y:S01]  /*4dad0*/  STL.64 [R1+0x5b0], R20 ;  /* 0x0005b01401007387 */ /* 0x000fe20000100a00 */
        /* <DEDUP_REMOVED lines=45> */
[----:B------:R-:W3:Y:S11]  /*4ddb0*/  LDL.LU R27, [R1+0x4a08] ;  /* 0x004a0800011b7983 */ /* 0x000ef60000300800 */
[----:B------:R-:W-:Y:S10]  /*4ddc0*/  @!UPT UIADD3 URZ, URZ, URZ, URZ ;  /* 0x0000003f3f3ff290 */ /* 0x000ff4000fffe03f */
[----:B------:R-:W-:Y:S01]  /*4ddd0*/  STL.64 [R1+0x540], R20 ;  /* 0x0005401401007387 */ /* 0x000fe20000100a00 */
[----:B------:R-:W-:Y:S03]  /*4dde0*/  STL.64 [R1+0x548], R22 ;  /* 0x0005481601007387 */ /* 0x000fe60000100a00 */
[----:B---3--:R-:W0:Y:S04]  /*4ddf0*/  LDSM.16.M88.4 R20, [R27+0x6000] ;  /* 0x006000001b14783b */ /* 0x008e280000000200 */
[----:B0-----:R-:W-:Y:S01]  /*4de00*/  STL.64 [R1+0x60], R20 ;  /* 0x0000601401007387 */ /* 0x001fe20000100a00 */
[----:B------:R0:W-:Y:S03]  /*4de10*/  STL.64 [R1+0x68], R22 ;  /* 0x0000681601007387 */ /* 0x0001e60000100a00 */
[----:B0-----:R-:W4:Y:S02]  /*4de20*/  LDL.LU.64 R22, [R1+0x4a00] ;  /* 0x004a000001167983 */ /* 0x001f240000300a00 */
[C---:B----4-:R-:W-:Y:S02]  /*4de30*/  HMMA.16816.F32 R20, R4.reuse, R22, R16 ;  /* 0x000000160414723c */ /* 0x050fe40000001810 */
[----:B------:R-:W3:Y:S01]  /*4de40*/  LDL.LU.64 R18, [R1+0x49f8] ;  /* 0x0049f80001127983 */ /* 0x000ee20000300a00 */
[----:B------:R-:W3:Y:S11]  /*4de50*/  LDL.LU.64 R16, [R1+0x49f0] ;  /* 0x0049f00001107983 */ /* 0x000ef60000300a00 */
[----:B------:R-:W-:Y:S09]  /*4de60*/  @!UPT UIADD3 URZ, URZ, URZ, URZ ;  /* 0x0000003f3f3ff290 */ /* 0x000ff2000fffe03f */
[----:B------:R-:W-:Y:S01]  /*4de70*/  STL.64 [R1+0x530], R20 ;  /* 0x0005301401007387 */ /* 0x000fe20000100a00 */
[----:B------:R0:W-:Y:S03]  /*4de80*/  STL.64 [R1+0x538], R22 ;  /* 0x0005381601007387 */ /* 0x0001e60000100a00 */
[----:B0-----:R-:W3:Y:S01]  /*4de90*/  LDL.LU.64 R22, [R1+0x49e8] ;  /* 0x0049e80001167983 */ /* 0x001ee20000300a00 */
[----:B------:R-:W-:Y:S01]  /*4dea0*/  IMAD.MOV.U32 R15, RZ, RZ, R0 ;  /* 0x000000ffff0f7224 */ /* 0x000fe200078e0000 */
[----:B---3--:R-:W-:Y:S02]  /*4deb0*/  HMMA.16816.F32 R4, R4, R22, R16 ;  /* 0x000000160404723c */ /* 0x008fe40000001810 */
[----:B------:R-:W2:Y:S01]  /*4dec0*/  LDL.LU.64 R16, [R1+0x49e0] ;  /* 0x0049e00001107983 */ /* 0x000ea20000300a00 */
[----:B------:R-:W2:Y:S02]  /*4ded0*/  LDL.LU.64 R22, [R1+0x49d8] ;  /* 0x0049d80001167983 */ /* 0x000ea40000300a00 */
[----:B------:R-:W2:Y:S11]  /*4dee0*/  LDL.LU.64 R20, [R1+0x49d0] ;  /* 0x0049d00001147983 */ /* 0x000eb60000300a00 */
[----:B------:R-:W-:Y:S07]  /*4def0*/  @!UPT UIADD3 URZ, URZ, URZ, URZ ;  /* 0x0000003f3f3ff290 */ /* 0x000fee000fffe03f */
[----:B------:R0:W-:Y:S01]  /*4df00*/  STL.64 [R1+0x2e0], R4 ;  /* 0x0002e00401007387 */ /* 0x0001e20000100a00 */
[----:B------:R1:W-:Y:S02]  /*4df10*/  STL [R1+0x2e8], R6 ;  /* 0x0002e80601007387 */ /* 0x0003e40000100800 */
[----:B------:R-:W-:Y:S01]  /*4df20*/  IMAD.MOV.U32 R0, RZ, RZ, R7 ;  /* 0x000000ffff007224 */ /* 0x000fe200078e0007 */
[----:B0-----:R-:W3:Y:S01]  /*4df30*/  LDL.LU R4, [R1+0x1050] ;  /* 0x0010500001047983 */ /* 0x001ee20000300800 */
[----:B------:R-:W3:Y:S02]  /*4df40*/  LDL.LU R5, [R1+0x1054] ;  /* 0x0010540001057983 */ /* 0x000ee40000300800 */
[----:B-1----:R-:W3:Y:S02]  /*4df50*/  LDL.LU R6, [R1+0x1058] ;  /* 0x0010580001067983 */ /* 0x002ee40000300800 */
[----:B------:R-:W3:Y:S01]  /*4df60*/  LDL.LU R7, [R1+0x105c] ;  /* 0x00105c0001077983 */ /* 0x000ee20000300800 */
[----:B------:R-:W-:Y:S01]  /*4df70*/  STL [R1+0x38a0], R0 ;  /* 0x0038a00001007387 */ /* 0x000fe20000100800 */
[C---:B--2---:R-:W-:Y:S03]  /*4df80*/  HMMA.16816.F32 R16, R20.reuse, R16, R12 ;  /* 0x000000101410723c */ /* 0x044fe6000000180c */
[----:B------:R-:W2:Y:S01]  /*4df90*/  LDL.LU.64 R14, [R1+0x49c8] ;  /* 0x0049c800010e7983 */ /* 0x000ea20000300a00 */
[----:B------:R-:W2:Y:S11]  /*4dfa0*/  LDL.LU.64 R12, [R1+0x49c0] ;  /* 0x0049c000010c7983 */ /* 0x000eb60000300a00 */
[----:B------:R-:W-:Y:S08]  /*4dfb0*/  @!UPT UIADD3 URZ, URZ, URZ, URZ ;  /* 0x0000003f3f3ff290 */ /* 0x000ff0000fffe03f */
        /* <DEDUP_REMOVED lines=13> */
[----:B------:R-:W-:Y:S01]  /*4e090*/  STL.64 [R1+0x2b0], R16 ;  /* 0x0002b01001007387 */ /* 0x000fe20000100a00 */
[----:B------:R0:W-:Y:S03]  /*4e0a0*/  STL.64 [R1+0x2b8], R18 ;  /* 0x0002b81201007387 */ /* 0x0001e60000100a00 */
[----:B0-----:R-:W2:Y:S01]  /*4e0b0*/  LDL.LU.64 R18, [R1+0x4990] ;  /* 0x0049900001127983 */ /* 0x001ea20000300a00 */
[----:B------:R-:W4:Y:S01]  /*4e0c0*/  LDL.LU.64 R16, [R1+0x4988] ;  /* 0x0049880001107983 */ /* 0x000f220000300a00 */
[----:B---3--:R-:W-:Y:S01]  /*4e0d0*/  HMMA.16816.F32 R4, R20, R12, R4 ;  /* 0x0000000c1404723c */ /* 0x008fe20000001804 */
[----:B------:R-:W-:Y:S02]  /*4e0e0*/  IMAD.MOV.U32 R0, RZ, RZ, R13 ;  /* 0x000000ffff007224 */ /* 0x000fe400078e000d */
[----:B------:R-:W0:Y:S11]  /*4e0f0*/  LDSM.16.M88.4 R12, [R27+0x7000] ;  /* 0x007000001b0c783b */ /* 0x000e360000000200 */
[----:B------:R-:W-:Y:S09]  /*4e100*/  @!UPT UIADD3 URZ, URZ, URZ, URZ ;  /* 0x0000003f3f3ff290 */ /* 0x000ff2000fffe03f */
[----:B------:R2:W-:Y:S01]  /*4e110*/  STL.64 [R1+0x2a0], R4 ;  /* 0x0002a00401007387 */ /* 0x0005e20000100a00 */
[----:B------:R-:W-:Y:S02]  /*4e120*/  STL.64 [R1+0x2a8], R6 ;  /* 0x0002a80601007387 */ /* 0x000fe40000100a00 */
[----:B------:R-:W-:Y:S02]  /*4e130*/  STL [R1+0x48a0], R0 ;  /* 0x0048a00001007387 */ /* 0x000fe40000100800 */
[----:B--2---:R-:W-:Y:S02]  /*4e140*/  IMAD.MOV.U32 R4, RZ, RZ, R19 ;  /* 0x000000ffff047224 */ /* 0x004fe400078e0013 */
[----:B------:R-:W-:Y:S01]  /*4e150*/  IMAD.MOV.U32 R5, RZ, RZ, R18 ;  /* 0x000000ffff057224 */ /* 0x000fe200078e0012 */
[----:B0-----:R-:W-:Y:S01]  /*4e160*/  STL.64 [R1+0x50], R12 ;  /* 0x0000500c01007387 */ /* 0x001fe20000100a00 */
[----:B------:R0:W-:Y:S02]  /*4e170*/  STL.64 [R1+0x58], R14 ;  /* 0x0000580e01007387 */ /* 0x0001e40000100a00 */
[----:B------:R-:W-:-:S02]  /*4e180*/  IMAD.MOV.U32 R19, RZ, RZ, R12 ;  /* 0x000000ffff137224 */ /* 0x000fc400078e000c */
[----:B------:R-:W-:Y:S01]  /*4e190*/  IMAD.MOV.U32 R18, RZ, RZ, R13 ;  /* 0x000000ffff127224 */ /* 0x000fe200078e000d */
[----:B0-----:R-:W2:Y:S01]  /*4e1a0*/  LDL.LU.64 R14, [R1+0x4980] ;  /* 0x00498000010e7983 */ /* 0x001ea20000300a00 */
[----:B------:R-:W2:Y:S03]  /*4e1b0*/  LDL.LU.64 R12, [R1+0x4978] ;  /* 0x00497800010c7983 */ /* 0x000ea60000300a00 */
[----:B------:R0:W-:Y:S02]  /*4e1c0*/  STL.64 [R1+0x4970], R18 ;  /* 0x0049701201007387 */ /* 0x0001e40000100a00 */
[----:B----4-:R1:W-:Y:S02]  /*4e1d0*/  STL.64 [R1+0x4968], R16 ;  /* 0x0049681001007387 */ /* 0x0103e40000100a00 */
[----:B0-----:R-:W-:Y:S01]  /*4e1e0*/  IMAD.MOV.U32 R18, RZ, RZ, R3 ;  /* 0x000000ffff127224 */ /* 0x001fe200078e0003 */
[----:B-1----:R-:W3:Y:S01]  /*4e1f0*/  LDL.LU R16, [R1+0x1100] ;  /* 0x0011000001107983 */ /* 0x002ee20000300800 */
[----:B------:R-:W-:-:S02]  /*4e200*/  IMAD.MOV.U32 R17, RZ, RZ, R28 ;  /* 0x000000ffff117224 */ /* 0x000fc400078e001c */
[----:B------:R-:W-:Y:S01]  /*4e210*/  IMAD.MOV.U32 R19, RZ, RZ, R2 ;  /* 0x000000ffff137224 */ /* 0x000fe200078e0002 */
[----:B--2---:R-:W-:Y:S01]  /*4e220*/  HMMA.16816.F32 R8, R20, R8, R12 ;  /* 0x000000081408723c */ /* 0x004fe2000000180c */
[----:B------:R-:W-:Y:S11]  /*4e230*/  LDSM.16.M88.4 R12, [R27+0x9000] ;  /* 0x009000001b0c783b */ /* 0x000ff60000000200 */
[----:B------:R-:W-:Y:S11]  /*4e240*/  @!UPT UIADD3 URZ, URZ, URZ, URZ ;  /* 0x0000003f3f3ff290 */ /* 0x000ff6000fffe03f */
[----:B------:R-:W-:Y:S01]  /*4e250*/  STL [R1+0x290], R8 ;  /* 0x0002900801007387 */ /* 0x000fe20000100800 */
[----:B------:R-:W-:Y:S02]  /*4e260*/  IMAD.MOV.U32 R28, RZ, RZ, R9 ;  /* 0x000000ffff1c7224 */ /* 0x000fe400078e0009 */
[----:B------:R-:W-:Y:S02]  /*4e270*/  IMAD.MOV.U32 R3, RZ, RZ, R10 ;  /* 0x000000ffff037224 */ /* 0x000fe400078e000a */
[----:B------:R-:W-:Y:S02]  /*4e280*/  IMAD.MOV.U32 R2, RZ, RZ, R11 ;  /* 0x000000ffff027224 */ /* 0x000fe400078e000b */
[----:B------:R-:W0:Y:S04]  /*4e290*/  LDSM.16.M88.4 R8, [R27+0x8000] ;  /* 0x008000001b08783b */ /* 0x000e280000000200 */
[----:B------:R-:W-:Y:S01]  /*4e2a0*/  STL [R1+0x38ac], R2 ;  /* 0x0038ac0201007387 */ /* 0x000fe20000100800 */
[----:B------:R-:W-:Y:S02]  /*4e2b0*/  STL [R1+0x38a8], R3 ;  /* 0x0038a80301007387 */ /* 0x000fe40000100800 */
[----:B------:R-:W-:Y:S01]  /*4e2c0*/  STL [R1+0x38a4], R28 ;  /* 0x0038a41c01007387 */ /* 0x000fe20000100800 */
        /* <DEDUP_REMOVED lines=8> */
[----:B------:R-:W0:Y:S04]  /*4e350*/  LDSM.16.M88.4 R8, [R27+0xc000] ;  /* 0x00c000001b08783b */ /* 0x000e280000000200 */
[----:B-1----:R-:W-:Y:S01]  /*4e360*/  STL.64 [R1+0x10], R12 ;  /* 0x0000100c01007387 */ /* 0x002fe20000100a00 */
[----:B------:R-:W-:Y:S02]  /*4e370*/  STL.64 [R1+0x18], R14 ;  /* 0x0000180e01007387 */ /* 0x000fe40000100a00 */
[----:B------:R-:W1:Y:S02]  /*4e380*/  LDSM.16.M88.4 R12, [R27+0xd000] ;  /* 0x00d000001b0c783b */ /* 0x000e640000000200 */
[----:B0-----:R-:W-:Y:S02]  /*4e390*/  STL.64 [R1], R8 ;  /* 0x0000000801007387 */ /* 0x001fe40000100a00 */
[----:B------:R-:W-:-:S02]  /*4e3a0*/  IMAD.MOV.U32 R28, RZ, RZ, R8 ;  /* 0x000000ffff1c7224 */ /* 0x000fc400078e0008 */
[----:B------:R-:W-:Y:S02]  /*4e3b0*/  STL.64 [R1+0x8], R10 ;  /* 0x0000080a01007387 */ /* 0x000fe40000100a00 */
[----:B------:R-:W-:Y:S02]  /*4e3c0*/  IMAD.MOV.U32 R3, RZ, RZ, R9 ;  /* 0x000000ffff037224 */ /* 0x000fe400078e0009 */
[----:B------:R-:W0:Y:S04]  /*4e3d0*/  LDSM.16.M88.4 R8, [R27+0xe000] ;  /* 0x00e000001b08783b */ /* 0x000e280000000200 */
[----:B-1----:R-:W-:Y:S01]  /*4e3e0*/  STL.64 [R1+0x48e0], R14 ;  /* 0x0048e00e01007387 */ /* 0x002fe20000100a00 */
[----:B------:R1:W-:Y:S03]  /*4e3f0*/  STL.64 [R1+0x48d8], R12 ;  /* 0x0048d80c01007387 */ /* 0x0003e60000100a00 */
[----:B-1----:R-:W2:Y:S04]  /*4e400*/  LDL.64 R12, [R1+0x60] ;  /* 0x00006000010c7983 */ /* 0x002ea80000100a00 */
[----:B0-----:R-:W-:Y:S01]  /*4e410*/  STL [R1+0x3664], R10 ;  /* 0x0036640a01007387 */ /* 0x001fe20000100800 */
[----:B------:R-:W-:Y:S02]  /*4e420*/  STL [R1+0x3660], R11 ;  /* 0x0036600b01007387 */ /* 0x000fe40000100800 */
[----:B------:R0:W-:Y:S02]  /*4e430*/  STL.64 [R1+0x48d0], R8 ;  /* 0x0048d00801007387 */ /* 0x0001e40000100a00 */
[----:B0-----:R-:W2:Y:S01]  /*4e440*/  LDL.LU R8, [R1+0x1590] ;  /* 0x0015900001087983 */ /* 0x001ea20000300800 */
[----:B------:R-:W2:Y:S02]  /*4e450*/  LDL.LU R9, [R1+0x1594] ;  /* 0x0015940001097983 */ /* 0x000ea40000300800 */
[----:B------:R-:W2:Y:S02]  /*4e460*/  LDL.LU R10, [R1+0x1598] ;  /* 0x00159800010a7983 */ /* 0x000ea40000300800 */
[----:B------:R-:W2:Y:S01]  /*4e470*/  LDL.LU R11, [R1+0x159c] ;  /* 0x00159c00010b7983 */ /* 0x000ea20000300800 */
[C---:B---3--:R-:W-:Y:S01]  /*4e480*/  HMMA.16816.F32 R4, R20.reuse, R4, R16 ;  /* 0x000000041404723c */ /* 0x048fe20000001810 */
[----:B------:R-:W3:Y:S01]  /*4e490*/  LDL.LU.64 R18, [R1+0x4970] ;  /* 0x0049700001127983 */ /* 0x000ee20000300a00 */
[----:B------:R-:W4:Y:S11]  /*4e4a0*/  LDL.LU.64 R16, [R1+0x4968] ;  /* 0x0049680001107983 */ /* 0x000f360000300a00 */
[----:B------:R-:W-:Y:S10]  /*4e4b0*/  @!UPT UIADD3 URZ, URZ, URZ, URZ ;  /* 0x0000003f3f3ff290 */ /* 0x000ff4000fffe03f */
[----:B------:R-:W-:Y:S01]  /*4e4c0*/  STL.64 [R1+0x280], R4 ;  /* 0x0002800401007387 */ /* 0x000fe20000100a00 */
[----:B------:R-:W-:Y:S02]  /*4e4d0*/  STL.64 [R1+0x288], R6 ;  /* 0x0002880601007387 */ /* 0x000fe40000100a00 */
[----:B------:R-:W0:Y:S02]  /*4e4e0*/  LDSM.16.M88.4 R4, [R27+0xf000] ;  /* 0x00f000001b04783b */ /* 0x000e240000000200 */
[----:B------:R-:W1:Y:S04]  /*4e4f0*/  LDSM.16.MT88.4 R24, [R29+0x14080] ;  /* 0x014080001d18783b */ /* 0x000e680000004200 */
[----:B0-----:R-:W-:Y:S01]  /*4e500*/  STL [R1+0x38b4], R6 ;  /* 0x0038b40601007387 */ /* 0x001fe20000100800 */
[----:B------:R-:W-:Y:S02]  /*4e510*/  STL [R1+0x38b0], R7 ;  /* 0x0038b00701007387 */ /* 0x000fe40000100800 */
[----:B------:R2:W-:Y:S02]  /*4e520*/  STL.64 [R1+0x48c8], R4 ;  /* 0x0048c80401007387 */ /* 0x0005e40000100a00 */
[----:B-1----:R-:W-:Y:S01]  /*4e530*/  STL.64 [R1+0x48c0], R26 ;  /* 0x0048c01a01007387 */ /* 0x002fe20000100a00 */
[----:B------:R0:W-:Y:S01]  /*4e540*/  STL.64 [R1+0x48b8], R24 ;  /* 0x0048b81801007387 */ /* 0x0001e20000100a00 */
[----:B--2---:R-:W-:Y:S11]  /*4e550*/  HMMA.16816.F32 R4, R20, R12, R8 ;  /* 0x0000000c1404723c */ /* 0x004ff60000001808 */
[----:B------:R-:W-:Y:S11]  /*4e560*/  @!UPT UIADD3 URZ, URZ, URZ, URZ ;  /* 0x0000003f3f3ff290 */ /* 0x000ff6000fffe03f */
[----:B------:R-:W-:Y:S01]  /*4e570*/  @!UPT UIADD3 URZ, URZ, URZ, URZ ;  /* 0x0000003f3f3ff290 */ /* 0x000fe2000fffe03f */
[----:B------:R-:W-:Y:S01]  /*4e580*/  STL.64 [R1+0x520], R4 ;  /* 0x0005200401007387 */ /* 0x000fe20000100a00 */
[----:B------:R-:W-:Y:S02]  /*4e590*/  STL.64 [R1+0x528], R6 ;  /* 0x0005280601007387 */ /* 0x000fe40000100a00 */
[----:B0-----:R-:W2:Y:S02]  /*4e5a0*/  LDL.LU R24, [R1+0x1580] ;  /* 0x0015800001187983 */ /* 0x001ea40000300800 */
[----:B------:R-:W2:Y:S01]  /*4e5b0*/  LDL.LU R25, [R1+0x1584] ;  /* 0x0015840001197983 */ /* 0x000ea20000300800 */
[----:B------:R-:W2:Y:S01]  /*4e5c0*/  LDL.LU R26, [R1+0x1588] ;  /* 0x00158800011a7983 */ /* 0x000ea20000300800 */
[----:B------:R-:W2:Y:S03]  /*4e5d0*/  LDL.LU R27, [R1+0x158c] ;  /* 0x00158c00011b7983 */ /* 0x000ea60000300800 */
[----:B--2---:R-:W-:Y:S01]  /*4e5e0*/  STL.64 [R1+0x48f0], R26 ;  /* 0x0048f01a01007387 */ /* 0x004fe20000100a00 */
[----:B------:R0:W-:Y:S03]  /*4e5f0*/  STL.64 [R1+0x48e8], R24 ;  /* 0x0048e81801007387 */ /* 0x0001e60000100a00 */
[----:B0-----:R-:W2:Y:S01]  /*4e600*/  LDL.64 R24, [R1+0x10] ;  /* 0x0000100001187983 */ /* 0x001ea20000100a00 */
[----:B------:R-:W-:-:S02]  /*4e610*/  IMAD.MOV.U32 R0, RZ, RZ, R12 ;  /* 0x000000ffff007224 */ /* 0x000fc400078e000c */
[----:B------:R-:W-:Y:S01]  /*4e620*/  IMAD.MOV.U32 R2, RZ, RZ, R13 ;  /* 0x000000ffff027224 */ /* 0x000fe200078e000d */
[----:B--2---:R0:W-:Y:S01]  /*4e630*/  STL.64 [R1+0x4908], R24 ;  /* 0x0049081801007387 */ /* 0x0041e20000100a00 */
[----:B------:R-:W2:Y:S02]  /*4e640*/  LDL.LU R12, [R1+0x15c0] ;  /* 0x0015c000010c7983 */ /* 0x000ea40000300800 */
[----:B------:R-:W2:Y:S02]  /*4e650*/  LDL.LU R13, [R1+0x15c4] ;  /* 0x0015c400010d7983 */ /* 0x000ea40000300800 */
[----:B------:R-:W2:Y:S01]  /*4e660*/  LDL.LU R14, [R1+0x15c8] ;  /* 0x0015c800010e7983 */ /* 0x000ea20000300800 */
[----:B------:R-:W2:Y:S04]  /*4e670*/  LDL.LU R15, [R1+0x15cc] ;  /* 0x0015cc00010f7983 */ /* 0x000ea80000300800 */
[----:B0-----:R-:W2:Y:S04]  /*4e680*/  LDL.64 R24, [R1+0x20] ;  /* 0x0000200001187983 */ /* 0x001ea80000100a00 */
[----:B--2---:R0:W-:Y:S04]  /*4e690*/  STL.64 [R1+0x4920], R24 ;  /* 0x0049201801007387 */ /* 0x0041e80000100a00 */
[----:B0-----:R-:W2:Y:S04]  /*4e6a0*/  LDL.64 R24, [R1+0x30] ;  /* 0x0000300001187983 */ /* 0x001ea80000100a00 */
[----:B--2---:R0:W-:Y:S04]  /*4e6b0*/  STL.64 [R1+0x4938], R24 ;  /* 0x0049381801007387 */ /* 0x0041e80000100a00 */
[----:B0-----:R-:W2:Y:S04]  /*4e6c0*/  LDL.64 R24, [R1+0x40] ;  /* 0x0000400001187983 */ /* 0x001ea80000100a00 */
[----:B--2---:R-:W-:Y:S01]  /*4e6d0*/  STL.64 [R1+0x4950], R24 ;  /* 0x0049501801007387 */ /* 0x004fe20000100a00 */
[----:B------:R-:W-:Y:S02]  /*4e6e0*/  STL.64 [R1+0x4900], R14 ;  /* 0x0049000e01007387 */ /* 0x000fe40000100a00 */
[----:B------:R0:W-:Y:S02]  /*4e6f0*/  STL.64 [R1+0x48f8], R12 ;  /* 0x0048f80c01007387 */ /* 0x0001e40000100a00 */
        /* <DEDUP_REMOVED lines=22> */
[----:B---3--:R-:W-:-:S02]  /*4e860*/  IMAD.MOV.U32 R24, RZ, RZ, R19 ;  /* 0x000000ffff187224 */ /* 0x008fc400078e0013 */
[----:B------:R-:W-:Y:S02]  /*4e870*/  IMAD.MOV.U32 R25, RZ, RZ, R18 ;  /* 0x000000ffff197224 */ /* 0x000fe400078e0012 */
[----:B----4-:R-:W-:Y:S02]  /*4e880*/  IMAD.MOV.U32 R6, RZ, RZ, R17 ;  /* 0x000000ffff067224 */ /* 0x010fe400078e0011 */
[----:B------:R-:W-:Y:S02]  /*4e890*/  IMAD.MOV.U32 R7, RZ, RZ, R16 ;  /* 0x000000ffff077224 */ /* 0x000fe400078e0010 */
[----:B------:R-:W0:Y:S04]  /*4e8a0*/  LDSM.16.MT88.4 R16, [R29+0x14100] ;  /* 0x014100001d10783b */ /* 0x000e280000004200 */
[----:B--2---:R-:W-:Y:S01]  /*4e8b0*/  STL.64 [R1+0x4960], R14 ;  /* 0x0049600e01007387 */ /* 0x004fe20000100a00 */
[----:B------:R1:W-:Y:S03]  /*4e8c0*/  STL.64 [R1+0x4958], R12 ;  /* 0x0049580c01007387 */ /* 0x0003e60000100a00 */
[----:B-1----:R-:W2:Y:S01]  /*4e8d0*/  LDL.LU R12, [R1+0x1660] ;  /* 0x00166000010c7983 */ /* 0x002ea20000300800 */
        /* <DEDUP_REMOVED lines=9> */
[----:B------:R-:W-:Y:S02]  /*4e970*/  STL [R1+0x48ac], R2 ;  /* 0x0048ac0201007387 */ /* 0x000fe40000100800 */
[----:B------:R-:W-:Y:S01]  /*4e980*/  STL [R1+0x48a8], R0 ;  /* 0x0048a80001007387 */ /* 0x000fe20000100800 */
[----:B------:R-:W-:Y:S01]  /*4e990*/  STL [R1+0x48a4], R29 ;  /* 0x0048a41d01007387 */ /* 0x000fe20000100800 */
[----:B0-----:R-:W-:Y:S02]  /*4e9a0*/  STL.64 [R1+0x47b0], R18 ;  /* 0x0047b01201007387 */ /* 0x001fe40000100a00 */
[----:B------:R-:W-:Y:S01]  /*4e9b0*/  STL.64 [R1+0x47a8], R16 ;  /* 0x0047a81001007387 */ /* 0x000fe20000100a00 */
[C---:B--2---:R-:W-:Y:S01]  /*4e9c0*/  HMMA.16816.F32 R24, R20.reuse, R24, R12 ;  /* 0x000000181418723c */ /* 0x044fe2000000180c */
[----:B------:R-:W2:Y:S01]  /*4e9d0*/  LDL.LU.64 R14, [R1+0x4960] ;  /* 0x00496000010e7983 */ /* 0x000ea20000300a00 */
[----:B------:R-:W2:Y:S11]  /*4e9e0*/  LDL.LU.64 R12, [R1+0x4958] ;  /* 0x00495800010c7983 */ /* 0x000eb60000300a00 */
[----:B------:R-:W-:Y:S10]  /*4e9f0*/  @!UPT UIADD3 URZ, URZ, URZ, URZ ;  /* 0x0000003f3f3ff290 */ /* 0x000ff4000fffe03f */
        /* <DEDUP_REMOVED lines=14> */
[C---:B--2---:R-:W-:Y:S01]  /*4eae0*/  HMMA.16816.F32 R12, R20.reuse, R24, R12 ;  /* 0x00000018140c723c */ /* 0x044fe2000000180c */
[----:B------:R-:W-:Y:S11]  /*4eaf0*/  IMAD.MOV.U32 R29, RZ, RZ, R25 ;  /* 0x000000ffff1d7224 */ /* 0x000ff600078e0019 */
[----:B------:R-:W-:Y:S11]  /*4eb00*/  @!UPT UIADD3 URZ, URZ, URZ, URZ ;  /* 0x0000003f3f3ff290 */ /* 0x000ff6000fffe03f */
        /* <DEDUP_REMOVED lines=23> */
[----:B------:R-:W-:-:S02]  /*4ec80*/  IMAD.MOV.U32 R28, RZ, RZ, R24 ;  /* 0x000000ffff1c7224 */ /* 0x000fc400078e0018 */
[----:B------:R-:W-:Y:S01]  /*4ec90*/  IMAD.MOV.U32 R3, RZ, RZ, R25 ;  /* 0x000000ffff037224 */ /* 0x000fe200078e0019 */
[----:B------:R-:W3:Y:S01]  /*4eca0*/  LDL.LU.64 R26, [R1+0x48f0] ;  /* 0x0048f000011a7983 */ /* 0x000ee20000300a00 */
[----:B------:R-:W3:Y:S01]  /*4ecb0*/  LDL.LU.64 R24, [R1+0x48e8] ;  /* 0x0048e80001187983 */ /* 0x000ee20000300a00 */
[C---:B--2---:R-:W-:Y:S11]  /*4ecc0*/  HMMA.16816.F32 R12, R20.reuse, R16, R12 ;  /* 0x00000010140c723c */ /* 0x044ff6000000180c */
[----:B------:R-:W-:Y:S11]  /*4ecd0*/  @!UPT UIADD3 URZ, URZ, URZ, URZ ;  /* 0x0000003f3f3ff290 */ /* 0x000ff6000fffe03f */
[----:B------:R-:W-:Y:S01]  /*4ece0*/  @!UPT UIADD3 URZ, URZ, URZ, URZ ;  /* 0x0000003f3f3ff290 */ /* 0x000fe2000fffe03f */
[----:B------:R-:W-:Y:S01]  /*4ecf0*/  STL.64 [R1+0x4c0], R12 ;  /* 0x0004c00c01007387 */ /* 0x000fe20000100a00 */
[----:B------:R0:W-:Y:S03]  /*4ed00*/  STL.64 [R1+0x4c8], R14 ;  /* 0x0004c80e01007387 */ /* 0x0001e60000100a00 */
[----:B0-----:R-:W2:Y:S01]  /*4ed10*/  LDL.LU.64 R14, [R1+0x48e0] ;  /* 0x0048e000010e7983 */ /* 0x001ea20000300a00 */
[----:B------:R-:W3:Y:S02]  /*4ed20*/  LDL.LU.64 R12, [R1+0x48d8] ;  /* 0x0048d800010c7983 */ /* 0x000ee40000300a00 */
[----:B------:R0:W-:Y:S02]  /*4ed30*/  STL.64 [R1+0x47c8], R16 ;  /* 0x0047c81001007387 */ /* 0x0001e40000100a00 */
[----:B0-----:R-:W2:Y:S04]  /*4ed40*/  LDL R16, [R1+0xf0] ;  /* 0x0000f00001107983 */ /* 0x001ea80000100800 */
[----:B------:R-:W2:Y:S01]  /*4ed50*/  LDL R17, [R1+0xf4] ;  /* 0x0000f40001117983 */ /* 0x000ea20000100800 */
[C---:B---3--:R-:W-:Y:S11]  /*4ed60*/  HMMA.16816.F32 R8, R20.reuse, R12, R8 ;  /* 0x0000000c1408723c */ /* 0x048ff60000001808 */
[----:B------:R-:W-:Y:S11]  /*4ed70*/  @!UPT UIADD3 URZ, URZ, URZ, URZ ;  /* 0x0000003f3f3ff290 */ /* 0x000ff6000fffe03f */
[----:B------:R-:W-:Y:S01]  /*4ed80*/  @!UPT UIADD3 URZ, URZ, URZ, URZ ;  /* 0x0000003f3f3ff290 */ /* 0x000fe2000fffe03f */
[----:B------:R0:W-:Y:S01]  /*4ed90*/  STL.64 [R1+0x4b0], R8 ;  /* 0x0004b00801007387 */ /* 0x0001e20000100a00 */
[----:B------:R-:W-:Y:S03]  /*4eda0*/  STL.64 [R1+0x4b8], R10 ;  /* 0x0004b80a01007387 */ /* 0x000fe60000100a00 */
[----:B0-----:R-:W4:Y:S01]  /*4edb0*/  LDL.LU.64 R8, [R1+0x48d0] ;  /* 0x0048d00001087983 */ /* 0x001f220000300a00 */
[----:B--2---:R-:W-:Y:S02]  /*4edc0*/  STL.64 [R1+0x47d8], R14 ;  /* 0x0047d80e01007387 */ /* 0x004fe40000100a00 */
[----:B------:R0:W-:Y:S02]  /*4edd0*/  STL.64 [R1+0x47d0], R12 ;  /* 0x0047d00c01007387 */ /* 0x0001e40000100a00 */
[----:B0-----:R-:W2:Y:S01]  /*4ede0*/  LDL.LU R12, [R1+0x1560] ;  /* 0x00156000010c7983 */ /* 0x001ea20000300800 */
[----:B------:R-:W2:Y:S02]  /*4edf0*/  LDL.LU R13, [R1+0x1564] ;  /* 0x00156400010d7983 */ /* 0x000ea40000300800 */
[----:B------:R-:W2:Y:S02]  /*4ee00*/  LDL.LU R14, [R1+0x1568] ;  /* 0x00156800010e7983 */ /* 0x000ea40000300800 */
[----:B------:R-:W2:Y:S01]  /*4ee10*/  LDL.LU R15, [R1+0x156c] ;  /* 0x00156c00010f7983 */ /* 0x000ea20000300800 */
[C---:B----4-:R-:W-:Y:S11]  /*4ee20*/  HMMA.16816.F32 R4, R20.reuse, R8, R4 ;  /* 0x000000081404723c */ /* 0x050ff60000001804 */
[----:B------:R-:W-:Y:S11]  /*4ee30*/  @!UPT UIADD3 URZ, URZ, URZ, URZ ;  /* 0x0000003f3f3ff290 */ /* 0x000ff6000fffe03f */
[----:B------:R-:W-:Y:S01]  /*4ee40*/  @!UPT UIADD3 URZ, URZ, URZ, URZ ;  /* 0x0000003f3f3ff290 */ /* 0x000fe2000fffe03f */
[----:B------:R0:W-:Y:S01]  /*4ee50*/  STL.64 [R1+0x4a0], R4 ;  /* 0x0004a00401007387 */ /* 0x0001e20000100a00 */
[----:B------:R-:W-:Y:S03]  /*4ee60*/  STL.64 [R1+0x4a8], R6 ;  /* 0x0004a80601007387 */ /* 0x000fe60000100a00 */
[----:B0-----:R-:W3:Y:S02]  /*4ee70*/  LDL.LU.64 R4, [R1+0x48c8] ;  /* 0x0048c80001047983 */ /* 0x001ee40000300a00 */
[----:B---3--:R-:W-:Y:S02]  /*4ee80*/  HMMA.16816.F32 R20, R20, R4, R24 ;  /* 0x000000041414723c */ /* 0x008fe40000001818 */
[----:B------:R-:W3:Y:S01]  /*4ee90*/  LDL.LU.64 R26, [R1+0x48c0] ;  /* 0x0048c000011a7983 */ /* 0x000ee20000300a00 */
[----:B------:R-:W3:Y:S02]  /*4eea0*/  LDL.LU.64 R24, [R1+0x48b8] ;  /* 0x0048b80001187983 */ /* 0x000ee40000300a00 */
[----:B------:R0:W-:Y:S02]  /*4eeb0*/  STL.64 [R1+0x47b8], R4 ;  /* 0x0047b80401007387 */ /* 0x0001e40000100a00 */
[----:B0-----:R-:W3:Y:S11]  /*4eec0*/  LDL R4, [R1+0x100] ;  /* 0x0001000001047983 */ /* 0x001ef60000100800 */
[----:B------:R-:W-:Y:S05]  /*4eed0*/  @!UPT UIADD3 URZ, URZ, URZ, URZ ;  /* 0x0000003f3f3ff290 */ /* 0x000fea000fffe03f */
[----:B------:R0:W-:Y:S01]  /*4eee0*/  STL.64 [R1+0x270], R20 ;  /* 0x0002701401007387 */ /* 0x0001e20000100a00 */
[----:B------:R-:W-:Y:S02]  /*4eef0*/  STL.64 [R1+0x278], R22 ;  /* 0x0002781601007387 */ /* 0x000fe40000100a00 */
[----:B------:R-:W3:Y:S01]  /*4ef00*/  LDL R5, [R1+0x104] ;  /* 0x0001040001057983 */ /* 0x000ee20000100800 */
[----:B0-----:R-:W4:Y:S04]  /*4ef10*/  LDL.64 R20, [R1+0x90] ;  /* 0x0000900001147983 */ /* 0x001f280000100a00 */
[----:B----4-:R0:W-:Y:S04]  /*4ef20*/  STL.64 [R1+0x4858], R20 ;  /* 0x0048581401007387 */ /* 0x0101e80000100a00 */
[----:B0-----:R-:W3:Y:S01]  /*4ef30*/  LDL.LU R20, [R1+0x1570] ;  /* 0x0015700001147983 */ /* 0x001ee20000300800 */
[----:B------:R-:W3:Y:S02]  /*4ef40*/  LDL.LU R21, [R1+0x1574] ;  /* 0x0015740001157983 */ /* 0x000ee40000300800 */
[----:B------:R-:W3:Y:S02]  /*4ef50*/  LDL.LU R22, [R1+0x1578] ;  /* 0x0015780001167983 */ /* 0x000ee40000300800 */
[----:B------:R-:W3:Y:S02]  /*4ef60*/  LDL.LU R23, [R1+0x157c] ;  /* 0x00157c0001177983 */ /* 0x000ee40000300800 */
[C---:B---3--:R-:W-:Y:S08]  /*4ef70*/  HMMA.16816.F32 R20, R24.reuse, R4, R20 ;  /* 0x000000041814723c */ /* 0x048ff00000001814 */
[----:B--2---:R-:W-:Y:S11]  /*4ef80*/  HMMA.16816.F32 R4, R24, R16, R12 ;  /* 0x000000101804723c */ /* 0x004ff6000000180c */
[----:B------:R-:W-:Y:S04]  /*4ef90*/  @!UPT UIADD3 URZ, URZ, URZ, URZ ;  /* 0x0000003f3f3ff290 */ /* 0x000fe8000fffe03f */
[----:B------:R-:W-:Y:S01]  /*4efa0*/  STL.64 [R1+0x210], R20 ;  /* 0x0002101401007387 */ /* 0x000fe20000100a00 */
[----:B------:R-:W-:Y:S07]  /*4efb0*/  STL.64 [R1+0x218], R22 ;  /* 0x0002181601007387 */ /* 0x000fee0000100a00 */
[----:B------:R0:W-:Y:S02]  /*4efc0*/  STL.64 [R1+0x200], R4 ;  /* 0x0002000401007387 */ /* 0x0001e40000100a00 */
[----:B------:R-:W-:-:S02]  /*4efd0*/  IMAD.MOV.U32 R10, RZ, RZ, R6 ;  /* 0x000000ffff0a7224 */ /* 0x000fc400078e0006 */
[----:B------:R-:W-:Y:S01]  /*4efe0*/  IMAD.MOV.U32 R11, RZ, RZ, R7 ;  /* 0x000000ffff0b7224 */ /* 0x000fe200078e0007 */
[----:B0-----:R-:W2:Y:S01]  /*4eff0*/  LDL.LU R4, [R1+0x14b0] ;  /* 0x0014b00001047983 */ /* 0x001ea20000300800 */
[----:B------:R-:W2:Y:S02]  /*4f000*/  LDL.LU R5, [R1+0x14b4] ;  /* 0x0014b40001057983 */ /* 0x000ea40000300800 */
[----:B------:R-:W3:Y:S02]  /*4f010*/  LDL.LU R6, [R1+0x14b8] ;  /* 0x0014b80001067983 */ /* 0x000ee40000300800 */
[----:B------:R-:W3:Y:S02]  /*4f020*/  LDL.LU R7, [R1+0x14bc] ;  /* 0x0014bc0001077983 */ /* 0x000ee40000300800 */
[----:B---3--:R-:W-:Y:S01]  /*4f030*/  STL.64 [R1+0x47e8], R6 ;  /* 0x0047e80601007387 */ /* 0x008fe20000100a00 */
[----:B--2---:R0:W-:Y:S02]  /*4f040*/  STL.64 [R1+0x47e0], R4 ;  /* 0x0047e00401007387 */ /* 0x0041e40000100a00 */
[----:B------:R-:W2:Y:S02]  /*4f050*/  LDL.LU R16, [R1+0x14c0] ;  /* 0x0014c00001107983 */ /* 0x000ea40000300800 */
[----:B------:R-:W2:Y:S01]  /*4f060*/  LDL.LU R17, [R1+0x14c4] ;  /* 0x0014c40001117983 */ /* 0x000ea20000300800 */
[----:B------:R-:W3:Y:S01]  /*4f070*/  LDL.LU R18, [R1+0x14c8] ;  /* 0x0014c80001127983 */ /* 0x000ee20000300800 */
[----:B------:R-:W3:Y:S02]  /*4f080*/  LDL.LU R19, [R1+0x14cc] ;  /* 0x0014cc0001137983 */ /* 0x000ee40000300800 */
[----:B------:R-:W-:-:S02]  /*4f090*/  IMAD.MOV.U32 R12, RZ, RZ, R0 ;  /* 0x000000ffff0c7224 */ /* 0x000fc400078e0000 */
[----:B------:R-:W-:Y:S01]  /*4f0a0*/  IMAD.MOV.U32 R13, RZ, RZ, R2 ;  /* 0x000000ffff0d7224 */ /* 0x000fe200078e0002 */
[----:B---3--:R-:W-:Y:S01]  /*4f0b0*/  STL.64 [R1+0x47f8], R18 ;  /* 0x0047f81201007387 */ /* 0x008fe20000100a00 */
[----:B--2---:R-:W-:Y:S02]  /*4f0c0*/  STL.64 [R1+0x47f0], R16 ;  /* 0x0047f01001007387 */ /* 0x004fe40000100a00 */
[----:B------:R-:W2:Y:S02]  /*4f0d0*/  LDL.LU R0, [R1+0x48b4] ;  /* 0x0048b40001007983 */ /* 0x000ea40000300800 */
[----:B------:R-:W3:Y:S01]  /*4f0e0*/  LDL.LU R2, [R1+0x48b0] ;  /* 0x0048b00001027983 */ /* 0x000ee20000300800 */
[----:B------:R-:W-:Y:S01]  /*4f0f0*/  STL.64 [R1+0x4800], R12 ;  /* 0x0048000c01007387 */ /* 0x000fe20000100a00 */
[----:B0-----:R-:W4:Y:S02]  /*4f100*/  LDL.LU R4, [R1+0x14d0] ;  /* 0x0014d00001047983 */ /* 0x001f240000300800 */
[----:B------:R-:W4:Y:S02]  /*4f110*/  LDL.LU R5, [R1+0x14d4] ;  /* 0x0014d40001057983 */ /* 0x000f240000300800 */
[----:B------:R-:W2:Y:S01]  /*4f120*/  LDL.LU R6, [R1+0x14d8] ;  /* 0x0014d80001067983 */ /* 0x000ea20000300800 */
[----:B------:R-:W2:Y:S04]  /*4f130*/  LDL.LU R7, [R1+0x14dc] ;  /* 0x0014dc0001077983 */ /* 0x000ea80000300800 */
[----:B--2---:R-:W-:Y:S01]  /*4f140*/  STL.64 [R1+0x4810], R6 ;  /* 0x0048100601007387 */ /* 0x004fe20000100a00 */
[----:B----4-:R3:W-:Y:S02]  /*4f150*/  STL.64 [R1+0x4808], R4 ;  /* 0x0048080401007387 */ /* 0x0107e40000100a00 */
[----:B---3--:R-:W-:-:S02]  /*4f160*/  IMAD.MOV.U32 R4, RZ, RZ, R2 ;  /* 0x000000ffff047224 */ /* 0x008fc400078e0002 */
[----:B------:R-:W-:Y:S01]  /*4f170*/  IMAD.MOV.U32 R5, RZ, RZ, R0 ;  /* 0x000000ffff057224 */ /* 0x000fe200078e0000 */
[----:B------:R-:W2:Y:S01]  /*4f180*/  LDL.LU R2, [R1+0x48ac] ;  /* 0x0048ac0001027983 */ /* 0x000ea20000300800 */
[----:B------:R-:W3:Y:S03]  /*4f190*/  LDL.LU R0, [R1+0x48a8] ;  /* 0x0048a80001007983 */ /* 0x000ee60000300800 */
[----:B------:R0:W-:Y:S04]  /*4f1a0*/  STL.64 [R1+0x4820], R4 ;  /* 0x0048200401007387 */ /* 0x0001e80000100a00 */
[----:B0-----:R-:W4:Y:S04]  /*4f1b0*/  LDL R4, [R1+0x50] ;  /* 0x0000500001047983 */ /* 0x001f280000100800 */
[----:B------:R-:W4:Y:S01]  /*4f1c0*/  LDL R5, [R1+0x54] ;  /* 0x0000540001057983 */ /* 0x000f220000100800 */
[----:B------:R-:W-:-:S03]  /*4f1d0*/  IMAD.MOV.U32 R17, RZ, RZ, R29 ;  /* 0x000000ffff117224 */ /* 0x000fc600078e001d */
[----:B----4-:R3:W-:Y:S01]  /*4f1e0*/  STL.64 [R1+0x4838], R4 ;  /* 0x0048380401007387 */ /* 0x0107e20000100a00 */
[----:B------:R-:W4:Y:S02]  /*4f1f0*/  LDL R16, [R1+0x30] ;  /* 0x0000300001107983 */ /* 0x000f240000100800 */
[----:B------:R-:W4:Y:S02]  /*4f200*/  LDL.LU R29, [R1+0x48a4] ;  /* 0x0048a400011d7983 */ /* 0x000f240000300800 */
[----:B---3--:R-:W-:Y:S02]  /*4f210*/  IMAD.MOV.U32 R4, RZ, RZ, R0 ;  /* 0x000000ffff047224 */ /* 0x008fe400078e0000 */
[----:B--2---:R-:W-:Y:S01]  /*4f220*/  IMAD.MOV.U32 R5, RZ, RZ, R2 ;  /* 0x000000ffff057224 */ /* 0x004fe200078e0002 */
[----:B------:R-:W2:Y:S04]  /*4f230*/  LDL.LU R0, [R1+0x48a0] ;  /* 0x0048a00001007983 */ /* 0x000ea80000300800 */
[----:B------:R0:W-:Y:S04]  /*4f240*/  STL.64 [R1+0x4850], R4 ;  /* 0x0048500401007387 */ /* 0x0001e80000100a00 */
[----:B0-----:R-:W3:Y:S01]  /*4f250*/  LDL.LU R4, [R1+0x1520] ;  /* 0x0015200001047983 */ /* 0x001ee20000300800 */
[----:B------:R-:W3:Y:S02]  /*4f260*/  LDL.LU R5, [R1+0x1524] ;  /* 0x0015240001057983 */ /* 0x000ee40000300800 */
[----:B------:R-:W2:Y:S02]  /*4f270*/  LDL.LU R6, [R1+0x1528] ;  /* 0x0015280001067983 */ /* 0x000ea40000300800 */
[----:B------:R-:W2:Y:S02]  /*4f280*/  LDL.LU R7, [R1+0x152c] ;  /* 0x00152c0001077983 */ /* 0x000ea40000300800 */
[----:B--2---:R-:W-:Y:S01]  /*4f290*/  STL.64 [R1+0x4868], R6 ;  /* 0x0048680601007387 */ /* 0x004fe20000100a00 */
[----:B---3--:R-:W-:Y:S02]  /*4f2a0*/  STL.64 [R1+0x4860], R4 ;  /* 0x0048600401007387 */ /* 0x008fe40000100a00 */
[----:B------:R-:W2:Y:S02]  /*4f2b0*/  LDL R20, [R1+0xa0] ;  /* 0x0000a00001147983 */ /* 0x000ea40000100800 */
[----:B------:R-:W2:Y:S02]  /*4f2c0*/  LDL R21, [R1+0xa4] ;  /* 0x0000a40001157983 */ /* 0x000ea40000100800 */
[----:B--2---:R0:W-:Y:S04]  /*4f2d0*/  STL.64 [R1+0x4870], R20 ;  /* 0x0048701401007387 */ /* 0x0041e80000100a00 */
[----:B0-----:R-:W2:Y:S01]  /*4f2e0*/  LDL R20, [R1+0xd0] ;  /* 0x0000d00001147983 */ /* 0x001ea20000100800 */
[----:B------:R-:W-:-:S05]  /*4f2f0*/  IMAD.MOV.U32 R21, RZ, RZ, R0 ;  /* 0x000000ffff157224 */ /* 0x000fca00078e0000 */
[----:B--2---:R0:W-:Y:S04]  /*4f300*/  STL.64 [R1+0x4888], R20 ;  /* 0x0048881401007387 */ /* 0x0041e80000100a00 */
[----:B0-----:R-:W2:Y:S01]  /*4f310*/  LDL.64 R20, [R1+0xe0] ;  /* 0x0000e00001147983 */ /* 0x001ea20000100a00 */
[----:B------:R-:W3:Y:S02]  /*4f320*/  LDL.LU R4, [R1+0x1530] ;  /* 0x0015300001047983 */ /* 0x000ee40000300800 */
[----:B------:R-:W3:Y:S02]  /*4f330*/  LDL.LU R5, [R1+0x1534] ;  /* 0x0015340001057983 */ /* 0x000ee40000300800 */
[----:B------:R-:W2:Y:S01]  /*4f340*/  LDL.LU R6, [R1+0x1538] ;  /* 0x0015380001067983 */ /* 0x000ea20000300800 */
[----:B------:R-:W2:Y:S04]  /*4f350*/  LDL.LU R7, [R1+0x153c] ;  /* 0x00153c0001077983 */ /* 0x000ea80000300800 */
        /* <DEDUP_REMOVED lines=12> */
[----:B----4-:R0:W-:Y:S04]  /*4f420*/  STL.64 [R1+0x4818], R16 ;  /* 0x0048181001007387 */ /* 0x0101e80000100a00 */
        /* <DEDUP_REMOVED lines=23> */
[----:B------:R-:W-:Y:S01]  /*4f5a0*/  STL [R1+0x366c], R11 ;  /* 0x00366c0b01007387 */ /* 0x000fe20000100800 */
[----:B------:R-:W-:Y:S02]  /*4f5b0*/  STL [R1+0x3668], R10 ;  /* 0x0036680a01007387 */ /* 0x000fe40000100800 */
[----:B------:R-:W-:Y:S02]  /*4f5c0*/  STL.64 [R1+0x1f0], R4 ;  /* 0x0001f00401007387 */ /* 0x000fe40000100a00 */
[----:B------:R0:W-:Y:S02]  /*4f5d0*/  STL.64 [R1+0x1f8], R6 ;  /* 0x0001f80601007387 */ /* 0x0001e40000100a00 */
[----:B0-----:R-:W4:Y:S01]  /*4f5e0*/  LDL.LU.64 R6, [R1+0x4898] ;  /* 0x0048980001067983 */ /* 0x001f220000300a00 */
[----:B------:R-:W4:Y:S02]  /*4f5f0*/  LDL.LU.64 R4, [R1+0x4890] ;  /* 0x0048900001047983 */ /* 0x000f240000300a00 */
[----:B------:R-:W4:Y:S02]  /*4f600*/  LDL.LU.64 R20, [R1+0x4888] ;  /* 0x0048880001147983 */ /* 0x000f240000300a00 */
[----:B----4-:R-:W-:Y:S01]  /*4f610*/  HMMA.16816.F32 R20, R24, R20, R4 ;  /* 0x000000141814723c */ /* 0x010fe20000001804 */
[----:B------:R-:W4:Y:S01]  /*4f620*/  LDL.LU.64 R6, [R1+0x4880] ;  /* 0x0048800001067983 */ /* 0x000f220000300a00 */
[----:B------:R-:W4:Y:S11]  /*4f630*/  LDL.LU.64 R4, [R1+0x4878] ;  /* 0x0048780001047983 */ /* 0x000f360000300a00 */
[----:B------:R-:W-:Y:S10]  /*4f640*/  @!UPT UIADD3 URZ, URZ, URZ, URZ ;  /* 0x0000003f3f3ff290 */ /* 0x000ff4000fffe03f */
[----:B------:R0:W-:Y:S04]  /*4f650*/  STL.64 [R1+0x1e0], R20 ;  /* 0x0001e01401007387 */ /* 0x0001e80000100a00 */
[----:B0-----:R-:W4:Y:S01]  /*4f660*/  LDL.LU.64 R20, [R1+0x4870] ;  /* 0x0048700001147983 */ /* 0x001f220000300a00 */
[----:B------:R-:W-:Y:S02]  /*4f670*/  IMAD.MOV.U32 R11, RZ, RZ, R22 ;  /* 0x000000ffff0b7224 */ /* 0x000fe400078e0016 */
[----:B------:R-:W-:-:S05]  /*4f680*/  IMAD.MOV.U32 R10, RZ, RZ, R23 ;  /* 0x000000ffff0a7224 */ /* 0x000fca00078e0017 */
[----:B------:R-:W-:Y:S01]  /*4f690*/  STL [R1+0x3674], R10 ;  /* 0x0036740a01007387 */ /* 0x000fe20000100800 */
[----:B------:R-:W-:Y:S01]  /*4f6a0*/  STL [R1+0x3670], R11 ;  /* 0x0036700b01007387 */ /* 0x000fe20000100800 */
[C---:B----4-:R-:W-:Y:S02]  /*4f6b0*/  HMMA.16816.F32 R20, R24.reuse, R20, R4 ;  /* 0x000000141814723c */ /* 0x050fe40000001804 */
[----:B------:R-:W4:Y:S01]  /*4f6c0*/  LDL.LU.64 R6, [R1+0x4868] ;  /* 0x0048680001067983 */ /* 0x000f220000300a00 */
[----:B------:R-:W4:Y:S11]  /*4f6d0*/  LDL.LU.64 R4, [R1+0x4860] ;  /* 0x0048600001047983 */ /* 0x000f360000300a00 */
[----:B------:R-:W-:Y:S09]  /*4f6e0*/  @!UPT UIADD3 URZ, URZ, URZ, URZ ;  /* 0x0000003f3f3ff290 */ /* 0x000ff2000fffe03f */
[----:B------:R0:W-:Y:S01]  /*4f6f0*/  STL.64 [R1+0x1d0], R20 ;  /* 0x0001d01401007387 */ /* 0x0001e20000100a00 */
[----:B------:R-:W-:Y:S03]  /*4f700*/  STL.64 [R1+0x1d8], R22 ;  /* 0x0001d81601007387 */ /* 0x000fe60000100a00 */
[----:B0-----:R-:W4:Y:S02]  /*4f710*/  LDL.LU.64 R20, [R1+0x4858] ;  /* 0x0048580001147983 */ /* 0x001f240000300a00 */
[C---:B----4-:R-:W-:Y:S11]  /*4f720*/  HMMA.16816.F32 R4, R24.reuse, R20, R4 ;  /* 0x000000141804723c */ /* 0x050ff60000001804 */
[----:B------:R-:W-:Y:S11]  /*4f730*/  @!UPT UIADD3 URZ, URZ, URZ, URZ ;  /* 0x0000003f3f3ff290 */ /* 0x000ff6000fffe03f */
[----:B------:R-:W-:Y:S01]  /*4f740*/  @!UPT UIADD3 URZ, URZ, URZ, URZ ;  /* 0x0000003f3f3ff290 */ /* 0x000fe2000fffe03f */
[----:B------:R0:W-:Y:S01]  /*4f750*/  STL.64 [R1+0x1c0], R4 ;  /* 0x0001c00401007387 */ /* 0x0001e20000100a00 */
[----:B------:R2:W-:Y:S03]  /*4f760*/  STL.64 [R1+0x1c8], R6 ;  /* 0x0001c80601007387 */ /* 0x0005e60000100a00 */
[----:B0-----:R-:W2:Y:S01]  /*4f770*/  LDL.LU.64 R4, [R1+0x4850] ;  /* 0x0048500001047983 */ /* 0x001ea20000300a00 */
[----:B------:R-:W-:Y:S01]  /*4f780*/  STL.64 [R1+0x4760], R20 ;  /* 0x0047601401007387 */ /* 0x000fe20000100a00 */
[----:B--2---:R-:W-:Y:S02]  /*4f790*/  HMMA.16816.F32 R4, R24, R4, R16 ;  /* 0x000000041804723c */ /* 0x004fe40000001810 */
[----:B------:R-:W2:Y:S01]  /*4f7a0*/  LDL.LU.64 R18, [R1+0x4848] ;  /* 0x0048480001127983 */ /* 0x000ea20000300a00 */
[----:B------:R-:W2:Y:S11]  /*4f7b0*/  LDL.LU.64 R16, [R1+0x4840] ;  /* 0x0048400001107983 */ /* 0x000eb60000300a00 */
[----:B------:R-:W-:Y:S09]  /*4f7c0*/  @!UPT UIADD3 URZ, URZ, URZ, URZ ;  /* 0x0000003f3f3ff290 */ /* 0x000ff2000fffe03f */
[----:B------:R0:W-:Y:S04]  /*4f7d0*/  STL.64 [R1+0x490], R4 ;  /* 0x0004900401007387 */ /* 0x0001e80000100a00 */
[----:B0-----:R-:W2:Y:S01]  /*4f7e0*/  LDL.LU.64 R4, [R1+0x4838] ;  /* 0x0048380001047983 */ /* 0x001ea20000300a00 */
[----:B------:R-:W-:Y:S02]  /*4f7f0*/  IMAD.MOV.U32 R10, RZ, RZ, R6 ;  /* 0x000000ffff0a7224 */ /* 0x000fe400078e0006 */
[----:B------:R-:W-:-:S05]  /*4f800*/  IMAD.MOV.U32 R11, RZ, RZ, R7 ;  /* 0x000000ffff0b7224 */ /* 0x000fca00078e0007 */
[----:B------:R-:W-:Y:S01]  /*4f810*/  STL [R1+0x367c], R11 ;  /* 0x00367c0b01007387 */ /* 0x000fe20000100800 */
[----:B------:R-:W-:Y:S01]  /*4f820*/  STL [R1+0x3678], R10 ;  /* 0x0036780a01007387 */ /* 0x000fe20000100800 */
        /* <DEDUP_REMOVED lines=9> */
[----:B------:R-:W-:Y:S11]  /*4f8c0*/  @!UPT UIADD3 URZ, URZ, URZ, URZ ;  /* 0x0000003f3f3ff290 */ /* 0x000ff6000fffe03f */
[----:B------:R-:W-:Y:S02]  /*4f8d0*/  IMAD.MOV.U32 R11, RZ, RZ, R6 ;  /* 0x000000ffff0b7224 */ /* 0x000fe400078e0006 */
[----:B------:R-:W-:Y:S01]  /*4f8e0*/  IMAD.MOV.U32 R10, RZ, RZ, R7 ;  /* 0x000000ffff0a7224 */ /* 0x000fe200078e0007 */
[----:B------:R0:W-:Y:S01]  /*4f8f0*/  STL.64 [R1+0x470], R4 ;  /* 0x0004700401007387 */ /* 0x0001e20000100a00 */
[----:B------:R-:W2:Y:S03]  /*4f900*/  LDL.LU.64 R6, [R1+0x4810] ;  /* 0x0048100001067983 */ /* 0x000ea60000300a00 */
[----:B0-----:R-:W2:Y:S01]  /*4f910*/  LDL.LU.64 R4, [R1+0x4808] ;  /* 0x0048080001047983 */ /* 0x001ea20000300a00 */
[----:B------:R-:W-:Y:S02]  /*4f920*/  STL [R1+0x3684], R11 ;  /* 0x0036840b01007387 */ /* 0x000fe40000100800 */
[----:B------:R-:W-:Y:S02]  /*4f930*/  STL [R1+0x3680], R10 ;  /* 0x0036800a01007387 */ /* 0x000fe40000100800 */
[----:B------:R0:W-:Y:S02]  /*4f940*/  STL.64 [R1+0x47c0], R8 ;  /* 0x0047c00801007387 */ /* 0x0001e40000100a00 */
[----:B0-----:R-:W4:Y:S01]  /*4f950*/  LDL.LU R8, [R1+0x14a0] ;  /* 0x0014a00001087983 */ /* 0x001f220000300800 */
[----:B------:R-:W4:Y:S02]  /*4f960*/  LDL.LU R9, [R1+0x14a4] ;  /* 0x0014a40001097983 */ /* 0x000f240000300800 */
[----:B------:R-:W4:Y:S02]  /*4f970*/  LDL.LU R10, [R1+0x14a8] ;  /* 0x0014a800010a7983 */ /* 0x000f240000300800 */
[----:B------:R-:W4:Y:S01]  /*4f980*/  LDL.LU R11, [R1+0x14ac] ;  /* 0x0014ac00010b7983 */ /* 0x000f220000300800 */
[C---:B---3--:R-:W-:Y:S01]  /*4f990*/  HMMA.16816.F32 R16, R24.reuse, R16, R12 ;  /* 0x000000101810723c */ /* 0x048fe2000000180c */
[----:B------:R-:W2:Y:S11]  /*4f9a0*/  LDL.LU.64 R12, [R1+0x4800] ;  /* 0x00480000010c7983 */ /* 0x000eb60000300a00 */
[----:B------:R-:W-:Y:S11]  /*4f9b0*/  @!UPT UIADD3 URZ, URZ, URZ, URZ ;  /* 0x0000003f3f3ff290 */ /* 0x000ff6000fffe03f */
[----:B------:R-:W-:Y:S01]  /*4f9c0*/  STL.64 [R1+0x460], R16 ;  /* 0x0004601001007387 */ /* 0x000fe20000100a00 */
[----:B------:R0:W-:Y:S03]  /*4f9d0*/  STL.64 [R1+0x468], R18 ;  /* 0x0004681201007387 */ /* 0x0001e60000100a00 */
[----:B0-----:R-:W3:Y:S01]  /*4f9e0*/  LDL.LU.64 R18, [R1+0x47f8] ;  /* 0x0047f80001127983 */ /* 0x001ee20000300a00 */
[----:B------:R-:W3:Y:S02]  /*4f9f0*/  LDL.LU.64 R16, [R1+0x47f0] ;  /* 0x0047f00001107983 */ /* 0x000ee40000300a00 */
[----:B------:R-:W-:Y:S02]  /*4fa00*/  IMAD.MOV.U32 R20, RZ, RZ, R28 ;  /* 0x000000ffff147224 */ /* 0x000fe400078e001c */
[----:B------:R-:W-:Y:S01]  /*4fa10*/  IMAD.MOV.U32 R21, RZ, RZ, R3 ;  /* 0x000000ffff157224 */ /* 0x000fe200078e0003 */
[C---:B--2---:R-:W-:Y:S01]  /*4fa20*/  HMMA.16816.F32 R12, R24.reuse, R12, R4 ;  /* 0x0000000c180c723c */ /* 0x044fe20000001804 */
[----:B------:R-:W2:Y:S01]  /*4fa30*/  LDL.LU.64 R6, [R1+0x47e8] ;  /* 0x0047e80001067983 */ /* 0x000ea20000300a00 */
[----:B------:R-:W2:Y:S11]  /*4fa40*/  LDL.LU.64 R4, [R1+0x47e0] ;  /* 0x0047e00001047983 */ /* 0x000eb60000300a00 */
[----:B------:R-:W-:Y:S10]  /*4fa50*/  @!UPT UIADD3 URZ, URZ, URZ, URZ ;  /* 0x0000003f3f3ff290 */ /* 0x000ff4000fffe03f */
[----:B------:R-:W-:Y:S01]  /*4fa60*/  STL.64 [R1+0x450], R12 ;  /* 0x0004500c01007387 */ /* 0x000fe20000100a00 */
[----:B------:R0:W-:Y:S03]  /*4fa70*/  STL.64 [R1+0x458], R14 ;  /* 0x0004580e01007387 */ /* 0x0001e60000100a00 */
[----:B0-----:R-:W2:Y:S01]  /*4fa80*/  LDL.LU.64 R14, [R1+0x47d8] ;  /* 0x0047d800010e7983 */ /* 0x001ea20000300a00 */
[----:B------:R-:W4:Y:S01]  /*4fa90*/  LDL.LU.64 R12, [R1+0x47d0] ;  /* 0x0047d000010c7983 */ /* 0x000f220000300a00 */
[C---:B---3--:R-:W-:Y:S01]  /*4faa0*/  HMMA.16816.F32 R20, R24.reuse, R20, R16 ;  /* 0x000000141814723c */ /* 0x048fe20000001810 */
[----:B------:R-:W2:Y:S07]  /*4fab0*/  LDL.LU.64 R16, [R1+0x47c8] ;  /* 0x0047c80001107983 */ /* 0x000eae0000300a00 */
[C---:B--2---:R-:W-:Y:S01]  /*4fac0*/  HMMA.16816.F32 R4, R24.reuse, R16, R4 ;  /* 0x000000101804723c */ /* 0x044fe20000001804 */
[----:B------:R-:W2:Y:S11]  /*4fad0*/  LDL.LU R16, [R1+0x1320] ;  /* 0x0013200001107983 */ /* 0x000eb60000300800 */
[----:B------:R-:W-:Y:S03]  /*4fae0*/  @!UPT UIADD3 URZ, URZ, URZ, URZ ;  /* 0x0000003f3f3ff290 */ /* 0x000fe6000fffe03f */
[----:B------:R-:W-:Y:S02]  /*4faf0*/  STL.64 [R1+0x440], R20 ;  /* 0x0004401401007387 */ /* 0x000fe40000100a00 */
[----:B------:R-:W-:Y:S06]  /*4fb00*/  STL.64 [R1+0x448], R22 ;  /* 0x0004481601007387 */ /* 0x000fec0000100a00 */
        /* <DEDUP_REMOVED lines=9> */
[----:B------:R-:W2:Y:S04]  /*4fba0*/  LDL.64 R20, [R1+0xd0] ;  /* 0x0000d00001147983 */ /* 0x000ea80000100a00 */
[----:B--2---:R0:W-:Y:S04]  /*4fbb0*/  STL.64 [R1+0x4768], R20 ;  /* 0x0047681401007387 */ /* 0x0041e80000100a00 */
[----:B0-----:R-:W2:Y:S01]  /*4fbc0*/  LDL.LU R20, [R1+0x12f0] ;  /* 0x0012f00001147983 */ /* 0x001ea20000300800 */
[----:B------:R-:W2:Y:S02]  /*4fbd0*/  LDL.LU R21, [R1+0x12f4] ;  /* 0x0012f40001157983 */ /* 0x000ea40000300800 */
[----:B------:R-:W2:Y:S02]  /*4fbe0*/  LDL.LU R22, [R1+0x12f8] ;  /* 0x0012f80001167983 */ /* 0x000ea40000300800 */
[----:B------:R-:W2:Y:S01]  /*4fbf0*/  LDL.LU R23, [R1+0x12fc] ;  /* 0x0012fc0001177983 */ /* 0x000ea20000300800 */
[C---:B----4-:R-:W-:Y:S01]  /*4fc00*/  HMMA.16816.F32 R8, R24.reuse, R12, R8 ;  /* 0x0000000c1808723c */ /* 0x050fe20000001808 */
[----:B--2---:R-:W-:Y:S01]  /*4fc10*/  STL.64 [R1+0x4778], R22 ;  /* 0x0047781601007387 */ /* 0x004fe20000100a00 */
[----:B------:R0:W-:Y:S03]  /*4fc20*/  STL.64 [R1+0x4770], R20 ;  /* 0x0047701401007387 */ /* 0x0001e60000100a00 */
[----:B0-----:R-:W2:Y:S04]  /*4fc30*/  LDL.64 R20, [R1+0xf0] ;  /* 0x0000f00001147983 */ /* 0x001ea80000100a00 */
[----:B--2---:R0:W-:Y:S04]  /*4fc40*/  STL.64 [R1+0x4790], R20 ;  /* 0x0047901401007387 */ /* 0x0041e80000100a00 */
[----:B0-----:R-:W2:Y:S10]  /*4fc50*/  LDL.64 R20, [R1+0x100] ;  /* 0x0001000001147983 */ /* 0x001eb40000100a00 */
[----:B------:R0:W-:Y:S02]  /*4fc60*/  STL.64 [R1+0x420], R8 ;  /* 0x0004200801007387 */ /* 0x0001e40000100a00 */
[----:B------:R-:W-:Y:S01]  /*4fc70*/  STL.64 [R1+0x428], R10 ;  /* 0x0004280a01007387 */ /* 0x000fe20000100a00 */
[----:B0-----:R-:W3:Y:S01]  /*4fc80*/  LDL.LU.64 R8, [R1+0x47c0] ;  /* 0x0047c00001087983 */ /* 0x001ee20000300a00 */
        /* <DEDUP_REMOVED lines=12> */
[C---:B---3--:R-:W-:Y:S01]  /*4fd50*/  HMMA.16816.F32 R4, R24.reuse, R8, R4 ;  /* 0x000000081804723c */ /* 0x048fe20000001804 */
[----:B----4-:R-:W-:Y:S01]  /*4fd60*/  STL.64 [R1+0x47a0], R14 ;  /* 0x0047a00e01007387 */ /* 0x010fe20000100a00 */
[----:B--2---:R0:W-:Y:S03]  /*4fd70*/  STL.64 [R1+0x4798], R12 ;  /* 0x0047980c01007387 */ /* 0x0041e60000100a00 */
[----:B0-----:R-:W2:Y:S01]  /*4fd80*/  LDL.LU R12, [R1+0x1310] ;  /* 0x00131000010c7983 */ /* 0x001ea20000300800 */
[----:B------:R-:W2:Y:S02]  /*4fd90*/  LDL.LU R13, [R1+0x1314] ;  /* 0x00131400010d7983 */ /* 0x000ea40000300800 */
[----:B------:R-:W2:Y:S02]  /*4fda0*/  LDL.LU R14, [R1+0x1318] ;  /* 0x00131800010e7983 */ /* 0x000ea40000300800 */
[----:B------:R-:W2:Y:S11]  /*4fdb0*/  LDL.LU R15, [R1+0x131c] ;  /* 0x00131c00010f7983 */ /* 0x000eb60000300800 */
[----:B------:R-:W-:Y:S02]  /*4fdc0*/  @!UPT UIADD3 URZ, URZ, URZ, URZ ;  /* 0x0000003f3f3ff290 */ /* 0x000fe4000fffe03f */
[----:B------:R0:W-:Y:S01]  /*4fdd0*/  STL.64 [R1+0x410], R4 ;  /* 0x0004100401007387 */ /* 0x0001e20000100a00 */
[----:B------:R-:W-:Y:S03]  /*4fde0*/  STL.64 [R1+0x418], R6 ;  /* 0x0004180601007387 */ /* 0x000fe60000100a00 */
[----:B0-----:R-:W3:Y:S01]  /*4fdf0*/  LDL.LU.64 R4, [R1+0x47b8] ;  /* 0x0047b80001047983 */ /* 0x001ee20000300a00 */
[----:B------:R0:W-:Y:S03]  /*4fe00*/  STL.64 [R1+0x46f0], R8 ;  /* 0x0046f00801007387 */ /* 0x0001e60000100a00 */
[----:B0-----:R-:W4:Y:S01]  /*4fe10*/  LDL.64 R8, [R1+0xa0] ;  /* 0x0000a00001087983 */ /* 0x001f220000100a00 */
[----:B---3--:R-:W-:Y:S03]  /*4fe20*/  HMMA.16816.F32 R24, R24, R4, R16 ;  /* 0x000000041818723c */ /* 0x008fe60000001810 */
[----:B------:R-:W2:Y:S01]  /*4fe30*/  LDL.LU.64 R18, [R1+0x47b0] ;  /* 0x0047b00001127983 */ /* 0x000ea20000300a00 */
[----:B------:R-:W2:Y:S02]  /*4fe40*/  LDL.LU.64 R16, [R1+0x47a8] ;  /* 0x0047a80001107983 */ /* 0x000ea40000300a00 */
[----:B------:R0:W-:Y:S02]  /*4fe50*/  STL.64 [R1+0x4758], R4 ;  /* 0x0047580401007387 */ /* 0x0001e40000100a00 */
[----:B------:R-:W-:Y:S01]  /*4fe60*/  IMAD.MOV.U32 R3, RZ, RZ, R21 ;  /* 0x000000ffff037224 */ /* 0x000fe200078e0015 */
[----:B0-----:R-:W4:Y:S11]  /*4fe70*/  LDL.LU R4, [R1+0x12d0] ;  /* 0x0012d00001047983 */ /* 0x001f360000300800 */
[----:B------:R-:W-:Y:S03]  /*4fe80*/  @!UPT UIADD3 URZ, URZ, URZ, URZ ;  /* 0x0000003f3f3ff290 */ /* 0x000fe6000fffe03f */
[----:B------:R-:W-:Y:S01]  /*4fe90*/  STL.64 [R1+0x1b0], R24 ;  /* 0x0001b01801007387 */ /* 0x000fe20000100a00 */
[----:B------:R0:W-:Y:S02]  /*4fea0*/  STL.64 [R1+0x1b8], R26 ;  /* 0x0001b81a01007387 */ /* 0x0001e40000100a00 */
[----:B------:R-:W4:Y:S02]  /*4feb0*/  LDL.LU R5, [R1+0x12d4] ;  /* 0x0012d40001057983 */ /* 0x000f240000300800 */
[----:B------:R-:W4:Y:S01]  /*4fec0*/  LDL.LU R6, [R1+0x12d8] ;  /* 0x0012d80001067983 */ /* 0x000f220000300800 */
[----:B------:R-:W4:Y:S01]  /*4fed0*/  LDL.LU R7, [R1+0x12dc] ;  /* 0x0012dc0001077983 */ /* 0x000f220000300800 */
[----:B0-----:R-:W-:Y:S01]  /*4fee0*/  IMAD.MOV.U32 R26, RZ, RZ, R20 ;  /* 0x000000ffff1a7224 */ /* 0x001fe200078e0014 */
        /* <DEDUP_REMOVED lines=19> */
[----:B------:R-:W3:Y:S02]  /*50020*/  LDL.LU.64 R20, [R1+0x4770] ;  /* 0x0047700001147983 */ /* 0x000ee40000300a00 */
[----:B------:R-:W-:-:S02]  /*50030*/  IMAD.MOV.U32 R24, RZ, RZ, R2 ;  /* 0x000000ffff187224 */ /* 0x000fc400078e0002 */
[----:B------:R-:W-:Y:S01]  /*50040*/  IMAD.MOV.U32 R25, RZ, RZ, R0 ;  /* 0x000000ffff197224 */ /* 0x000fe200078e0000 */
[----:B------:R-:W-:Y:S01]  /*50050*/  STL [R1+0x46a4], R27 ;  /* 0x0046a41b01007387 */ /* 0x000fe20000100800 */
[----:B------:R-:W-:Y:S05]  /*50060*/  STL [R1+0x46a0], R28 ;  /* 0x0046a01c01007387 */ /* 0x000fea0000100800 */
[C---:B---3--:R-:W-:Y:S11]  /*50070*/  HMMA.16816.F32 R20, R16.reuse, R24, R20 ;  /* 0x000000181014723c */ /* 0x048ff60000001814 */
[----:B------:R-:W-:Y:S11]  /*50080*/  @!UPT UIADD3 URZ, URZ, URZ, URZ ;  /* 0x0000003f3f3ff290 */ /* 0x000ff6000fffe03f */
[----:B------:R-:W-:Y:S01]  /*50090*/  @!UPT UIADD3 URZ, URZ, URZ, URZ ;  /* 0x0000003f3f3ff290 */ /* 0x000fe2000fffe03f */
[----:B------:R0:W-:Y:S01]  /*500a0*/  STL.64 [R1+0x180], R20 ;  /* 0x0001801401007387 */ /* 0x0001e20000100a00 */
[----:B------:R-:W-:Y:S03]  /*500b0*/  STL.64 [R1+0x188], R22 ;  /* 0x0001881601007387 */ /* 0x000fe60000100a00 */
[----:B0-----:R-:W3:Y:S01]  /*500c0*/  LDL.LU.64 R20, [R1+0x4768] ;  /* 0x0047680001147983 */ /* 0x001ee20000300a00 */
[----:B------:R0:W-:Y:S03]  /*500d0*/  STL.64 [R1+0x4668], R24 ;  /* 0x0046681801007387 */ /* 0x0001e60000100a00 */
[----:B0-----:R-:W3:Y:S01]  /*500e0*/  LDL.LU R24, [R1+0x12e0] ;  /* 0x0012e00001187983 */ /* 0x001ee20000300800 */
[----:B------:R-:W3:Y:S02]  /*500f0*/  LDL.LU R25, [R1+0x12e4] ;  /* 0x0012e40001197983 */ /* 0x000ee40000300800 */
[----:B------:R-:W3:Y:S02]  /*50100*/  LDL.LU R26, [R1+0x12e8] ;  /* 0x0012e800011a7983 */ /* 0x000ee40000300800 */
[----:B------:R-:W3:Y:S02]  /*50110*/  LDL.LU R27, [R1+0x12ec] ;  /* 0x0012ec00011b7983 */ /* 0x000ee40000300800 */
[C---:B---3--:R-:W-:Y:S11]  /*50120*/  HMMA.16816.F32 R24, R16.reuse, R20, R24 ;  /* 0x000000141018723c */ /* 0x048ff60000001818 */
[----:B------:R-:W-:Y:S11]  /*50130*/  @!UPT UIADD3 URZ, URZ, URZ, URZ ;  /* 0x0000003f3f3ff290 */ /* 0x000ff6000fffe03f */
[----:B------:R-:W-:Y:S01]  /*50140*/  @!UPT UIADD3 URZ, URZ, URZ, URZ ;  /* 0x0000003f3f3ff290 */ /* 0x000fe2000fffe03f */
[----:B------:R0:W-:Y:S01]  /*50150*/  STL.64 [R1+0x170], R24 ;  /* 0x0001701801007387 */ /* 0x0001e20000100a00 */
[----:B------:R-:W-:Y:S02]  /*50160*/  STL.64 [R1+0x178], R26 ;  /* 0x0001781a01007387 */ /* 0x000fe40000100a00 */
[----:B0-----:R-:W-:Y:S02]  /*50170*/  IMAD.MOV.U32 R25, RZ, RZ, R20 ;  /* 0x000000ffff197224 */ /* 0x001fe400078e0014 */
[----:B------:R-:W-:Y:S02]  /*50180*/  IMAD.MOV.U32 R24, RZ, RZ, R21 ;  /* 0x000000ffff187224 */ /* 0x000fe400078e0015 */
[----:B------:R-:W2:Y:S01]  /*50190*/  LDL.LU.64 R20, [R1+0x4760] ;  /* 0x0047600001147983 */ /* 0x000ea20000300a00 */
[----:B----4-:R-:W-:Y:S02]  /*501a0*/  HMMA.16816.F32 R4, R16, R8, R4 ;  /* 0x000000081004723c */ /* 0x010fe40000001804 */
[----:B------:R-:W-:Y:S02]  /*501b0*/  STL [R1+0x46ac], R24 ;  /* 0x0046ac1801007387 */ /* 0x000fe40000100800 */
[----:B------:R-:W-:Y:S02]  /*501c0*/  STL [R1+0x46a8], R25 ;  /* 0x0046a81901007387 */ /* 0x000fe40000100800 */
[----:B------:R-:W-:-:S02]  /*501d0*/  IMAD.MOV.U32 R0, RZ, RZ, R9 ;  /* 0x000000ffff007224 */ /* 0x000fc400078e0009 */
[----:B------:R-:W-:Y:S11]  /*501e0*/  IMAD.MOV.U32 R2, RZ, RZ, R8 ;  /* 0x000000ffff027224 */ /* 0x000ff600078e0008 */
[----:B------:R-:W-:Y:S04]  /*501f0*/  @!UPT UIADD3 URZ, URZ, URZ, URZ ;  /* 0x0000003f3f3ff290 */ /* 0x000fe8000fffe03f */
[----:B------:R-:W-:Y:S01]  /*50200*/  STL.64 [R1+0x160], R4 ;  /* 0x0001600401007387 */ /* 0x000fe20000100a00 */
[----:B------:R2:W-:Y:S02]  /*50210*/  STL.64 [R1+0x168], R6 ;  /* 0x0001680601007387 */ /* 0x0005e40000100a00 */
[----:B------:R-:W-:Y:S02]  /*50220*/  STL [R1+0x46b4], R0 ;  /* 0x0046b40001007387 */ /* 0x000fe40000100800 */
[----:B------:R-:W-:Y:S01]  /*50230*/  STL [R1+0x46b0], R2 ;  /* 0x0046b00201007387 */ /* 0x000fe20000100800 */
[----:B--2---:R-:W-:Y:S11]  /*50240*/  HMMA.16816.F32 R4, R16, R20, R12 ;  /* 0x000000141004723c */ /* 0x004ff6000000180c */
[----:B------:R-:W-:Y:S11]  /*50250*/  @!UPT UIADD3 URZ, URZ, URZ, URZ ;  /* 0x0000003f3f3ff290 */ /* 0x000ff6000fffe03f */
[----:B------:R-:W-:Y:S01]  /*50260*/  @!UPT UIADD3 URZ, URZ, URZ, URZ ;  /* 0x0000003f3f3ff290 */ /* 0x000fe2000fffe03f */
[----:B------:R-:W-:Y:S01]  /*50270*/  STL.64 [R1+0x150], R4 ;  /* 0x0001500401007387 */ /* 0x000fe20000100a00 */
[----:B------:R-:W-:Y:S02]  /*50280*/  STL.64 [R1+0x158], R6 ;  /* 0x0001580601007387 */ /* 0x000fe40000100a00 */
[----:B------:R-:W2:Y:S02]  /*50290*/  LDL.LU R8, [R1+0x1250] ;  /* 0x0012500001087983 */ /* 0x000ea40000300800 */
[----:B------:R-:W2:Y:S01]  /*502a0*/  LDL.LU R9, [R1+0x1254] ;  /* 0x0012540001097983 */ /* 0x000ea20000300800 */
[----:B------:R-:W3:Y:S01]  /*502b0*/  LDL.LU R10, [R1+0x1258] ;  /* 0x00125800010a7983 */ /* 0x000ee20000300800 */
[----:B------:R-:W3:Y:S03]  /*502c0*/  LDL.LU R11, [R1+0x125c] ;  /* 0x00125c00010b7983 */ /* 0x000ee60000300800 */
[----:B---3--:R-:W-:Y:S01]  /*502d0*/  STL.64 [R1+0x4700], R10 ;  /* 0x0047000a01007387 */ /* 0x008fe20000100a00 */
[----:B--2---:R0:W-:Y:S03]  /*502e0*/  STL.64 [R1+0x46f8], R8 ;  /* 0x0046f80801007387 */ /* 0x0041e60000100a00 */
[----:B0-----:R-:W2:Y:S04]  /*502f0*/  LDL.64 R8, [R1+0x10] ;  /* 0x0000100001087983 */ /* 0x001ea80000100a00 */
[----:B--2---:R0:W-:Y:S04]  /*50300*/  STL.64 [R1+0x4710], R8 ;  /* 0x0047100801007387 */ /* 0x0041e80000100a00 */
[----:B0-----:R-:W2:Y:S04]  /*50310*/  LDL.64 R8, [R1+0x20] ;  /* 0x0000200001087983 */ /* 0x001ea80000100a00 */
[----:B--2---:R-:W-:Y:S01]  /*50320*/  STL.64 [R1+0x4728], R8 ;  /* 0x0047280801007387 */ /* 0x004fe20000100a00 */
[----:B------:R-:W2:Y:S03]  /*50330*/  LDL.64 R12, [R1] ;  /* 0x00000000010c7983 */ /* 0x000ea60000100a00 */
[----:B--2---:R0:W-:Y:S04]  /*50340*/  STL.64 [R1+0x4708], R12 ;  /* 0x0047080c01007387 */ /* 0x0041e80000100a00 */
        /* <DEDUP_REMOVED lines=8> */
[----:B------:R-:W2:Y:S04]  /*503d0*/  LDL.64 R8, [R1+0x30] ;  /* 0x0000300001087983 */ /* 0x000ea80000100a00 */
[----:B--2---:R0:W-:Y:S04]  /*503e0*/  STL.64 [R1+0x4740], R8 ;  /* 0x0047400801007387 */ /* 0x0041e80000100a00 */
[----:B0-----:R-:W2:Y:S04]  /*503f0*/  LDL.64 R8, [R1+0x40] ;  /* 0x0000400001087983 */ /* 0x001ea80000100a00 */
[----:B--2---:R0:W-:Y:S04]  /*50400*/  STL.64 [R1+0x4748], R8 ;  /* 0x0047480801007387 */ /* 0x0041e80000100a00 */
[----:B0-----:R-:W2:Y:S04]  /*50410*/  LDL.64 R8, [R1+0x50] ;  /* 0x0000500001087983 */ /* 0x001ea80000100a00 */
[----:B--2---:R0:W-:Y:S04]  /*50420*/  STL.64 [R1+0x4750], R8 ;  /* 0x0047500801007387 */ /* 0x0041e80000100a00 */
[----:B0-----:R-:W4:Y:S01]  /*50430*/  LDL.64 R8, [R1+0x60] ;  /* 0x0000600001087983 */ /* 0x001f220000100a00 */
[----:B---3--:R-:W-:Y:S02]  /*50440*/  STL.64 [R1+0x4720], R14 ;  /* 0x0047200e01007387 */ /* 0x008fe40000100a00 */
[----:B------:R0:W-:Y:S02]  /*50450*/  STL.64 [R1+0x4718], R12 ;  /* 0x0047180c01007387 */ /* 0x0001e40000100a00 */
        /* <DEDUP_REMOVED lines=15> */
[----:B------:R-:W2:Y:S01]  /*50550*/  LDL.LU R23, [R1+0x123c] ;  /* 0x00123c0001177983 */ /* 0x000ea20000300800 */
[----:B----4-:R-:W-:Y:S01]  /*50560*/  HMMA.16816.F32 R4, R16, R8, R4 ;  /* 0x000000081004723c */ /* 0x010fe20000001804 */
[----:B--2---:R-:W-:Y:S01]  /*50570*/  STL.64 [R1+0x46d8], R22 ;  /* 0x0046d81601007387 */ /* 0x004fe20000100a00 */
[----:B---3--:R0:W-:Y:S03]  /*50580*/  STL.64 [R1+0x46d0], R20 ;  /* 0x0046d01401007387 */ /* 0x0081e60000100a00 */
[----:B0-----:R-:W2:Y:S01]  /*50590*/  LDL.LU R20, [R1+0x1240] ;  /* 0x0012400001147983 */ /* 0x001ea20000300800 */
[----:B------:R-:W2:Y:S02]  /*505a0*/  LDL.LU R21, [R1+0x1244] ;  /* 0x0012440001157983 */ /* 0x000ea40000300800 */
[----:B------:R-:W2:Y:S02]  /*505b0*/  LDL.LU R22, [R1+0x1248] ;  /* 0x0012480001167983 */ /* 0x000ea40000300800 */
[----:B------:R-:W2:Y:S01]  /*505c0*/  LDL.LU R23, [R1+0x124c] ;  /* 0x00124c0001177983 */ /* 0x000ea20000300800 */
[----:B------:R0:W-:Y:S01]  /*505d0*/  STL [R1+0x46bc], R26 ;  /* 0x0046bc1a01007387 */ /* 0x0001e20000100800 */
[----:B------:R-:W3:Y:S02]  /*505e0*/  LDL.LU R24, [R1+0x12a0] ;  /* 0x0012a00001187983 */ /* 0x000ee40000300800 */
[----:B------:R-:W3:Y:S01]  /*505f0*/  LDL.LU R25, [R1+0x12a4] ;  /* 0x0012a40001197983 */ /* 0x000ee20000300800 */
[----:B0-----:R-:W3:Y:S01]  /*50600*/  LDL.LU R26, [R1+0x12a8] ;  /* 0x0012a800011a7983 */ /* 0x001ee20000300800 */
[----:B------:R-:W3:Y:S02]  /*50610*/  LDL.LU R27, [R1+0x12ac] ;  /* 0x0012ac00011b7983 */ /* 0x000ee40000300800 */
[----:B------:R-:W-:Y:S05]  /*50620*/  STL [R1+0x46b8], R3 ;  /* 0x0046b80301007387 */ /* 0x000fea0000100800 */
[----:B------:R0:W-:Y:S01]  /*50630*/  STL.64 [R1+0x400], R4 ;  /* 0x0004000401007387 */ /* 0x0001e20000100a00 */
[----:B------:R1:W-:Y:S04]  /*50640*/  STL.64 [R1+0x408], R6 ;  /* 0x0004080601007387 */ /* 0x0003e80000100a00 */
[----:B0-----:R-:W4:Y:S01]  /*50650*/  LDL.LU.64 R4, [R1+0x4758] ;  /* 0x0047580001047983 */ /* 0x001f220000300a00 */
[----:B-1----:R-:W-:-:S02]  /*50660*/  IMAD.MOV.U32 R7, RZ, RZ, R8 ;  /* 0x000000ffff077224 */ /* 0x002fc400078e0008 */
[----:B------:R-:W-:Y:S02]  /*50670*/  IMAD.MOV.U32 R6, RZ, RZ, R9 ;  /* 0x000000ffff067224 */ /* 0x000fe400078e0009 */
[----:B------:R-:W3:Y:S03]  /*50680*/  LDL.LU.64 R8, [R1+0x4750] ;  /* 0x0047500001087983 */ /* 0x000ee60000300a00 */
[----:B------:R-:W-:Y:S02]  /*50690*/  STL [R1+0x46c4], R6 ;  /* 0x0046c40601007387 */ /* 0x000fe40000100800 */
[----:B------:R-:W-:Y:S01]  /*506a0*/  STL [R1+0x46c0], R7 ;  /* 0x0046c00701007387 */ /* 0x000fe20000100800 */
[C---:B---3--:R-:W-:Y:S01]  /*506b0*/  HMMA.16816.F32 R24, R16.reuse, R8, R24 ;  /* 0x000000081018723c */ /* 0x048fe20000001818 */
[----:B------:R-:W-:Y:S11]  /*506c0*/  IMAD.MOV.U32 R28, RZ, RZ, R9 ;  /* 0x000000ffff1c7224 */ /* 0x000ff600078e0009 */
[----:B------:R-:W-:Y:S11]  /*506d0*/  @!UPT UIADD3 URZ, URZ, URZ, URZ ;  /* 0x0000003f3f3ff290 */ /* 0x000ff6000fffe03f */
[----:B------:R-:W-:Y:S01]  /*506e0*/  STL.64 [R1+0x3f0], R24 ;  /* 0x0003f01801007387 */ /* 0x000fe20000100a00 */
[----:B------:R0:W-:Y:S02]  /*506f0*/  STL.64 [R1+0x3f8], R26 ;  /* 0x0003f81a01007387 */ /* 0x0001e40000100a00 */
[----:B0-----:R-:W-:Y:S02]  /*50700*/  IMAD.MOV.U32 R27, RZ, RZ, R8 ;  /* 0x000000ffff1b7224 */ /* 0x001fe400078e0008 */
[----:B------:R-:W3:Y:S03]  /*50710*/  LDL.LU.64 R8, [R1+0x4748] ;  /* 0x0047480001087983 */ /* 0x000ee60000300a00 */
[----:B------:R0:W-:Y:S02]  /*50720*/  STL [R1+0x46c8], R27 ;  /* 0x0046c81b01007387 */ /* 0x0001e40000100800 */
[----:B------:R-:W3:Y:S02]  /*50730*/  LDL.LU R24, [R1+0x1290] ;  /* 0x0012900001187983 */ /* 0x000ee40000300800 */
[----:B------:R-:W3:Y:S01]  /*50740*/  LDL.LU R25, [R1+0x1294] ;  /* 0x0012940001197983 */ /* 0x000ee20000300800 */
[----:B------:R-:W3:Y:S04]  /*50750*/  LDL.LU R26, [R1+0x1298] ;  /* 0x00129800011a7983 */ /* 0x000ee80000300800 */
[----:B0-----:R-:W3:Y:S02]  /*50760*/  LDL.LU R27, [R1+0x129c] ;  /* 0x00129c00011b7983 */ /* 0x001ee40000300800 */
[C---:B---3--:R-:W-:Y:S11]  /*50770*/  HMMA.16816.F32 R24, R16.reuse, R8, R24 ;  /* 0x000000081018723c */ /* 0x048ff60000001818 */
[----:B------:R-:W-:Y:S11]  /*50780*/  @!UPT UIADD3 URZ, URZ, URZ, URZ ;  /* 0x0000003f3f3ff290 */ /* 0x000ff6000fffe03f */
[----:B------:R-:W-:Y:S01]  /*50790*/  @!UPT UIADD3 URZ, URZ, URZ, URZ ;  /* 0x0000003f3f3ff290 */ /* 0x000fe2000fffe03f */
[----:B------:R0:W-:Y:S01]  /*507a0*/  STL.64 [R1+0x3e0], R24 ;  /* 0x0003e01801007387 */ /* 0x0001e20000100a00 */
[----:B------:R-:W-:Y:S02]  /*507b0*/  STL.64 [R1+0x3e8], R26 ;  /* 0x0003e81a01007387 */ /* 0x000fe40000100a00 */
[----:B0-----:R-:W-:Y:S02]  /*507c0*/  IMAD.MOV.U32 R24, RZ, RZ, R8 ;  /* 0x000000ffff187224 */ /* 0x001fe400078e0008 */
[----:B------:R-:W-:Y:S02]  /*507d0*/  IMAD.MOV.U32 R25, RZ, RZ, R9 ;  /* 0x000000ffff197224 */ /* 0x000fe400078e0009 */
[----:B------:R-:W3:Y:S02]  /*507e0*/  LDL.LU.64 R8, [R1+0x4740] ;  /* 0x0047400001087983 */ /* 0x000ee40000300a00 */
[----:B---3--:R-:W-:Y:S01]  /*507f0*/  HMMA.16816.F32 R12, R16, R8, R12 ;  /* 0x00000008100c723c */ /* 0x008fe2000000180c */
[----:B------:R-:W-:-:S02]  /*50800*/  IMAD.MOV.U32 R0, RZ, RZ, R8 ;  /* 0x000000ffff007224 */ /* 0x000fc400078e0008 */
        /* <DEDUP_REMOVED lines=21> */
[----:B------:R-:W-:Y:S03]  /*50960*/  STL.64 [R1+0x3b8], R14 ;  /* 0x0003b80e01007387 */ /* 0x000fe60000100a00 */
[----:B0-----:R-:W3:Y:S01]  /*50970*/  LDL.LU.64 R12, [R1+0x4708] ;  /* 0x00470800010c7983 */ /* 0x001ee20000300a00 */
[----:B------:R-:W3:Y:S02]  /*50980*/  LDL.LU.64 R10, [R1+0x4700] ;  /* 0x00470000010a7983 */ /* 0x000ee40000300a00 */
[----:B------:R-:W3:Y:S02]  /*50990*/  LDL.LU.64 R8, [R1+0x46f8] ;  /* 0x0046f80001087983 */ /* 0x000ee40000300a00 */
[C---:B---3--:R-:W-:Y:S01]  /*509a0*/  HMMA.16816.F32 R8, R16.reuse, R12, R8 ;  /* 0x0000000c1008723c */ /* 0x048fe20000001808 */
[----:B------:R-:W-:Y:S11]  /*509b0*/  IMAD.MOV.U32 R27, RZ, RZ, R12 ;  /* 0x000000ffff1b7224 */ /* 0x000ff600078e000c */
[----:B------:R-:W-:Y:S11]  /*509c0*/  @!UPT UIADD3 URZ, URZ, URZ, URZ ;  /* 0x0000003f3f3ff290 */ /* 0x000ff6000fffe03f */
[----:B------:R0:W-:Y:S01]  /*509d0*/  STL.64 [R1+0x3a0], R8 ;  /* 0x0003a00801007387 */ /* 0x0001e20000100a00 */
[----:B------:R1:W-:Y:S03]  /*509e0*/  STL.64 [R1+0x3a8], R10 ;  /* 0x0003a80a01007387 */ /* 0x0003e60000100a00 */
[----:B0-----:R-:W3:Y:S01]  /*509f0*/  LDL.LU.64 R8, [R1+0x46f0] ;  /* 0x0046f00001087983 */ /* 0x001ee20000300a00 */
[----:B-1----:R-:W-:Y:S02]  /*50a00*/  IMAD.MOV.U32 R11, RZ, RZ, R13 ;  /* 0x000000ffff0b7224 */ /* 0x002fe400078e000d */
[----:B------:R-:W2:Y:S02]  /*50a10*/  LDL.LU.64 R14, [R1+0x46e8] ;  /* 0x0046e800010e7983 */ /* 0x000ea40000300a00 */
[----:B------:R-:W2:Y:S02]  /*50a20*/  LDL.LU.64 R12, [R1+0x46e0] ;  /* 0x0046e000010c7983 */ /* 0x000ea40000300a00 */
[C---:B--2---:R-:W-:Y:S11]  /*50a30*/  HMMA.16816.F32 R20, R16.reuse, R12, R20 ;  /* 0x0000000c1014723c */ /* 0x044ff60000001814 */
[----:B------:R-:W-:Y:S11]  /*50a40*/  @!UPT UIADD3 URZ, URZ, URZ, URZ ;  /* 0x0000003f3f3ff290 */ /* 0x000ff6000fffe03f */
[----:B------:R-:W-:Y:S01]  /*50a50*/  @!UPT UIADD3 URZ, URZ, URZ, URZ ;  /* 0x0000003f3f3ff290 */ /* 0x000fe2000fffe03f */
[----:B------:R-:W-:Y:S01]  /*50a60*/  STL.64 [R1+0x390], R20 ;  /* 0x0003901401007387 */ /* 0x000fe20000100a00 */
[----:B------:R0:W-:Y:S03]  /*50a70*/  STL.64 [R1+0x398], R22 ;  /* 0x0003981601007387 */ /* 0x0001e60000100a00 */
[----:B0-----:R-:W3:Y:S01]  /*50a80*/  LDL.LU.64 R22, [R1+0x46d8] ;  /* 0x0046d80001167983 */ /* 0x001ee20000300a00 */
[----:B------:R-:W3:Y:S02]  /*50a90*/  LDL.LU.64 R20, [R1+0x46d0] ;  /* 0x0046d00001147983 */ /* 0x000ee40000300a00 */
[----:B------:R-:W-:Y:S02]  /*50aa0*/  STL.64 [R1+0x4598], R14 ;  /* 0x0045980e01007387 */ /* 0x000fe40000100a00 */
[----:B------:R0:W-:Y:S02]  /*50ab0*/  STL.64 [R1+0x4590], R12 ;  /* 0x0045900c01007387 */ /* 0x0001e40000100a00 */
[----:B0-----:R-:W4:Y:S01]  /*50ac0*/  LDL.LU R12, [R1+0x1220] ;  /* 0x00122000010c7983 */ /* 0x001f220000300800 */
[----:B------:R-:W4:Y:S02]  /*50ad0*/  LDL.LU R13, [R1+0x1224] ;  /* 0x00122400010d7983 */ /* 0x000f240000300800 */
[----:B------:R-:W4:Y:S02]  /*50ae0*/  LDL.LU R14, [R1+0x1228] ;  /* 0x00122800010e7983 */ /* 0x000f240000300800 */
[----:B------:R-:W4:Y:S01]  /*50af0*/  LDL.LU R15, [R1+0x122c] ;  /* 0x00122c00010f7983 */ /* 0x000f220000300800 */
[----:B------:R-:W-:Y:S01]  /*50b00*/  LOP3.LUT R10, R29, 0x20, RZ, 0x3c, !PT ;  /* 0x000000201d0a7812 */ /* 0x000fe200078e3cff */
[C---:B---3--:R-:W-:Y:S08]  /*50b10*/  HMMA.16816.F32 R20, R16.reuse, R8, R20 ;  /* 0x000000081014723c */ /* 0x048ff00000001814 */
[----:B----4-:R-:W-:Y:S11]  /*50b20*/  HMMA.16816.F32 R16, R16, R4, R12 ;  /* 0x000000041010723c */ /* 0x010ff6000000180c */
[----:B------:R-:W-:Y:S04]  /*50b30*/  @!UPT UIADD3 URZ, URZ, URZ, URZ ;  /* 0x0000003f3f3ff290 */ /* 0x000fe8000fffe03f */
[----:B------:R-:W-:Y:S01]  /*50b40*/  STL.64 [R1+0x380], R20 ;  /* 0x0003801401007387 */ /* 0x000fe20000100a00 */
[----:B------:R-:W-:Y:S02]  /*50b50*/  STL.64 [R1+0x388], R22 ;  /* 0x0003881601007387 */ /* 0x000fe40000100a00 */
[----:B------:R-:W-:Y:S02]  /*50b60*/  IMAD.MOV.U32 R12, RZ, RZ, R27 ;  /* 0x000000ffff0c7224 */ /* 0x000fe400078e001b */
[----:B------:R-:W-:Y:S01]  /*50b70*/  IMAD.MOV.U32 R13, RZ, RZ, R11 ;  /* 0x000000ffff0d7224 */ /* 0x000fe200078e000b */
[----:B------:R-:W-:Y:S01]  /*50b80*/  STL [R1+0x38b8], R29 ;  /* 0x0038b81d01007387 */ /* 0x000fe20000100800 */
[----:B------:R-:W2:Y:S03]  /*50b90*/  LDL.LU R27, [R1+0x46c8] ;  /* 0x0046c800011b7983 */ /* 0x000ea60000300800 */
[----:B------:R-:W0:Y:S04]  /*50ba0*/  LDSM.16.MT88.4 R20, [R29+0x14180] ;  /* 0x014180001d14783b */ /* 0x000e280000004200 */
[----:B------:R-:W-:Y:S01]  /*50bb0*/  STL.64 [R1+0x140], R16 ;  /* 0x0001401001007387 */ /* 0x000fe20000100a00 */
[----:B------:R-:W-:Y:S02]  /*50bc0*/  STL.64 [R1+0x148], R18 ;  /* 0x0001481201007387 */ /* 0x000fe40000100a00 */
[----:B------:R-:W-:Y:S02]  /*50bd0*/  STL.64 [R1+0x45b0], R12 ;  /* 0x0045b00c01007387 */ /* 0x000fe40000100a00 */
[----:B------:R-:W-:Y:S01]  /*50be0*/  STL.64 [R1+0x4578], R4 ;  /* 0x0045780401007387 */ /* 0x000fe20000100a00 */
[----:B------:R-:W-:Y:S01]  /*50bf0*/  STL [R1+0x4588], R10 ;  /* 0x0045880a01007387 */ /* 0x000fe20000100800 */
[----:B------:R1:W-:Y:S03]  /*50c00*/  STL.64 [R1+0x4580], R8 ;  /* 0x0045800801007387 */ /* 0x0003e60000100a00 */
[----:B------:R3:W4:Y:S04]  /*50c10*/  LDSM.16.MT88.4 R16, [R10+0x14000] ;  /* 0x014000000a10783b */ /* 0x0007280000004200 */
[----:B-1----:R-:W2:Y:S01]  /*50c20*/  LDL.LU R8, [R1+0x13b0] ;  /* 0x0013b00001087983 */ /* 0x002ea20000300800 */
[----:B------:R-:W2:Y:S02]  /*50c30*/  LDL.LU R9, [R1+0x13b4] ;  /* 0x0013b40001097983 */ /* 0x000ea40000300800 */
[----:B---3--:R-:W3:Y:S02]  /*50c40*/  LDL.LU R10, [R1+0x13b8] ;  /* 0x0013b800010a7983 */ /* 0x008ee40000300800 */
        /* <DEDUP_REMOVED lines=8> */
[----:B-1----:R-:W2:Y:S01]  /*50cd0*/  LDL.LU R8, [R1+0x13c0] ;  /* 0x0013c00001087983 */ /* 0x002ea20000300800 */
[----:B------:R-:W2:Y:S02]  /*50ce0*/  LDL.LU R9, [R1+0x13c4] ;  /* 0x0013c40001097983 */ /* 0x000ea40000300800 */
[----:B------:R-:W3:Y:S02]  /*50cf0*/  LDL.LU R10, [R1+0x13c8] ;  /* 0x0013c800010a7983 */ /* 0x000ee40000300800 */
[----:B------:R-:W3:Y:S02]  /*50d00*/  LDL.LU R11, [R1+0x13cc] ;  /* 0x0013cc00010b7983 */ /* 0x000ee40000300800 */
[----:B------:R-:W-:-:S02]  /*50d10*/  IMAD.MOV.U32 R12, RZ, RZ, R26 ;  /* 0x000000ffff0c7224 */ /* 0x000fc400078e001a */
[----:B------:R-:W-:Y:S01]  /*50d20*/  IMAD.MOV.U32 R13, RZ, RZ, R3 ;  /* 0x000000ffff0d7224 */ /* 0x000fe200078e0003 */
[----:B------:R-:W4:Y:S01]  /*50d30*/  LDL.LU R26, [R1+0x46bc] ;  /* 0x0046bc00011a7983 */ /* 0x000f220000300800 */
[----:B------:R-:W4:Y:S03]  /*50d40*/  LDL.LU R3, [R1+0x46b8] ;  /* 0x0046b80001037983 */ /* 0x000f260000300800 */
[----:B------:R1:W-:Y:S02]  /*50d50*/  STL.64 [R1+0x45e0], R12 ;  /* 0x0045e00c01007387 */ /* 0x0003e40000100a00 */
[----:B-1----:R-:W-:Y:S02]  /*50d60*/  IMAD.MOV.U32 R12, RZ, RZ, R0 ;  /* 0x000000ffff0c7224 */ /* 0x002fe400078e0000 */
        /* <DEDUP_REMOVED lines=22> */
[----:B----4-:R-:W-:Y:S02]  /*50ed0*/  IMAD.MOV.U32 R4, RZ, RZ, R3 ;  /* 0x000000ffff047224 */ /* 0x010fe400078e0003 */
[----:B------:R-:W-:Y:S01]  /*50ee0*/  IMAD.MOV.U32 R5, RZ, RZ, R26 ;  /* 0x000000ffff057224 */ /* 0x000fe200078e001a */
[----:B------:R-:W4:Y:S01]  /*50ef0*/  LDL.LU R27, [R1+0x46a4] ;  /* 0x0046a400011b7983 */ /* 0x000f220000300800 */
[----:B------:R-:W-:Y:S02]  /*50f00*/  IMAD.MOV.U32 R13, RZ, RZ, R28 ;  /* 0x000000ffff0d7224 */ /* 0x000fe400078e001c */
[----:B------:R-:W4:Y:S02]  /*50f10*/  LDL.LU R28, [R1+0x46a0] ;  /* 0x0046a000011c7983 */ /* 0x000f240000300800 */
[----:B------:R-:W4:Y:S01]  /*50f20*/  LDL.LU R3, [R1+0x469c] ;  /* 0x00469c0001037983 */ /* 0x000f220000300800 */
[----:B------:R-:W4:Y:S01]  /*50f30*/  LDL.LU R26, [R1+0x4698] ;  /* 0x00469800011a7983 */ /* 0x000f220000300800 */
[----:B------:R-:W-:Y:S02]  /*50f40*/  STL.64 [R1+0x4640], R4 ;  /* 0x0046400401007387 */ /* 0x000fe40000100a00 */
[----:B------:R1:W-:Y:S02]  /*50f50*/  STL.64 [R1+0x4628], R12 ;  /* 0x0046280c01007387 */ /* 0x0003e40000100a00 */
[----:B-1----:R-:W-:-:S02]  /*50f60*/  IMAD.MOV.U32 R12, RZ, RZ, R7 ;  /* 0x000000ffff0c7224 */ /* 0x002fc400078e0007 */
[----:B------:R-:W-:Y:S01]  /*50f70*/  IMAD.MOV.U32 R13, RZ, RZ, R6 ;  /* 0x000000ffff0d7224 */ /* 0x000fe200078e0006 */
[----:B---3--:R-:W-:Y:S01]  /*50f80*/  STL.64 [R1+0x45f0], R10 ;  /* 0x0045f00a01007387 */ /* 0x008fe20000100a00 */
[----:B--2---:R1:W-:Y:S03]  /*50f90*/  STL.64 [R1+0x45e8], R8 ;  /* 0x0045e80801007387 */ /* 0x0043e60000100a00 */
[----:B-1----:R-:W2:Y:S01]  /*50fa0*/  LDL.LU R8, [R1+0x13f0] ;  /* 0x0013f00001087983 */ /* 0x002ea20000300800 */
[----:B------:R-:W2:Y:S02]  /*50fb0*/  LDL.LU R9, [R1+0x13f4] ;  /* 0x0013f40001097983 */ /* 0x000ea40000300800 */
[----:B------:R-:W3:Y:S02]  /*50fc0*/  LDL.LU R10, [R1+0x13f8] ;  /* 0x0013f800010a7983 */ /* 0x000ee40000300800 */
[----:B------:R-:W3:Y:S01]  /*50fd0*/  LDL.LU R11, [R1+0x13fc] ;  /* 0x0013fc00010b7983 */ /* 0x000ee20000300800 */
[----:B------:R1:W-:Y:S01]  /*50fe0*/  STL.64 [R1+0x4648], R12 ;  /* 0x0046480c01007387 */ /* 0x0003e20000100a00 */
[----:B------:R-:W2:Y:S02]  /*50ff0*/  LDL.LU R4, [R1+0x1440] ;  /* 0x0014400001047983 */ /* 0x000ea40000300800 */
[----:B------:R-:W2:Y:S02]  /*51000*/  LDL.LU R5, [R1+0x1444] ;  /* 0x0014440001057983 */ /* 0x000ea40000300800 */
[----:B------:R-:W2:Y:S01]  /*51010*/  LDL.LU R6, [R1+0x1448] ;  /* 0x0014480001067983 */ /* 0x000ea20000300800 */
[----:B------:R-:W2:Y:S01]  /*51020*/  LDL.LU R7, [R1+0x144c] ;  /* 0x00144c0001077983 */ /* 0x000ea20000300800 */
[----:B-1----:R-:W-:-:S02]  /*51030*/  IMAD.MOV.U32 R12, RZ, RZ, R25 ;  /* 0x000000ffff0c7224 */ /* 0x002fc400078e0019 */
[----:B------:R-:W-:Y:S02]  /*51040*/  IMAD.MOV.U32 R13, RZ, RZ, R24 ;  /* 0x000000ffff0d7224 */ /* 0x000fe400078e0018 */
[----:B----4-:R-:W-:Y:S02]  /*51050*/  IMAD.MOV.U32 R24, RZ, RZ, R28 ;  /* 0x000000ffff187224 */ /* 0x010fe400078e001c */
[----:B------:R-:W-:Y:S01]  /*51060*/  IMAD.MOV.U32 R25, RZ, RZ, R27 ;  /* 0x000000ffff197224 */ /* 0x000fe200078e001b */
[----:B--2---:R-:W-:Y:S01]  /*51070*/  STL.64 [R1+0x4658], R6 ;  /* 0x0046580601007387 */ /* 0x004fe20000100a00 */
[----:B------:R-:W-:Y:S03]  /*51080*/  STL.64 [R1+0x4650], R4 ;  /* 0x0046500401007387 */ /* 0x000fe60000100a00 */
[----:B------:R-:W-:Y:S02]  /*51090*/  STL.64 [R1+0x4680], R24 ;  /* 0x0046801801007387 */ /* 0x000fe40000100a00 */
[----:B------:R1:W-:Y:S02]  /*510a0*/  STL.64 [R1+0x4660], R12 ;  /* 0x0046600c01007387 */ /* 0x0003e40000100a00 */
[----:B-1----:R-:W2:Y:S01]  /*510b0*/  LDL.LU R12, [R1+0x1460] ;  /* 0x00146000010c7983 */ /* 0x002ea20000300800 */
[----:B------:R-:W2:Y:S02]  /*510c0*/  LDL.LU R13, [R1+0x1464] ;  /* 0x00146400010d7983 */ /* 0x000ea40000300800 */
[----:B------:R-:W4:Y:S02]  /*510d0*/  LDL.LU R14, [R1+0x1468] ;  /* 0x00146800010e7983 */ /* 0x000f240000300800 */
[----:B------:R-:W4:Y:S02]  /*510e0*/  LDL.LU R15, [R1+0x146c] ;  /* 0x00146c00010f7983 */ /* 0x000f240000300800 */
[----:B----4-:R-:W-:Y:S01]  /*510f0*/  STL.64 [R1+0x4678], R14 ;  /* 0x0046780e01007387 */ /* 0x010fe20000100a00 */
[----:B--2---:R1:W-:Y:S03]  /*51100*/  STL.64 [R1+0x4670], R12 ;  /* 0x0046700c01007387 */ /* 0x0043e60000100a00 */
[----:B-1----:R-:W2:Y:S01]  /*51110*/  LDL.LU R12, [R1+0x1470] ;  /* 0x00147000010c7983 */ /* 0x002ea20000300800 */
[----:B------:R-:W2:Y:S02]  /*51120*/  LDL.LU R13, [R1+0x1474] ;  /* 0x00147400010d7983 */ /* 0x000ea40000300800 */
[----:B------:R-:W4:Y:S02]  /*51130*/  LDL.LU R14, [R1+0x1478] ;  /* 0x00147800010e7983 */ /* 0x000f240000300800 */
[----:B------:R-:W4:Y:S02]  /*51140*/  LDL.LU R15, [R1+0x147c] ;  /* 0x00147c00010f7983 */ /* 0x000f240000300800 */
[----:B----4-:R-:W-:Y:S01]  /*51150*/  STL.64 [R1+0x4690], R14 ;  /* 0x0046900e01007387 */ /* 0x010fe20000100a00 */
[----:B--2---:R1:W-:Y:S03]  /*51160*/  STL.64 [R1+0x4688], R12 ;  /* 0x0046880c01007387 */ /* 0x0043e60000100a00 */
[----:B-1----:R-:W0:Y:S01]  /*51170*/  LDL.LU R12, [R1+0x1480] ;  /* 0x00148000010c7983 */ /* 0x002e220000300800 */
[----:B------:R-:W0:Y:S02]  /*51180*/  LDL.LU R13, [R1+0x1484] ;  /* 0x00148400010d7983 */ /* 0x000e240000300800 */
[----:B------:R-:W0:Y:S02]  /*51190*/  LDL.LU R14, [R1+0x1488] ;  /* 0x00148800010e7983 */ /* 0x000e240000300800 */
[----:B------:R-:W0:Y:S01]  /*511a0*/  LDL.LU R15, [R1+0x148c] ;  /* 0x00148c00010f7983 */ /* 0x000e220000300800 */
[----:B------:R-:W2:Y:S01]  /*511b0*/  LDL.LU R4, [R1+0x1450] ;  /* 0x0014500001047983 */ /* 0x000ea20000300800 */
[----:B------:R-:W2:Y:S02]  /*511c0*/  LDL.LU R5, [R1+0x1454] ;  /* 0x0014540001057983 */ /* 0x000ea40000300800 */
[----:B------:R-:W2:Y:S02]  /*511d0*/  LDL.LU R6, [R1+0x1458] ;  /* 0x0014580001067983 */ /* 0x000ea40000300800 */
[----:B------:R-:W2:Y:S01]  /*511e0*/  LDL.LU R7, [R1+0x145c] ;  /* 0x00145c0001077983 */ /* 0x000ea20000300800 */
[----:B---3--:R-:W-:Y:S01]  /*511f0*/  STL.64 [R1+0x4608], R10 ;  /* 0x0046080a01007387 */ /* 0x008fe20000100a00 */
[----:B------:R1:W-:Y:S03]  /*51200*/  STL.64 [R1+0x4600], R8 ;  /* 0x0046000801007387 */ /* 0x0003e60000100a00 */
[----:B-1----:R-:W3:Y:S01]  /*51210*/  LDL.LU R8, [R1+0x1400] ;  /* 0x0014000001087983 */ /* 0x002ee20000300800 */
[----:B------:R-:W3:Y:S02]  /*51220*/  LDL.LU R9, [R1+0x1404] ;  /* 0x0014040001097983 */ /* 0x000ee40000300800 */
[----:B------:R-:W4:Y:S02]  /*51230*/  LDL.LU R10, [R1+0x1408] ;  /* 0x00140800010a7983 */ /* 0x000f240000300800 */
[----:B------:R-:W4:Y:S02]  /*51240*/  LDL.LU R11, [R1+0x140c] ;  /* 0x00140c00010b7983 */ /* 0x000f240000300800 */
[----:B------:R-:W-:-:S02]  /*51250*/  IMAD.MOV.U32 R24, RZ, RZ, R26 ;  /* 0x000000ffff187224 */ /* 0x000fc400078e001a */
[----:B------:R-:W-:Y:S01]  /*51260*/  IMAD.MOV.U32 R25, RZ, RZ, R3 ;  /* 0x000000ffff197224 */ /* 0x000fe200078e0003 */
[----:B----4-:R-:W-:Y:S01]  /*51270*/  STL.64 [R1+0x4620], R10 ;  /* 0x0046200a01007387 */ /* 0x010fe20000100a00 */
[----:B---3--:R1:W-:Y:S03]  /*51280*/  STL.64 [R1+0x4618], R8 ;  /* 0x0046180801007387 */ /* 0x0083e60000100a00 */
[----:B-1----:R-:W3:Y:S01]  /*51290*/  LDL.LU R8, [R1+0x1410] ;  /* 0x0014100001087983 */ /* 0x002ee20000300800 */
[----:B------:R-:W3:Y:S02]  /*512a0*/  LDL.LU R9, [R1+0x1414] ;  /* 0x0014140001097983 */ /* 0x000ee40000300800 */
[----:B------:R-:W4:Y:S02]  /*512b0*/  LDL.LU R10, [R1+0x1418] ;  /* 0x00141800010a7983 */ /* 0x000f240000300800 */
[----:B------:R-:W4:Y:S01]  /*512c0*/  LDL.LU R11, [R1+0x141c] ;  /* 0x00141c00010b7983 */ /* 0x000f220000300800 */
[C---:B0-----:R-:W-:Y:S01]  /*512d0*/  HMMA.16816.F32 R24, R20.reuse, R24, R12 ;  /* 0x000000181418723c */ /* 0x041fe2000000180c */
[----:B----4-:R-:W-:Y:S01]  /*512e0*/  STL.64 [R1+0x4638], R10 ;  /* 0x0046380a01007387 */ /* 0x010fe20000100a00 */
[----:B---3--:R0:W-:Y:S03]  /*512f0*/  STL.64 [R1+0x4630], R8 ;  /* 0x0046300801007387 */ /* 0x0081e60000100a00 */
[----:B0-----:R-:W3:Y:S01]  /*51300*/  LDL.LU R8, [R1+0x1420] ;  /* 0x0014200001087983 */ /* 0x001ee20000300800 */
[----:B------:R-:W3:Y:S02]  /*51310*/  LDL.LU R9, [R1+0x1424] ;  /* 0x0014240001097983 */ /* 0x000ee40000300800 */
[----:B------:R-:W3:Y:S02]  /*51320*/  LDL.LU R10, [R1+0x1428] ;  /* 0x00142800010a7983 */ /* 0x000ee40000300800 */
[----:B------:R-:W3:Y:S01]  /*51330*/  LDL.LU R11, [R1+0x142c] ;  /* 0x00142c00010b7983 */ /* 0x000ee20000300800 */
[----:B------:R-:W-:Y:S01]  /*51340*/  STL.64 [R1+0x4570], R18 ;  /* 0x0045701201007387 */ /* 0x000fe20000100a00 */
[----:B------:R0:W-:Y:S03]  /*51350*/  STL.64 [R1+0x4568], R16 ;  /* 0x0045681001007387 */ /* 0x0001e60000100a00 */
[----:B0-----:R-:W4:Y:S01]  /*51360*/  LDL.LU R16, [R1+0x1430] ;  /* 0x0014300001107983 */ /* 0x001f220000300800 */
[----:B------:R-:W4:Y:S02]  /*51370*/  LDL.LU R17, [R1+0x1434] ;  /* 0x0014340001117983 */ /* 0x000f240000300800 */
[----:B------:R-:W4:Y:S02]  /*51380*/  LDL.LU R18, [R1+0x1438] ;  /* 0x0014380001127983 */ /* 0x000f240000300800 */
[----:B------:R-:W4:Y:S01]  /*51390*/  LDL.LU R19, [R1+0x143c] ;  /* 0x00143c0001137983 */ /* 0x000f220000300800 */
[----:B------:R-:W2:Y:S01]  /*513a0*/  LDL.LU.64 R14, [R1+0x4690] ;  /* 0x00469000010e7983 */ /* 0x000ea20000300a00 */
[----:B------:R-:W2:Y:S02]  /*513b0*/  LDL.LU.64 R12, [R1+0x4688] ;  /* 0x00468800010c7983 */ /* 0x000ea40000300a00 */
[----:B------:R0:W-:Y:S02]  /*513c0*/  STL.64 [R1+0x130], R24 ;  /* 0x0001301801007387 */ /* 0x0001e40000100a00 */
[----:B------:R2:W-:Y:S01]  /*513d0*/  STL.64 [R1+0x138], R26 ;  /* 0x0001381a01007387 */ /* 0x0005e20000100a00 */
        /* <DEDUP_REMOVED lines=8> */
[C---:B--2---:R-:W-:Y:S11]  /*51460*/  HMMA.16816.F32 R12, R20.reuse, R24, R12 ;  /* 0x00000018140c723c */ /* 0x044ff6000000180c */
[----:B------:R-:W-:Y:S11]  /*51470*/  @!UPT UIADD3 URZ, URZ, URZ, URZ ;  /* 0x0000003f3f3ff290 */ /* 0x000ff6000fffe03f */
[----:B------:R-:W-:Y:S01]  /*51480*/  @!UPT UIADD3 URZ, URZ, URZ, URZ ;  /* 0x0000003f3f3ff290 */ /* 0x000fe2000fffe03f */
[----:B------:R0:W-:Y:S01]  /*51490*/  STL.64 [R1+0x110], R12 ;  /* 0x0001100c01007387 */ /* 0x0001e20000100a00 */
[----:B------:R1:W-:Y:S03]  /*514a0*/  STL.64 [R1+0x118], R14 ;  /* 0x0001180e01007387 */ /* 0x0003e60000100a00 */
[----:B0-----:R-:W1:Y:S01]  /*514b0*/  LDL.LU.64 R12, [R1+0x4660] ;  /* 0x00466000010c7983 */ /* 0x001e620000300a00 */
[----:B------:R0:W-:Y:S01]  /*514c0*/  STL.64 [R1+0x4538], R24 ;  /* 0x0045381801007387 */ /* 0x0001e20000100a00 */
[----:B-1----:R-:W-:Y:S02]  /*514d0*/  HMMA.16816.F32 R12, R20, R12, R4 ;  /* 0x0000000c140c723c */ /* 0x002fe40000001804 */
[----:B------:R-:W2:Y:S01]  /*514e0*/  LDL.LU.64 R6, [R1+0x4658] ;  /* 0x0046580001067983 */ /* 0x000ea20000300a00 */
[----:B------:R-:W2:Y:S02]  /*514f0*/  LDL.LU.64 R4, [R1+0x4650] ;  /* 0x0046500001047983 */ /* 0x000ea40000300a00 */
[----:B0-----:R-:W-:-:S02]  /*51500*/  IMAD.MOV.U32 R24, RZ, RZ, R2 ;  /* 0x000000ffff187224 */ /* 0x001fc400078e0002 */
[----:B------:R-:W-:Y:S11]  /*51510*/  IMAD.MOV.U32 R25, RZ, RZ, R0 ;  /* 0x000000ffff197224 */ /* 0x000ff600078e0000 */
[----:B------:R-:W-:Y:S05]  /*51520*/  @!UPT UIADD3 URZ, URZ, URZ, URZ ;  /* 0x0000003f3f3ff290 */ /* 0x000fea000fffe03f */
[----:B------:R0:W-:Y:S01]  /*51530*/  STL.64 [R1+0xc0], R12 ;  /* 0x0000c00c01007387 */ /* 0x0001e20000100a00 */
[----:B------:R-:W-:Y:S03]  /*51540*/  STL.64 [R1+0xc8], R14 ;  /* 0x0000c80e01007387 */ /* 0x000fe60000100a00 */
[----:B0-----:R-:W3:Y:S01]  /*51550*/  LDL.LU.64 R12, [R1+0x4648] ;  /* 0x00464800010c7983 */ /* 0x001ee20000300a00 */
[C---:B--2---:R-:W-:Y:S03]  /*51560*/  HMMA.16816.F32 R24, R20.reuse, R24, R4 ;  /* 0x000000181418723c */ /* 0x044fe60000001804 */
[----:B------:R-:W4:Y:S05]  /*51570*/  LDL.LU.64 R4, [R1+0x4640] ;  /* 0x0046400001047983 */ /* 0x000f2a0000300a00 */
[C---:B----4-:R-:W-:Y:S01]  /*51580*/  HMMA.16816.F32 R4, R20.reuse, R4, R16 ;  /* 0x000000041404723c */ /* 0x050fe20000001810 */
        /* <DEDUP_REMOVED lines=9> */
[----:B0-----:R-:W4:Y:S01]  /*51620*/  LDL.LU R4, [R1+0x13a0] ;  /* 0x0013a00001047983 */ /* 0x001f220000300800 */
[----:B------:R-:W4:Y:S02]  /*51630*/  LDL.LU R5, [R1+0x13a4] ;  /* 0x0013a40001057983 */ /* 0x000f240000300800 */
[----:B-1----:R-:W4:Y:S02]  /*51640*/  LDL.LU R6, [R1+0x13a8] ;  /* 0x0013a80001067983 */ /* 0x002f240000300800 */
[----:B------:R-:W4:Y:S01]  /*51650*/  LDL.LU R7, [R1+0x13ac] ;  /* 0x0013ac0001077983 */ /* 0x000f220000300800 */
[----:B------:R-:W2:Y:S01]  /*51660*/  LDL.64 R24, [R1+0xf0] ;  /* 0x0000f00001187983 */ /* 0x000ea20000100a00 */
[C---:B---3--:R-:W-:Y:S03]  /*51670*/  HMMA.16816.F32 R12, R20.reuse, R12, R8 ;  /* 0x0000000c140c723c */ /* 0x048fe60000001808 */
[----:B--2---:R0:W-:Y:S04]  /*51680*/  STL.64 [R1+0x4550], R24 ;  /* 0x0045501801007387 */ /* 0x0041e80000100a00 */
[----:B0-----:R-:W2:Y:S01]  /*51690*/  LDL.64 R24, [R1+0x100] ;  /* 0x0001000001187983 */ /* 0x001ea20000100a00 */
[----:B------:R-:W3:Y:S02]  /*516a0*/  LDL.LU.64 R10, [R1+0x4638] ;  /* 0x00463800010a7983 */ /* 0x000ee40000300a00 */
[----:B------:R-:W3:Y:S11]  /*516b0*/  LDL.LU.64 R8, [R1+0x4630] ;  /* 0x0046300001087983 */ /* 0x000ef60000300a00 */
[----:B------:R-:W-:Y:S02]  /*516c0*/  @!UPT UIADD3 URZ, URZ, URZ, URZ ;  /* 0x0000003f3f3ff290 */ /* 0x000fe4000fffe03f */
[----:B------:R0:W-:Y:S01]  /*516d0*/  STL.64 [R1+0x370], R12 ;  /* 0x0003700c01007387 */ /* 0x0001e20000100a00 */
[----:B------:R3:W-:Y:S04]  /*516e0*/  STL.64 [R1+0x378], R14 ;  /* 0x0003780e01007387 */ /* 0x0007e80000100a00 */
        /* <DEDUP_REMOVED lines=42> */
[----:B0-----:R-:W2:Y:S01]  /*51990*/  LDL.LU.64 R14, [R1+0x4598] ;  /* 0x00459800010e7983 */ /* 0x001ea20000300a00 */
[----:B------:R-:W3:Y:S02]  /*519a0*/  LDL.LU.64 R12, [R1+0x4590] ;  /* 0x00459000010c7983 */ /* 0x000ee40000300a00 */
[C---:B---3--:R-:W-:Y:S11]  /*519b0*/  HMMA.16816.F32 R8, R20.reuse, R12, R8 ;  /* 0x0000000c1408723c */ /* 0x048ff60000001808 */
[----:B------:R-:W-:Y:S11]  /*519c0*/  @!UPT UIADD3 URZ, URZ, URZ, URZ ;  /* 0x0000003f3f3ff290 */ /* 0x000ff6000fffe03f */
[----:B------:R-:W-:Y:S01]  /*519d0*/  @!UPT UIADD3 URZ, URZ, URZ, URZ ;  /* 0x0000003f3f3ff290 */ /* 0x000fe2000fffe03f */
[----:B------:R-:W-:Y:S01]  /*519e0*/  STL.64 [R1+0x300], R8 ;  /* 0x0003000801007387 */ /* 0x000fe20000100a00 */
[----:B------:R0:W-:Y:S03]  /*519f0*/  STL.64 [R1+0x308], R10 ;  /* 0x0003080a01007387 */ /* 0x0001e60000100a00 */
[----:B0-----:R-:W3:Y:S01]  /*51a00*/  LDL.LU R10, [R1+0x4588] ;  /* 0x00458800010a7983 */ /* 0x001ee20000300800 */
[----:B------:R-:W4:Y:S02]  /*51a10*/  LDL.LU.64 R8, [R1+0x4580] ;  /* 0x0045800001087983 */ /* 0x000f240000300a00 */
[----:B--2---:R-:W-:Y:S02]  /*51a20*/  STL.64 [R1+0x4490], R14 ;  /* 0x0044900e01007387 */ /* 0x004fe40000100a00 */
[----:B------:R0:W-:Y:S02]  /*51a30*/  STL.64 [R1+0x4488], R12 ;  /* 0x0044880c01007387 */ /* 0x0001e40000100a00 */
[----:B0-----:R-:W2:Y:S04]  /*51a40*/  LDL.64 R12, [R1+0xa0] ;  /* 0x0000a000010c7983 */ /* 0x001ea80000100a00 */
        /* <DEDUP_REMOVED lines=17> */
[----:B------:R-:W2:Y:S02]  /*51b60*/  LDL.LU R15, [R1+0x139c] ;  /* 0x00139c00010f7983 */ /* 0x000ea40000300800 */
[----:B------:R0:W-:Y:S01]  /*51b70*/  STL.64 [R1+0x2f0], R4 ;  /* 0x0002f00401007387 */ /* 0x0001e20000100a00 */
[----:B------:R-:W-:Y:S03]  /*51b80*/  STL.64 [R1+0x2f8], R6 ;  /* 0x0002f80601007387 */ /* 0x000fe60000100a00 */
[----:B0-----:R-:W4:Y:S02]  /*51b90*/  LDL.LU.64 R4, [R1+0x4578] ;  /* 0x0045780001047983 */ /* 0x001f240000300a00 */
[----:B----4-:R-:W-:Y:S02]  /*51ba0*/  HMMA.16816.F32 R20, R20, R4, R16 ;  /* 0x000000041414723c */ /* 0x010fe40000001810 */
[----:B------:R-:W2:Y:S01]  /*51bb0*/  LDL.LU.64 R18, [R1+0x4570] ;  /* 0x0045700001127983 */ /* 0x000ea20000300a00 */
[----:B------:R-:W2:Y:S02]  /*51bc0*/  LDL.LU.64 R16, [R1+0x4568] ;  /* 0x0045680001107983 */ /* 0x000ea40000300a00 */
[----:B------:R-:W-:-:S02]  /*51bd0*/  IMAD.MOV.U32 R11, RZ, RZ, R24 ;  /* 0x000000ffff0b7224 */ /* 0x000fc400078e0018 */
[----:B------:R-:W-:Y:S11]  /*51be0*/  IMAD.MOV.U32 R3, RZ, RZ, R25 ;  /* 0x000000ffff037224 */ /* 0x000ff600078e0019 */
[----:B------:R-:W-:Y:S05]  /*51bf0*/  @!UPT UIADD3 URZ, URZ, URZ, URZ ;  /* 0x0000003f3f3ff290 */ /* 0x000fea000fffe03f */
[----:B------:R0:W-:Y:S01]  /*51c00*/  STL.64 [R1+0x70], R20 ;  /* 0x0000701401007387 */ /* 0x0001e20000100a00 */
[----:B------:R1:W-:Y:S03]  /*51c10*/  STL.64 [R1+0x78], R22 ;  /* 0x0000781601007387 */ /* 0x0003e60000100a00 */
[----:B0-----:R-:W4:Y:S01]  /*51c20*/  LDL.LU R20, [R1+0x1350] ;  /* 0x0013500001147983 */ /* 0x001f220000300800 */
[----:B------:R-:W4:Y:S02]  /*51c30*/  LDL.LU R21, [R1+0x1354] ;  /* 0x0013540001157983 */ /* 0x000f240000300800 */
[----:B-1----:R-:W4:Y:S02]  /*51c40*/  LDL.LU R22, [R1+0x1358] ;  /* 0x0013580001167983 */ /* 0x002f240000300800 */
[----:B------:R-:W4:Y:S01]  /*51c50*/  LDL.LU R23, [R1+0x135c] ;  /* 0x00135c0001177983 */ /* 0x000f220000300800 */
        /* <DEDUP_REMOVED lines=10> */
[----:B---3--:R-:W-:Y:S02]  /*51d00*/  STL [R1+0x4500], R10 ;  /* 0x0045000a01007387 */ /* 0x008fe40000100800 */
[----:B------:R0:W-:Y:S02]  /*51d10*/  STL.64 [R1+0x44f8], R8 ;  /* 0x0044f80801007387 */ /* 0x0001e40000100a00 */
[----:B0-----:R-:W3:Y:S01]  /*51d20*/  LDL.64 R8, [R1+0xd0] ;  /* 0x0000d00001087983 */ /* 0x001ee20000100a00 */
        /* <DEDUP_REMOVED lines=11> */
[----:B------:R0:W-:Y:S03]  /*51de0*/  STL.64 [R1+0x44f0], R4 ;  /* 0x0044f00401007387 */ /* 0x0001e60000100a00 */
        /* <DEDUP_REMOVED lines=8> */
[----:B------:R-:W-:Y:S03]  /*51e70*/  STL.64 [R1+0x248], R14 ;  /* 0x0002480e01007387 */ /* 0x000fe60000100a00 */
[----:B0-----:R-:W4:Y:S01]  /*51e80*/  LDL.LU.64 R12, [R1+0x4530] ;  /* 0x00453000010c7983 */ /* 0x001f220000300a00 */
[----:B---3--:R-:W-:Y:S01]  /*51e90*/  HMMA.16816.F32 R4, R16, R8, R4 ;  /* 0x000000081004723c */ /* 0x008fe20000001804 */
[----:B------:R0:W-:Y:S11]  /*51ea0*/  STL.64 [R1+0x4428], R24 ;  /* 0x0044281801007387 */ /* 0x0001f60000100a00 */
[----:B------:R-:W-:Y:S11]  /*51eb0*/  @!UPT UIADD3 URZ, URZ, URZ, URZ ;  /* 0x0000003f3f3ff290 */ /* 0x000ff6000fffe03f */
[----:B------:R-:W-:Y:S01]  /*51ec0*/  STL.64 [R1+0x230], R4 ;  /* 0x0002300401007387 */ /* 0x000fe20000100a00 */
[----:B------:R4:W-:Y:S02]  /*51ed0*/  STL.64 [R1+0x238], R6 ;  /* 0x0002380601007387 */ /* 0x0009e40000100a00 */
[----:B0-----:R-:W-:Y:S02]  /*51ee0*/  IMAD.MOV.U32 R24, RZ, RZ, R9 ;  /* 0x000000ffff187224 */ /* 0x001fe400078e0009 */
[----:B------:R-:W-:-:S03]  /*51ef0*/  IMAD.MOV.U32 R25, RZ, RZ, R8 ;  /* 0x000000ffff197224 */ /* 0x000fc600078e0008 */
[----:B------:R-:W-:Y:S02]  /*51f00*/  STL [R1+0x4464], R24 ;  /* 0x0044641801007387 */ /* 0x000fe40000100800 */
[----:B------:R-:W-:Y:S01]  /*51f10*/  STL [R1+0x4460], R25 ;  /* 0x0044601901007387 */ /* 0x000fe20000100800 */
[----:B----4-:R-:W-:Y:S11]  /*51f20*/  HMMA.16816.F32 R4, R16, R12, R20 ;  /* 0x0000000c1004723c */ /* 0x010ff60000001814 */
        /* <DEDUP_REMOVED lines=8> */
[----:B------:R-:W4:Y:S02]  /*51fb0*/  LDL.64 R8, [R1+0x60] ;  /* 0x0000600001087983 */ /* 0x000f240000100a00 */
[----:B----4-:R0:W-:Y:S04]  /*51fc0*/  STL.64 [R1+0x4518], R8 ;  /* 0x0045180801007387 */ /* 0x0101e80000100a00 */
[----:B0-----:R-:W4:Y:S01]  /*51fd0*/  LDL.64 R8, [R1+0x90] ;  /* 0x0000900001087983 */ /* 0x001f220000100a00 */
[----:B---3--:R-:W-:Y:S02]  /*51fe0*/  STL.64 [R1+0x44b8], R22 ;  /* 0x0044b81601007387 */ /* 0x008fe40000100a00 */
[----:B--2---:R0:W-:Y:S02]  /*51ff0*/  STL.64 [R1+0x44b0], R20 ;  /* 0x0044b01401007387 */ /* 0x0041e40000100a00 */
[----:B0-----:R-:W2:Y:S04]  /*52000*/  LDL.64 R20, [R1+0x20] ;  /* 0x0000200001147983 */ /* 0x001ea80000100a00 */
[----:B--2---:R0:W-:Y:S04]  /*52010*/  STL.64 [R1+0x44c8], R20 ;  /* 0x0044c81401007387 */ /* 0x0041e80000100a00 */
[----:B0-----:R-:W2:Y:S01]  /*52020*/  LDL.64 R20, [R1+0x30] ;  /* 0x0000300001147983 */ /* 0x001ea20000100a00 */
[----:B------:R-:W-:-:S02]  /*52030*/  IMAD.MOV.U32 R27, RZ, RZ, R12 ;  /* 0x000000ffff1b7224 */ /* 0x000fc400078e000c */
[----:B------:R-:W-:Y:S01]  /*52040*/  IMAD.MOV.U32 R26, RZ, RZ, R13 ;  /* 0x000000ffff1a7224 */ /* 0x000fe200078e000d */
[----:B--2---:R-:W-:Y:S01]  /*52050*/  STL.64 [R1+0x44e0], R20 ;  /* 0x0044e01401007387 */ /* 0x004fe20000100a00 */
[----:B------:R-:W2:Y:S03]  /*52060*/  LDL.64 R12, [R1] ;  /* 0x00000000010c7983 */ /* 0x000ea60000100a00 */
[----:B--2---:R0:W-:Y:S04]  /*52070*/  STL.64 [R1+0x44a8], R12 ;  /* 0x0044a80c01007387 */ /* 0x0041e80000100a00 */
[----:B0-----:R-:W2:Y:S04]  /*52080*/  LDL.64 R12, [R1+0x10] ;  /* 0x00001000010c7983 */ /* 0x001ea80000100a00 */
[----:B--2---:R0:W-:Y:S04]  /*52090*/  STL.64 [R1+0x44c0], R12 ;  /* 0x0044c00c01007387 */ /* 0x0041e80000100a00 */
        /* <DEDUP_REMOVED lines=20> */
[----:B------:R-:W3:Y:S01]  /*521e0*/  LDL.64 R20, [R1+0x40] ;  /* 0x0000400001147983 */ /* 0x000ee20000100a00 */
[----:B----4-:R-:W-:-:S02]  /*521f0*/  IMAD.MOV.U32 R29, RZ, RZ, R8 ;  /* 0x000000ffff1d7224 */ /* 0x010fc400078e0008 */
[----:B------:R-:W-:Y:S01]  /*52200*/  IMAD.MOV.U32 R28, RZ, RZ, R9 ;  /* 0x000000ffff1c7224 */ /* 0x000fe200078e0009 */
[C---:B--2---:R-:W-:Y:S01]  /*52210*/  HMMA.16816.F32 R4, R16.reuse, R8, R4 ;  /* 0x000000081004723c */ /* 0x044fe20000001804 */
[----:B---3--:R0:W-:Y:S04]  /*52220*/  STL.64 [R1+0x44e8], R20 ;  /* 0x0044e81401007387 */ /* 0x0081e80000100a00 */
[----:B0-----:R-:W2:Y:S01]  /*52230*/  LDL.64 R20, [R1+0x50] ;  /* 0x0000500001147983 */ /* 0x001ea20000100a00 */
[----:B------:R-:W-:Y:S02]  /*52240*/  STL.64 [R1+0x44d8], R14 ;  /* 0x0044d80e01007387 */ /* 0x000fe40000100a00 */
[----:B------:R0:W-:Y:S02]  /*52250*/  STL.64 [R1+0x44d0], R12 ;  /* 0x0044d00c01007387 */ /* 0x0001e40000100a00 */
[----:B0-----:R-:W3:Y:S01]  /*52260*/  LDL.LU R12, [R1+0x11e0] ;  /* 0x0011e000010c7983 */ /* 0x001ee20000300800 */
[----:B------:R-:W3:Y:S02]  /*52270*/  LDL.LU R13, [R1+0x11e4] ;  /* 0x0011e400010d7983 */ /* 0x000ee40000300800 */
[----:B------:R-:W3:Y:S02]  /*52280*/  LDL.LU R14, [R1+0x11e8] ;  /* 0x0011e800010e7983 */ /* 0x000ee40000300800 */
[----:B------:R-:W3:Y:S01]  /*52290*/  LDL.LU R15, [R1+0x11ec] ;  /* 0x0011ec00010f7983 */ /* 0x000ee20000300800 */
[----:B------:R0:W-:Y:S01]  /*522a0*/  STL [R1+0x446c], R26 ;  /* 0x00446c1a01007387 */ /* 0x0001e20000100800 */
[----:B------:R1:W-:Y:S02]  /*522b0*/  STL [R1+0x4468], R27 ;  /* 0x0044681b01007387 */ /* 0x0003e40000100800 */
[----:B------:R-:W4:Y:S02]  /*522c0*/  LDL.LU R24, [R1+0x11f0] ;  /* 0x0011f00001187983 */ /* 0x000f240000300800 */
[----:B------:R-:W4:Y:S01]  /*522d0*/  LDL.LU R25, [R1+0x11f4] ;  /* 0x0011f40001197983 */ /* 0x000f220000300800 */
[----:B0-----:R-:W4:Y:S01]  /*522e0*/  LDL.LU R26, [R1+0x11f8] ;  /* 0x0011f800011a7983 */ /* 0x001f220000300800 */
[----:B-1----:R-:W4:Y:S02]  /*522f0*/  LDL.LU R27, [R1+0x11fc] ;  /* 0x0011fc00011b7983 */ /* 0x002f240000300800 */
[----:B------:R-:W-:Y:S02]  /*52300*/  STL.64 [R1+0xae0], R4 ;  /* 0x000ae00401007387 */ /* 0x000fe40000100a00 */
[----:B------:R0:W-:Y:S02]  /*52310*/  STL.64 [R1+0xae8], R6 ;  /* 0x000ae80601007387 */ /* 0x0001e40000100a00 */
        /* <DEDUP_REMOVED lines=13> */
[----:B------:R-:W2:Y:S02]  /*523f0*/  LDL.LU R10, [R1+0x4500] ;  /* 0x00450000010a7983 */ /* 0x000ea40000300800 */
[----:B------:R-:W3:Y:S01]  /*52400*/  LDL.LU.64 R8, [R1+0x44f8] ;  /* 0x0044f80001087983 */ /* 0x000ee20000300a00 */
[----:B--2---:R-:W-:Y:S01]  /*52410*/  STL.64 [R1+0x4480], R10 ;  /* 0x0044800a01007387 */ /* 0x004fe20000100a00 */
[----:B---3--:R0:W-:Y:S03]  /*52420*/  STL.64 [R1+0x4478], R8 ;  /* 0x0044780801007387 */ /* 0x0081e60000100a00 */
[----:B0-----:R-:W2:Y:S01]  /*52430*/  LDL.LU R8, [R1+0x11a0] ;  /* 0x0011a00001087983 */ /* 0x001ea20000300800 */
[----:B------:R-:W2:Y:S02]  /*52440*/  LDL.LU R9, [R1+0x11a4] ;  /* 0x0011a40001097983 */ /* 0x000ea40000300800 */
[----:B------:R-:W3:Y:S02]  /*52450*/  LDL.LU R10, [R1+0x11a8] ;  /* 0x0011a800010a7983 */ /* 0x000ee40000300800 */
[----:B------:R-:W3:Y:S01]  /*52460*/  LDL.LU R11, [R1+0x11ac] ;  /* 0x0011ac00010b7983 */ /* 0x000ee20000300800 */
[C---:B------:R-:W-:Y:S01]  /*52470*/  HMMA.16816.F32 R4, R16.reuse, R20, R4 ;  /* 0x000000141004723c */ /* 0x040fe20000001804 */
[----:B---3--:R-:W-:Y:S01]  /*52480*/  STL.64 [R1+0x44a0], R10 ;  /* 0x0044a00a01007387 */ /* 0x008fe20000100a00 */
[----:B--2---:R0:W-:Y:S03]  /*52490*/  STL.64 [R1+0x4498], R8 ;  /* 0x0044980801007387 */ /* 0x0041e60000100a00 */
[----:B0-----:R-:W2:Y:S01]  /*524a0*/  LDL.LU R8, [R1+0x11b0] ;  /* 0x0011b00001087983 */ /* 0x001ea20000300800 */
[----:B------:R-:W2:Y:S02]  /*524b0*/  LDL.LU R9, [R1+0x11b4] ;  /* 0x0011b40001097983 */ /* 0x000ea40000300800 */
[----:B------:R-:W2:Y:S02]  /*524c0*/  LDL.LU R10, [R1+0x11b8] ;  /* 0x0011b800010a7983 */ /* 0x000ea40000300800 */
[----:B------:R-:W2:Y:S11]  /*524d0*/  LDL.LU R11, [R1+0x11bc] ;  /* 0x0011bc00010b7983 */ /* 0x000eb60000300800 */
[----:B------:R-:W-:Y:S02]  /*524e0*/  @!UPT UIADD3 URZ, URZ, URZ, URZ ;  /* 0x0000003f3f3ff290 */ /* 0x000fe4000fffe03f */
[----:B------:R0:W-:Y:S01]  /*524f0*/  STL.64 [R1+0x1560], R4 ;  /* 0x0015600401007387 */ /* 0x0001e20000100a00 */
[----:B------:R1:W-:Y:S03]  /*52500*/  STL.64 [R1+0x1568], R6 ;  /* 0x0015680601007387 */ /* 0x0003e60000100a00 */
[----:B0-----:R-:W3:Y:S01]  /*52510*/  LDL.LU.64 R4, [R1+0x44f0] ;  /* 0x0044f00001047983 */ /* 0x001ee20000300a00 */
[----:B-1----:R-:W-:Y:S02]  /*52520*/  IMAD.MOV.U32 R6, RZ, RZ, R20 ;  /* 0x000000ffff067224 */ /* 0x002fe400078e0014 */
[----:B------:R-:W-:Y:S02]  /*52530*/  IMAD.MOV.U32 R7, RZ, RZ, R21 ;  /* 0x000000ffff077224 */ /* 0x000fe400078e0015 */
[----:B------:R-:W4:Y:S02]  /*52540*/  LDL.LU.64 R20, [R1+0x44e8] ;  /* 0x0044e80001147983 */ /* 0x000f240000300a00 */
[C---:B----4-:R-:W-:Y:S11]  /*52550*/  HMMA.16816.F32 R24, R16.reuse, R20, R24 ;  /* 0x000000141018723c */ /* 0x050ff60000001818 */
[----:B------:R-:W-:Y:S11]  /*52560*/  @!UPT UIADD3 URZ, URZ, URZ, URZ ;  /* 0x0000003f3f3ff290 */ /* 0x000ff6000fffe03f */
[----:B------:R-:W-:Y:S01]  /*52570*/  @!UPT UIADD3 URZ, URZ, URZ, URZ ;  /* 0x0000003f3f3ff290 */ /* 0x000fe2000fffe03f */
[----:B------:R0:W-:Y:S01]  /*52580*/  STL.64 [R1+0x1550], R24 ;  /* 0x0015501801007387 */ /* 0x0001e20000100a00 */
[----:B------:R1:W-:Y:S02]  /*52590*/  STL.64 [R1+0x1558], R26 ;  /* 0x0015581a01007387 */ /* 0x0003e40000100a00 */
[----:B0-----:R-:W-:Y:S02]  /*525a0*/  IMAD.MOV.U32 R24, RZ, RZ, R20 ;  /* 0x000000ffff187224 */ /* 0x001fe400078e0014 */
[----:B------:R-:W-:Y:S02]  /*525b0*/  IMAD.MOV.U32 R25, RZ, RZ, R21 ;  /* 0x000000ffff197224 */ /* 0x000fe400078e0015 */
[----:B------:R-:W4:Y:S02]  /*525c0*/  LDL.LU.64 R20, [R1+0x44e0] ;  /* 0x0044e00001147983 */ /* 0x000f240000300a00 */
[----:B----4-:R-:W-:Y:S01]  /*525d0*/  HMMA.16816.F32 R12, R16, R20, R12 ;  /* 0x00000014100c723c */ /* 0x010fe2000000180c */
[----:B-1----:R-:W-:-:S02]  /*525e0*/  IMAD.MOV.U32 R26, RZ, RZ, R20 ;  /* 0x000000ffff1a7224 */ /* 0x002fc400078e0014 */
        /* <DEDUP_REMOVED lines=11> */
[----:B------:R0:W-:Y:S01]  /*526a0*/  STL.64 [R1+0x1530], R12 ;  /* 0x0015300c01007387 */ /* 0x0001e20000100a00 */
[----:B------:R-:W-:Y:S03]  /*526b0*/  STL.64 [R1+0x1538], R14 ;  /* 0x0015380e01007387 */ /* 0x000fe60000100a00 */
[----:B0-----:R-:W4:Y:S01]  /*526c0*/  LDL.LU.64 R12, [R1+0x44c0] ;  /* 0x0044c000010c7983 */ /* 0x001f220000300a00 */
[----:B------:R-:W4:Y:S02]  /*526d0*/  LDL.LU.64 R22, [R1+0x44b8] ;  /* 0x0044b80001167983 */ /* 0x000f240000300a00 */
[----:B------:R-:W4:Y:S02]  /*526e0*/  LDL.LU.64 R20, [R1+0x44b0] ;  /* 0x0044b00001147983 */ /* 0x000f240000300a00 */
[C---:B----4-:R-:W-:Y:S11]  /*526f0*/  HMMA.16816.F32 R20, R16.reuse, R12, R20 ;  /* 0x0000000c1014723c */ /* 0x050ff60000001814 */
[----:B------:R-:W-:Y:S11]  /*52700*/  @!UPT UIADD3 URZ, URZ, URZ, URZ ;  /* 0x0000003f3f3ff290 */ /* 0x000ff6000fffe03f */
[----:B------:R-:W-:Y:S01]  /*52710*/  @!UPT UIADD3 URZ, URZ, URZ, URZ ;  /* 0x0000003f3f3ff290 */ /* 0x000fe2000fffe03f */
[----:B------:R0:W-:Y:S01]  /*52720*/  STL.64 [R1+0x1520], R20 ;  /* 0x0015201401007387 */ /* 0x0001e20000100a00 */
[----:B------:R-:W-:Y:S02]  /*52730*/  STL.64 [R1+0x1528], R22 ;  /* 0x0015281601007387 */ /* 0x000fe40000100a00 */
        /* <DEDUP_REMOVED lines=11> */
[----:B------:R-:W4:Y:S02]  /*527f0*/  LDL.LU.64 R14, [R1+0x4490] ;  /* 0x00449000010e7983 */ /* 0x000f240000300a00 */
        /* <DEDUP_REMOVED lines=8> */
[----:B----4-:R-:W-:Y:S02]  /*52880*/  STL.64 [R1+0x4340], R14 ;  /* 0x0043400e01007387 */ /* 0x010fe40000100a00 */
[----:B------:R0:W-:Y:S02]  /*52890*/  STL.64 [R1+0x4338], R12 ;  /* 0x0043380c01007387 */ /* 0x0001e40000100a00 */
[----:B0-----:R-:W2:Y:S01]  /*528a0*/  LDL.LU R12, [R1+0x1190] ;  /* 0x00119000010c7983 */ /* 0x001ea20000300800 */
[----:B------:R-:W2:Y:S02]  /*528b0*/  LDL.LU R13, [R1+0x1194] ;  /* 0x00119400010d7983 */ /* 0x000ea40000300800 */
[----:B------:R-:W2:Y:S02]  /*528c0*/  LDL.LU R14, [R1+0x1198] ;  /* 0x00119800010e7983 */ /* 0x000ea40000300800 */
[----:B------:R-:W2:Y:S02]  /*528d0*/  LDL.LU R15, [R1+0x119c] ;  /* 0x00119c00010f7983 */ /* 0x000ea40000300800 */
[----:B--2---:R-:W-:Y:S11]  /*528e0*/  HMMA.16816.F32 R12, R16, R8, R12 ;  /* 0x00000008100c723c */ /* 0x004ff6000000180c */
[----:B------:R-:W-:Y:S11]  /*528f0*/  @!UPT UIADD3 URZ, URZ, URZ, URZ ;  /* 0x0000003f3f3ff290 */ /* 0x000ff6000fffe03f */
[----:B------:R-:W-:Y:S01]  /*52900*/  @!UPT UIADD3 URZ, URZ, URZ, URZ ;  /* 0x0000003f3f3ff290 */ /* 0x000fe2000fffe03f */
[----:B------:R0:W-:Y:S01]  /*52910*/  STL.64 [R1+0x14f0], R12 ;  /* 0x0014f00c01007387 */ /* 0x0001e20000100a00 */
[----:B------:R1:W-:Y:S03]  /*52920*/  STL.64 [R1+0x14f8], R14 ;  /* 0x0014f80e01007387 */ /* 0x0003e60000100a00 */
[----:B0-----:R-:W2:Y:S01]  /*52930*/  LDL.LU R12, [R1+0x10a0] ;  /* 0x0010a000010c7983 */ /* 0x001ea20000300800 */
[----:B------:R-:W2:Y:S02]  /*52940*/  LDL.LU R13, [R1+0x10a4] ;  /* 0x0010a400010d7983 */ /* 0x000ea40000300800 */
[----:B-1----:R-:W4:Y:S02]  /*52950*/  LDL.LU R14, [R1+0x10a8] ;  /* 0x0010a800010e7983 */ /* 0x002f240000300800 */
[----:B------:R-:W4:Y:S02]  /*52960*/  LDL.LU R15, [R1+0x10ac] ;  /* 0x0010ac00010f7983 */ /* 0x000f240000300800 */
[----:B----4-:R-:W-:Y:S01]  /*52970*/  STL.64 [R1+0x4350], R14 ;  /* 0x0043500e01007387 */ /* 0x010fe20000100a00 */
[----:B--2---:R0:W-:Y:S02]  /*52980*/  STL.64 [R1+0x4348], R12 ;  /* 0x0043480c01007387 */ /* 0x0041e40000100a00 */
[----:B0-----:R-:W-:-:S02]  /*52990*/  IMAD.MOV.U32 R12, RZ, RZ, R21 ;  /* 0x000000ffff0c7224 */ /* 0x001fc400078e0015 */
[----:B------:R-:W-:Y:S02]  /*529a0*/  IMAD.MOV.U32 R13, RZ, RZ, R20 ;  /* 0x000000ffff0d7224 */ /* 0x000fe400078e0014 */
[----:B------:R-:W-:Y:S04]  /*529b0*/  LDSM.16.MT88.4 R20, [R10+0x14080] ;  /* 0x014080000a14783b */ /* 0x000fe80000004200 */
[----:B------:R0:W-:Y:S04]  /*529c0*/  STL.64 [R1+0x4368], R12 ;  /* 0x0043680c01007387 */ /* 0x0001e80000100a00 */
[----:B0-----:R-:W3:Y:S01]  /*529d0*/  LDL.LU R12, [R1+0x1180] ;  /* 0x00118000010c7983 */ /* 0x001ee20000300800 */
[----:B------:R-:W3:Y:S02]  /*529e0*/  LDL.LU R13, [R1+0x1184] ;  /* 0x00118400010d7983 */ /* 0x000ee40000300800 */
[----:B------:R-:W3:Y:S02]  /*529f0*/  LDL.LU R14, [R1+0x1188] ;  /* 0x00118800010e7983 */ /* 0x000ee40000300800 */
[----:B------:R-:W3:Y:S02]  /*52a00*/  LDL.LU R15, [R1+0x118c] ;  /* 0x00118c00010f7983 */ /* 0x000ee40000300800 */
[----:B---3--:R-:W-:Y:S07]  /*52a10*/  HMMA.16816.F32 R16, R16, R4, R12 ;  /* 0x000000041010723c */ /* 0x008fee000000180c */
[----:B------:R-:W-:-:S02]  /*52a20*/  IMAD.MOV.U32 R12, RZ, RZ, R28 ;  /* 0x000000ffff0c7224 */ /* 0x000fc400078e001c */
[----:B------:R-:W2:Y:S11]  /*52a30*/  LDL.LU R28, [R1+0x4474] ;  /* 0x00447400011c7983 */ /* 0x000eb60000300800 */
[----:B------:R-:W-:Y:S03]  /*52a40*/  @!UPT UIADD3 URZ, URZ, URZ, URZ ;  /* 0x0000003f3f3ff290 */ /* 0x000fe6000fffe03f */
[----:B------:R-:W-:Y:S01]  /*52a50*/  STL.64 [R1+0x12a0], R16 ;  /* 0x0012a01001007387 */ /* 0x000fe20000100a00 */
[----:B------:R-:W-:Y:S02]  /*52a60*/  STL.64 [R1+0x12a8], R18 ;  /* 0x0012a81201007387 */ /* 0x000fe40000100a00 */
[----:B------:R-:W0:Y:S04]  /*52a70*/  LDSM.16.MT88.4 R16, [R10+0x14100] ;  /* 0x014100000a10783b */ /* 0x000e280000004200 */
[----:B------:R-:W-:Y:S02]  /*52a80*/  IMAD.MOV.U32 R13, RZ, RZ, R29 ;  /* 0x000000ffff0d7224 */ /* 0x000fe400078e001d */
[----:B------:R-:W3:Y:S03]  /*52a90*/  LDL.LU R29, [R1+0x4470] ;  /* 0x00447000011d7983 */ /* 0x000ee60000300800 */
[----:B------:R1:W-:Y:S02]  /*52aa0*/  STL.64 [R1+0x4380], R12 ;  /* 0x0043800c01007387 */ /* 0x0003e40000100a00 */
[----:B-1----:R-:W-:-:S02]  /*52ab0*/  IMAD.MOV.U32 R12, RZ, RZ, R26 ;  /* 0x000000ffff0c7224 */ /* 0x002fc400078e001a */
[----:B------:R-:W-:Y:S01]  /*52ac0*/  IMAD.MOV.U32 R13, RZ, RZ, R27 ;  /* 0x000000ffff0d7224 */ /* 0x000fe200078e001b */
[----:B------:R-:W4:Y:S01]  /*52ad0*/  LDL.LU R26, [R1+0x446c] ;  /* 0x00446c00011a7983 */ /* 0x000f220000300800 */
[----:B------:R-:W2:Y:S03]  /*52ae0*/  LDL.LU R27, [R1+0x4468] ;  /* 0x00446800011b7983 */ /* 0x000ea60000300800 */
[----:B------:R-:W-:Y:S01]  /*52af0*/  STL.64 [R1+0x4398], R12 ;  /* 0x0043980c01007387 */ /* 0x000fe20000100a00 */
[----:B------:R-:W-:Y:S02]  /*52b00*/  STL.64 [R1+0x4330], R4 ;  /* 0x0043300401007387 */ /* 0x000fe40000100a00 */
[----:B------:R-:W-:Y:S02]  /*52b10*/  STL [R1+0x4420], R10 ;  /* 0x0044200a01007387 */ /* 0x000fe40000100800 */
[----:B------:R-:W-:Y:S01]  /*52b20*/  STL.64 [R1+0x4418], R8 ;  /* 0x0044180801007387 */ /* 0x000fe20000100a00 */
[----:B0-----:R-:W-:Y:S01]  /*52b30*/  STL.64 [R1+0x4328], R18 ;  /* 0x0043281201007387 */ /* 0x001fe20000100a00 */
[----:B------:R0:W-:Y:S03]  /*52b40*/  STL.64 [R1+0x4320], R16 ;  /* 0x0043201001007387 */ /* 0x0001e60000100a00 */
[----:B0-----:R-:W2:Y:S01]  /*52b50*/  LDL.LU R16, [R1+0x1090] ;  /* 0x0010900001107983 */ /* 0x001ea20000300800 */
[----:B------:R-:W2:Y:S02]  /*52b60*/  LDL.LU R17, [R1+0x1094] ;  /* 0x0010940001117983 */ /* 0x000ea40000300800 */
[----:B------:R-:W2:Y:S02]  /*52b70*/  LDL.LU R18, [R1+0x1098] ;  /* 0x0010980001127983 */ /* 0x000ea40000300800 */
[----:B------:R-:W2:Y:S02]  /*52b80*/  LDL.LU R19, [R1+0x109c] ;  /* 0x00109c0001137983 */ /* 0x000ea40000300800 */
[----:B------:R-:W-:-:S02]  /*52b90*/  IMAD.MOV.U32 R12, RZ, RZ, R24 ;  /* 0x000000ffff0c7224 */ /* 0x000fc400078e0018 */
[----:B------:R-:W-:Y:S01]  /*52ba0*/  IMAD.MOV.U32 R13, RZ, RZ, R25 ;  /* 0x000000ffff0d7224 */ /* 0x000fe200078e0019 */
[----:B------:R-:W3:Y:S01]  /*52bb0*/  LDL.LU R24, [R1+0x4464] ;  /* 0x0044640001187983 */ /* 0x000ee20000300800 */
[----:B------:R-:W3:Y:S03]  /*52bc0*/  LDL.LU R25, [R1+0x4460] ;  /* 0x0044600001197983 */ /* 0x000ee60000300800 */
[----:B------:R0:W-:Y:S01]  /*52bd0*/  STL.64 [R1+0x43b0], R12 ;  /* 0x0043b00c01007387 */ /* 0x0001e20000100a00 */
[----:B------:R-:W-:Y:S02]  /*52be0*/  IMAD.MOV.U32 R4, RZ, RZ, R3 ;  /* 0x000000ffff047224 */ /* 0x000fe400078e0003 */
[----:B------:R-:W-:Y:S02]  /*52bf0*/  IMAD.MOV.U32 R5, RZ, RZ, R11 ;  /* 0x000000ffff057224 */ /* 0x000fe400078e000b */
[----:B0-----:R-:W-:-:S02]  /*52c00*/  IMAD.MOV.U32 R12, RZ, RZ, R6 ;  /* 0x000000ffff0c7224 */ /* 0x001fc400078e0006 */
[----:B------:R-:W-:Y:S01]  /*52c10*/  IMAD.MOV.U32 R13, RZ, RZ, R7 ;  /* 0x000000ffff0d7224 */ /* 0x000fe200078e0007 */
        /* <DEDUP_REMOVED lines=8> */
[----:B------:R0:W-:Y:S02]  /*52ca0*/  STL.64 [R1+0x43c8], R12 ;  /* 0x0043c80c01007387 */ /* 0x0001e40000100a00 */
[----:B------:R-:W2:Y:S01]  /*52cb0*/  LDL.LU R3, [R1+0x4454] ;  /* 0x0044540001037983 */ /* 0x000ea20000300800 */
[----:B------:R-:W2:Y:S01]  /*52cc0*/  LDL.LU R11, [R1+0x4450] ;  /* 0x00445000010b7983 */ /* 0x000ea20000300800 */
[----:B------:R3:W-:Y:S03]  /*52cd0*/  STL.64 [R1+0x43d0], R4 ;  /* 0x0043d00401007387 */ /* 0x0007e60000100a00 */
[----:B0-----:R-:W2:Y:S01]  /*52ce0*/  LDL.LU R12, [R1+0x1110] ;  /* 0x00111000010c7983 */ /* 0x001ea20000300800 */
[----:B------:R-:W2:Y:S02]  /*52cf0*/  LDL.LU R13, [R1+0x1114] ;  /* 0x00111400010d7983 */ /* 0x000ea40000300800 */
[----:B------:R-:W2:Y:S02]  /*52d00*/  LDL.LU R14, [R1+0x1118] ;  /* 0x00111800010e7983 */ /* 0x000ea40000300800 */
[----:B------:R-:W2:Y:S02]  /*52d10*/  LDL.LU R15, [R1+0x111c] ;  /* 0x00111c00010f7983 */ /* 0x000ea40000300800 */
[----:B---3--:R-:W-:-:S02]  /*52d20*/  IMAD.MOV.U32 R4, RZ, RZ, R29 ;  /* 0x000000ffff047224 */ /* 0x008fc400078e001d */
[----:B------:R-:W-:Y:S01]  /*52d30*/  IMAD.MOV.U32 R5, RZ, RZ, R28 ;  /* 0x000000ffff057224 */ /* 0x000fe200078e001c */
[----:B--2---:R-:W-:Y:S01]  /*52d40*/  STL.64 [R1+0x43e0], R14 ;  /* 0x0043e00e01007387 */ /* 0x004fe20000100a00 */
[----:B------:R0:W-:Y:S03]  /*52d50*/  STL.64 [R1+0x43d8], R12 ;  /* 0x0043d80c01007387 */ /* 0x0001e60000100a00 */
[----:B------:R1:W-:Y:S01]  /*52d60*/  STL.64 [R1+0x43e8], R4 ;  /* 0x0043e80401007387 */ /* 0x0003e20000100a00 */
[----:B0-----:R-:W2:Y:S01]  /*52d70*/  LDL.LU R12, [R1+0x1120] ;  /* 0x00112000010c7983 */ /* 0x001ea20000300800 */
[----:B------:R-:W2:Y:S02]  /*52d80*/  LDL.LU R13, [R1+0x1124] ;  /* 0x00112400010d7983 */ /* 0x000ea40000300800 */
[----:B------:R-:W3:Y:S02]  /*52d90*/  LDL.LU R14, [R1+0x1128] ;  /* 0x00112800010e7983 */ /* 0x000ee40000300800 */
[----:B------:R-:W3:Y:S02]  /*52da0*/  LDL.LU R15, [R1+0x112c] ;  /* 0x00112c00010f7983 */ /* 0x000ee40000300800 */
[----:B-1----:R-:W-:-:S02]  /*52db0*/  IMAD.MOV.U32 R4, RZ, RZ, R27 ;  /* 0x000000ffff047224 */ /* 0x002fc400078e001b */
[----:B----4-:R-:W-:Y:S01]  /*52dc0*/  IMAD.MOV.U32 R5, RZ, RZ, R26 ;  /* 0x000000ffff057224 */ /* 0x010fe200078e001a */
[----:B---3--:R-:W-:Y:S01]  /*52dd0*/  STL.64 [R1+0x43f8], R14 ;  /* 0x0043f80e01007387 */ /* 0x008fe20000100a00 */
[----:B--2---:R0:W-:Y:S03]  /*52de0*/  STL.64 [R1+0x43f0], R12 ;  /* 0x0043f00c01007387 */ /* 0x0041e60000100a00 */
[----:B------:R1:W-:Y:S01]  /*52df0*/  STL.64 [R1+0x4400], R4 ;  /* 0x0044000401007387 */ /* 0x0003e20000100a00 */
[----:B0-----:R-:W2:Y:S01]  /*52e00*/  LDL.LU R12, [R1+0x1130] ;  /* 0x00113000010c7983 */ /* 0x001ea20000300800 */
[----:B------:R-:W2:Y:S02]  /*52e10*/  LDL.LU R13, [R1+0x1134] ;  /* 0x00113400010d7983 */ /* 0x000ea40000300800 */
[----:B------:R-:W3:Y:S02]  /*52e20*/  LDL.LU R14, [R1+0x1138] ;  /* 0x00113800010e7983 */ /* 0x000ee40000300800 */
[----:B------:R-:W3:Y:S02]  /*52e30*/  LDL.LU R15, [R1+0x113c] ;  /* 0x00113c00010f7983 */ /* 0x000ee40000300800 */
[----:B-1----:R-:W-:-:S02]  /*52e40*/  IMAD.MOV.U32 R4, RZ, RZ, R25 ;  /* 0x000000ffff047224 */ /* 0x002fc400078e0019 */
[----:B------:R-:W-:Y:S02]  /*52e50*/  IMAD.MOV.U32 R5, RZ, RZ, R24 ;  /* 0x000000ffff057224 */ /* 0x000fe400078e0018 */
[----:B------:R-:W-:Y:S02]  /*52e60*/  IMAD.MOV.U32 R24, RZ, RZ, R7 ;  /* 0x000000ffff187224 */ /* 0x000fe400078e0007 */
[----:B------:R-:W-:Y:S01]  /*52e70*/  IMAD.MOV.U32 R25, RZ, RZ, R6 ;  /* 0x000000ffff197224 */ /* 0x000fe200078e0006 */
[----:B---3--:R-:W-:Y:S01]  /*52e80*/  STL.64 [R1+0x4410], R14 ;  /* 0x0044100e01007387 */ /* 0x008fe20000100a00 */
[----:B--2---:R-:W-:Y:S02]  /*52e90*/  STL.64 [R1+0x4408], R12 ;  /* 0x0044080c01007387 */ /* 0x004fe40000100a00 */
[----:B------:R0:W-:Y:S02]  /*52ea0*/  STL.64 [R1+0x4430], R4 ;  /* 0x0044300401007387 */ /* 0x0001e40000100a00 */
[----:B------:R1:W-:Y:S01]  /*52eb0*/  STL.64 [R1+0x4438], R24 ;  /* 0x0044381801007387 */ /* 0x0003e20000100a00 */
[----:B0-----:R-:W2:Y:S01]  /*52ec0*/  LDL.LU R4, [R1+0x1160] ;  /* 0x0011600001047983 */ /* 0x001ea20000300800 */
[----:B------:R-:W2:Y:S02]  /*52ed0*/  LDL.LU R5, [R1+0x1164] ;  /* 0x0011640001057983 */ /* 0x000ea40000300800 */
[----:B------:R-:W3:Y:S02]  /*52ee0*/  LDL.LU R6, [R1+0x1168] ;  /* 0x0011680001067983 */ /* 0x000ee40000300800 */
[----:B------:R-:W3:Y:S02]  /*52ef0*/  LDL.LU R7, [R1+0x116c] ;  /* 0x00116c0001077983 */ /* 0x000ee40000300800 */
[----:B-1----:R-:W-:Y:S01]  /*52f00*/  IMAD.MOV.U32 R24, RZ, RZ, R11 ;  /* 0x000000ffff187224 */ /* 0x002fe200078e000b */
        /* <DEDUP_REMOVED lines=26> */
[----:B------:R-:W-:-:S07]  /*530b0*/  IMAD.MOV.U32 R25, RZ, RZ, R3 ;  /* 0x000000ffff197224 */ /* 0x000fce00078e0003 */
[C---:B------:R-:W-:Y:S01]  /*530c0*/  HMMA.16816.F32 R24, R20.reuse, R24, R4 ;  /* 0x000000181418723c */ /* 0x040fe20000001804 */
        /* <DEDUP_REMOVED lines=12> */
[----:B------:R-:W2:Y:S01]  /*53190*/  LDL.LU.64 R6, [R1+0x4448] ;  /* 0x0044480001067983 */ /* 0x000ea20000300a00 */
[----:B------:R-:W2:Y:S02]  /*531a0*/  LDL.LU.64 R4, [R1+0x4440] ;  /* 0x0044400001047983 */ /* 0x000ea40000300a00 */
[----:B------:R0:W-:Y:S02]  /*531b0*/  STL.64 [R1+0x1280], R24 ;  /* 0x0012801801007387 */ /* 0x0001e40000100a00 */
[----:B------:R2:W-:Y:S01]  /*531c0*/  STL.64 [R1+0x1288], R26 ;  /* 0x0012881a01007387 */ /* 0x0005e20000100a00 */
[----:B0-----:R-:W2:Y:S02]  /*531d0*/  LDL.LU.64 R24, [R1+0x4438] ;  /* 0x0044380001187983 */ /* 0x001ea40000300a00 */
[C---:B--2---:R-:W-:Y:S02]  /*531e0*/  HMMA.16816.F32 R24, R20.reuse, R24, R4 ;  /* 0x000000181418723c */ /* 0x044fe40000001804 */
[----:B------:R-:W4:Y:S11]  /*531f0*/  LDL.LU.64 R4, [R1+0x4430] ;  /* 0x0044300001047983 */ /* 0x000f360000300a00 */
[----:B------:R-:W-:Y:S10]  /*53200*/  @!UPT UIADD3 URZ, URZ, URZ, URZ ;  /* 0x0000003f3f3ff290 */ /* 0x000ff4000fffe03f */
[----:B------:R0:W-:Y:S01]  /*53210*/  STL.64 [R1+0x1270], R24 ;  /* 0x0012701801007387 */ /* 0x0001e20000100a00 */
[----:B------:R-:W-:Y:S03]  /*53220*/  STL.64 [R1+0x1278], R26 ;  /* 0x0012781a01007387 */ /* 0x000fe60000100a00 */
[----:B0-----:R-:W3:Y:S01]  /*53230*/  LDL.LU.64 R24, [R1+0x4428] ;  /* 0x0044280001187983 */ /* 0x001ee20000300a00 */
[C---:B----4-:R-:W-:Y:S08]  /*53240*/  HMMA.16816.F32 R4, R20.reuse, R4, R12 ;  /* 0x000000041404723c */ /* 0x050ff0000000180c */
[C---:B---3--:R-:W-:Y:S11]  /*53250*/  HMMA.16816.F32 R8, R20.reuse, R24, R8 ;  /* 0x000000181408723c */ /* 0x048ff60000001808 */
[----:B------:R-:W-:Y:S11]  /*53260*/  @!UPT UIADD3 URZ, URZ, URZ, URZ ;  /* 0x0000003f3f3ff290 */ /* 0x000ff6000fffe03f */
[----:B------:R-:W-:Y:S01]  /*53270*/  @!UPT UIADD3 URZ, URZ, URZ, URZ ;  /* 0x0000003f3f3ff290 */ /* 0x000fe2000fffe03f */
[----:B------:R-:W-:Y:S01]  /*53280*/  STL.64 [R1+0x1260], R8 ;  /* 0x0012600801007387 */ /* 0x000fe20000100a00 */
[----:B------:R0:W-:Y:S03]  /*53290*/  STL.64 [R1+0x1268], R10 ;  /* 0x0012680a01007387 */ /* 0x0001e60000100a00 */
[----:B0-----:R-:W2:Y:S01]  /*532a0*/  LDL.LU R10, [R1+0x4420] ;  /* 0x00442000010a7983 */ /* 0x001ea20000300800 */
[----:B------:R-:W3:Y:S02]  /*532b0*/  LDL.LU.64 R8, [R1+0x4418] ;  /* 0x0044180001087983 */ /* 0x000ee40000300a00 */
[----:B------:R-:W-:Y:S02]  /*532c0*/  STL.64 [R1+0x4318], R24 ;  /* 0x0043181801007387 */ /* 0x000fe40000100a00 */
[----:B------:R-:W2:Y:S01]  /*532d0*/  LDL R11, [R1+0x2350] ;  /* 0x00235000010b7983 */ /* 0x000ea20000100800 */
[----:B------:R-:W4:Y:S01]  /*532e0*/  LDL.LU.64 R14, [R1+0x4410] ;  /* 0x00441000010e7983 */ /* 0x000f220000300a00 */
[----:B------:R-:W4:Y:S02]  /*532f0*/  LDL.LU.64 R12, [R1+0x4408] ;  /* 0x00440800010c7983 */ /* 0x000f240000300a00 */
[----:B------:R0:W-:Y:S02]  /*53300*/  STL.64 [R1+0x1250], R4 ;  /* 0x0012500401007387 */ /* 0x0001e40000100a00 */
[----:B------:R4:W-:Y:S01]  /*53310*/  STL.64 [R1+0x1258], R6 ;  /* 0x0012580601007387 */ /* 0x0009e20000100a00 */
[----:B0-----:R-:W4:Y:S02]  /*53320*/  LDL.LU.64 R4, [R1+0x4400] ;  /* 0x0044000001047983 */ /* 0x001f240000300a00 */
[C---:B----4-:R-:W-:Y:S02]  /*53330*/  HMMA.16816.F32 R4, R20.reuse, R4, R12 ;  /* 0x000000041404723c */ /* 0x050fe4000000180c */
[----:B------:R-:W4:Y:S01]  /*53340*/  LDL.LU.64 R14, [R1+0x43f8] ;  /* 0x0043f800010e7983 */ /* 0x000f220000300a00 */
[----:B------:R-:W4:Y:S11]  /*53350*/  LDL.LU.64 R12, [R1+0x43f0] ;  /* 0x0043f000010c7983 */ /* 0x000f360000300a00 */
[----:B------:R-:W-:Y:S09]  /*53360*/  @!UPT UIADD3 URZ, URZ, URZ, URZ ;  /* 0x0000003f3f3ff290 */ /* 0x000ff2000fffe03f */
[----:B------:R0:W-:Y:S01]  /*53370*/  STL.64 [R1+0x1240], R4 ;  /* 0x0012400401007387 */ /* 0x0001e20000100a00 */
[----:B------:R4:W-:Y:S03]  /*53380*/  STL.64 [R1+0x1248], R6 ;  /* 0x0012480601007387 */ /* 0x0009e60000100a00 */
        /* <DEDUP_REMOVED lines=9> */
[----:B------:R-:W4:Y:S11]  /*53420*/  LDL.LU.64 R12, [R1+0x43c8] ;  /* 0x0043c800010c7983 */ /* 0x000f360000300a00 */
[----:B------:R-:W-:Y:S10]  /*53430*/  @!UPT UIADD3 URZ, URZ, URZ, URZ ;  /* 0x0000003f3f3ff290 */ /* 0x000ff4000fffe03f */
[----:B------:R0:W-:Y:S01]  /*53440*/  STL.64 [R1+0x1450], R4 ;  /* 0x0014500401007387 */ /* 0x0001e20000100a00 */
[----:B------:R1:W-:Y:S03]  /*53450*/  STL.64 [R1+0x1458], R6 ;  /* 0x0014580601007387 */ /* 0x0003e60000100a00 */
[----:B0-----:R-:W3:Y:S01]  /*53460*/  LDL.LU R4, [R1+0x1080] ;  /* 0x0010800001047983 */ /* 0x001ee20000300800 */
[----:B------:R-:W3:Y:S02]  /*53470*/  LDL.LU R5, [R1+0x1084] ;  /* 0x0010840001057983 */ /* 0x000ee40000300800 */
[----:B-1----:R-:W3:Y:S02]  /*53480*/  LDL.LU R6, [R1+0x1088] ;  /* 0x0010880001067983 */ /* 0x002ee40000300800 */
[----:B------:R-:W3:Y:S01]  /*53490*/  LDL.LU R7, [R1+0x108c] ;  /* 0x00108c0001077983 */ /* 0x000ee20000300800 */
[C---:B----4-:R-:W-:Y:S01]  /*534a0*/  HMMA.16816.F32 R12, R20.reuse, R12, R16 ;  /* 0x0000000c140c723c */ /* 0x050fe20000001810 */
[----:B------:R-:W4:Y:S01]  /*534b0*/  LDL.LU.64 R18, [R1+0x43c0] ;  /* 0x0043c00001127983 */ /* 0x000f220000300a00 */
[----:B------:R-:W4:Y:S11]  /*534c0*/  LDL.LU.64 R16, [R1+0x43b8] ;  /* 0x0043b80001107983 */ /* 0x000f360000300a00 */
[----:B------:R-:W-:Y:S10]  /*534d0*/  @!UPT UIADD3 URZ, URZ, URZ, URZ ;  /* 0x0000003f3f3ff290 */ /* 0x000ff4000fffe03f */
        /* <DEDUP_REMOVED lines=24> */
[----:B----4-:R-:W-:Y:S02]  /*53660*/  HMMA.16816.F32 R12, R20, R12, R16 ;  /* 0x0000000c140c723c */ /* 0x010fe40000001810 */
[----:B------:R-:W4:Y:S01]  /*53670*/  LDL.LU.64 R18, [R1+0x4360] ;  /* 0x0043600001127983 */ /* 0x000f220000300a00 */
[----:B------:R-:W4:Y:S11]  /*53680*/  LDL.LU.64 R16, [R1+0x4358] ;  /* 0x0043580001107983 */ /* 0x000f360000300a00 */
[----:B------:R-:W-:Y:S09]  /*53690*/  @!UPT UIADD3 URZ, URZ, URZ, URZ ;  /* 0x0000003f3f3ff290 */ /* 0x000ff2000fffe03f */
[----:B------:R-:W-:Y:S01]  /*536a0*/  STL.64 [R1+0x1400], R12 ;  /* 0x0014000c01007387 */ /* 0x000fe20000100a00 */
[----:B------:R0:W-:Y:S03]  /*536b0*/  STL.64 [R1+0x1408], R14 ;  /* 0x0014080e01007387 */ /* 0x0001e60000100a00 */
[----:B0-----:R-:W2:Y:S01]  /*536c0*/  LDL.LU.64 R14, [R1+0x4350] ;  /* 0x00435000010e7983 */ /* 0x001ea20000300a00 */
[----:B------:R-:W2:Y:S02]  /*536d0*/  LDL.LU.64 R12, [R1+0x4348] ;  /* 0x00434800010c7983 */ /* 0x000ea40000300a00 */
[----:B------:R-:W-:Y:S02]  /*536e0*/  IMAD.MOV.U32 R24, RZ, RZ, R2 ;  /* 0x000000ffff187224 */ /* 0x000fe400078e0002 */
[----:B------:R-:W-:-:S07]  /*536f0*/  IMAD.MOV.U32 R25, RZ, RZ, R0 ;  /* 0x000000ffff197224 */ /* 0x000fce00078e0000 */
[C---:B--2---:R-:W-:Y:S01]  /*53700*/  HMMA.16816.F32 R24, R20.reuse, R24, R12 ;  /* 0x000000181418723c */ /* 0x044fe2000000180c */
[----:B------:R-:W2:Y:S01]  /*53710*/  LDL.LU.64 R14, [R1+0x4340] ;  /* 0x00434000010e7983 */ /* 0x000ea20000300a00 */
[----:B------:R-:W4:Y:S11]  /*53720*/  LDL.LU.64 R12, [R1+0x4338] ;  /* 0x00433800010c7983 */ /* 0x000f360000300a00 */
[----:B------:R-:W-:Y:S10]  /*53730*/  @!UPT UIADD3 URZ, URZ, URZ, URZ ;  /* 0x0000003f3f3ff290 */ /* 0x000ff4000fffe03f */
[----:B------:R-:W-:Y:S01]  /*53740*/  STL.64 [R1+0x13f0], R24 ;  /* 0x0013f01801007387 */ /* 0x000fe20000100a00 */
[----:B------:R4:W-:Y:S02]  /*53750*/  STL.64 [R1+0x13f8], R26 ;  /* 0x0013f81a01007387 */ /* 0x0009e40000100a00 */
[C---:B----4-:R-:W-:Y:S01]  /*53760*/  HMMA.16816.F32 R24, R20.reuse, R12, R16 ;  /* 0x0000000c1418723c */ /* 0x050fe20000001810 */
[----:B------:R-:W4:Y:S11]  /*53770*/  LDL.LU R16, [R1+0x1060] ;  /* 0x0010600001107983 */ /* 0x000f360000300800 */
[----:B------:R-:W-:Y:S11]  /*53780*/  @!UPT UIADD3 URZ, URZ, URZ, URZ ;  /* 0x0000003f3f3ff290 */ /* 0x000ff6000fffe03f */
        /* <DEDUP_REMOVED lines=9> */
[----:B--2---:R-:W-:Y:S01]  /*53820*/  STL.64 [R1+0x4260], R14 ;  /* 0x0042600e01007387 */ /* 0x004fe20000100a00 */
[----:B------:R0:W-:Y:S03]  /*53830*/  STL.64 [R1+0x4258], R12 ;  /* 0x0042580c01007387 */ /* 0x0001e60000100a00 */
[----:B0-----:R-:W2:Y:S04]  /*53840*/  LDL.64 R12, [R1+0x90] ;  /* 0x00009000010c7983 */ /* 0x001ea80000100a00 */
[----:B--2---:R0:W-:Y:S04]  /*53850*/  STL.64 [R1+0x42e0], R12 ;  /* 0x0042e00c01007387 */ /* 0x0041e80000100a00 */
[----:B0-----:R-:W2:Y:S04]  /*53860*/  LDL.64 R12, [R1+0xd0] ;  /* 0x0000d000010c7983 */ /* 0x001ea80000100a00 */
[----:B--2---:R0:W-:Y:S04]  /*53870*/  STL.64 [R1+0x42e8], R12 ;  /* 0x0042e80c01007387 */ /* 0x0041e80000100a00 */
[----:B0-----:R-:W2:Y:S01]  /*53880*/  LDL.LU R12, [R1+0x1000] ;  /* 0x00100000010c7983 */ /* 0x001ea20000300800 */
[----:B------:R-:W2:Y:S02]  /*53890*/  LDL.LU R13, [R1+0x1004] ;  /* 0x00100400010d7983 */ /* 0x000ea40000300800 */
[----:B------:R-:W2:Y:S02]  /*538a0*/  LDL.LU R14, [R1+0x1008] ;  /* 0x00100800010e7983 */ /* 0x000ea40000300800 */
[----:B------:R-:W2:Y:S01]  /*538b0*/  LDL.LU R15, [R1+0x100c] ;  /* 0x00100c00010f7983 */ /* 0x000ea20000300800 */
[C---:B---3--:R-:W-:Y:S01]  /*538c0*/  HMMA.16816.F32 R4, R20.reuse, R8, R4 ;  /* 0x000000081404723c */ /* 0x048fe20000001804 */
[----:B--2---:R-:W-:Y:S01]  /*538d0*/  STL.64 [R1+0x42f8], R14 ;  /* 0x0042f80e01007387 */ /* 0x004fe20000100a00 */
[----:B------:R0:W-:Y:S03]  /*538e0*/  STL.64 [R1+0x42f0], R12 ;  /* 0x0042f00c01007387 */ /* 0x0001e60000100a00 */
[----:B0-----:R-:W2:Y:S04]  /*538f0*/  LDL.64 R12, [R1+0xf0] ;  /* 0x0000f000010c7983 */ /* 0x001ea80000100a00 */
[----:B--2---:R0:W-:Y:S04]  /*53900*/  STL.64 [R1+0x4310], R12 ;  /* 0x0043100c01007387 */ /* 0x0041e80000100a00 */
[----:B0-----:R-:W2:Y:S10]  /*53910*/  LDL.64 R12, [R1+0x100] ;  /* 0x00010000010c7983 */ /* 0x001eb40000100a00 */
[----:B------:R0:W-:Y:S02]  /*53920*/  STL.64 [R1+0x13d0], R4 ;  /* 0x0013d00401007387 */ /* 0x0001e40000100a00 */
[----:B------:R-:W-:Y:S01]  /*53930*/  STL.64 [R1+0x13d8], R6 ;  /* 0x0013d80601007387 */ /* 0x000fe20000100a00 */
[----:B0-----:R-:W4:Y:S01]  /*53940*/  LDL.LU.64 R4, [R1+0x4330] ;  /* 0x0043300001047983 */ /* 0x001f220000300a00 */
[----:B------:R-:W-:Y:S02]  /*53950*/  STL.64 [R1+0x4250], R10 ;  /* 0x0042500a01007387 */ /* 0x000fe40000100a00 */
[----:B------:R0:W-:Y:S02]  /*53960*/  STL.64 [R1+0x4248], R8 ;  /* 0x0042480801007387 */ /* 0x0001e40000100a00 */
[----:B0-----:R-:W3:Y:S01]  /*53970*/  LDL.LU R8, [R1+0xee0] ;  /* 0x000ee00001087983 */ /* 0x001ee20000300800 */
        /* <DEDUP_REMOVED lines=11> */
[----:B------:R-:W3:Y:S11]  /*53a30*/  LDL.LU.64 R16, [R1+0x4320] ;  /* 0x0043200001107983 */ /* 0x000ef60000300a00 */
[----:B------:R0:W-:Y:S02]  /*53a40*/  STL.64 [R1+0x1220], R20 ;  /* 0x0012201401007387 */ /* 0x0001e40000100a00 */
[----:B------:R-:W-:Y:S02]  /*53a50*/  STL.64 [R1+0x1228], R22 ;  /* 0x0012281601007387 */ /* 0x000fe40000100a00 */
[----:B------:R-:W-:Y:S01]  /*53a60*/  IMAD.MOV.U32 R3, RZ, RZ, R13 ;  /* 0x000000ffff037224 */ /* 0x000fe200078e000d */
[----:B0-----:R-:W4:Y:S01]  /*53a70*/  LDL.64 R20, [R1+0xa0] ;  /* 0x0000a00001147983 */ /* 0x001f220000100a00 */
[----:B------:R0:W-:Y:S03]  /*53a80*/  STL.64 [R1+0x4268], R4 ;  /* 0x0042680401007387 */ /* 0x0001e60000100a00 */
[----:B0-----:R-:W4:Y:S01]  /*53a90*/  LDL.LU R4, [R1+0xf00] ;  /* 0x000f000001047983 */ /* 0x001f220000300800 */
[----:B------:R-:W4:Y:S02]  /*53aa0*/  LDL.LU R5, [R1+0xf04] ;  /* 0x000f040001057983 */ /* 0x000f240000300800 */
[----:B------:R-:W4:Y:S02]  /*53ab0*/  LDL.LU R6, [R1+0xf08] ;  /* 0x000f080001067983 */ /* 0x000f240000300800 */
[----:B------:R-:W4:Y:S01]  /*53ac0*/  LDL.LU R7, [R1+0xf0c] ;  /* 0x000f0c0001077983 */ /* 0x000f220000300800 */
[C---:B---3--:R-:W-:Y:S11]  /*53ad0*/  HMMA.16816.F32 R24, R16.reuse, R12, R24 ;  /* 0x0000000c1018723c */ /* 0x048ff60000001818 */
[----:B------:R-:W-:Y:S11]  /*53ae0*/  @!UPT UIADD3 URZ, URZ, URZ, URZ ;  /* 0x0000003f3f3ff290 */ /* 0x000ff6000fffe03f */
[----:B------:R-:W-:Y:S01]  /*53af0*/  @!UPT UIADD3 URZ, URZ, URZ, URZ ;  /* 0x0000003f3f3ff290 */ /* 0x000fe2000fffe03f */
[----:B------:R0:W-:Y:S01]  /*53b00*/  STL.64 [R1+0x1210], R24 ;  /* 0x0012101801007387 */ /* 0x0001e20000100a00 */
[----:B------:R1:W-:Y:S03]  /*53b10*/  STL.64 [R1+0x1218], R26 ;  /* 0x0012181a01007387 */ /* 0x0003e60000100a00 */
[----:B0-----:R-:W3:Y:S01]  /*53b20*/  LDL.LU.64 R24, [R1+0x4318] ;  /* 0x0043180001187983 */ /* 0x001ee20000300a00 */
[----:B-1----:R-:W-:Y:S02]  /*53b30*/  IMAD.MOV.U32 R26, RZ, RZ, R12 ;  /* 0x000000ffff1a7224 */ /* 0x002fe400078e000c */
        /* <DEDUP_REMOVED lines=12> */
[----:B------:R-:W3:Y:S01]  /*53c00*/  LDL.LU.64 R12, [R1+0x42f0] ;  /* 0x0042f000010c7983 */ /* 0x000ee20000300a00 */
[----:B------:R-:W-:Y:S01]  /*53c10*/  STL [R1+0x421c], R27 ;  /* 0x00421c1b01007387 */ /* 0x000fe20000100800 */
[----:B------:R-:W-:Y:S01]  /*53c20*/  STL [R1+0x4218], R28 ;  /* 0x0042181c01007387 */ /* 0x000fe20000100800 */
        /* <DEDUP_REMOVED lines=18> */
[----:B------:R-:W2:Y:S01]  /*53d50*/  LDL.LU.64 R12, [R1+0x42e0] ;  /* 0x0042e000010c7983 */ /* 0x000ea20000300a00 */
[----:B----4-:R-:W-:Y:S02]  /*53d60*/  HMMA.16816.F32 R4, R16, R20, R4 ;  /* 0x000000141004723c */ /* 0x010fe40000001804 */
[----:B------:R-:W-:Y:S02]  /*53d70*/  STL [R1+0x4224], R24 ;  /* 0x0042241801007387 */ /* 0x000fe40000100800 */
[----:B------:R-:W-:Y:S02]  /*53d80*/  STL [R1+0x4220], R25 ;  /* 0x0042201901007387 */ /* 0x000fe40000100800 */
[----:B------:R-:W-:-:S02]  /*53d90*/  IMAD.MOV.U32 R29, RZ, RZ, R21 ;  /* 0x000000ffff1d7224 */ /* 0x000fc400078e0015 */
[----:B-1----:R-:W-:Y:S11]  /*53da0*/  IMAD.MOV.U32 R26, RZ, RZ, R20 ;  /* 0x000000ffff1a7224 */ /* 0x002ff600078e0014 */
        /* <DEDUP_REMOVED lines=8> */
[----:B------:R0:W-:Y:S01]  /*53e30*/  STL.64 [R1+0x11c0], R4 ;  /* 0x0011c00401007387 */ /* 0x0001e20000100a00 */
[----:B------:R1:W-:Y:S03]  /*53e40*/  STL.64 [R1+0x11c8], R6 ;  /* 0x0011c80601007387 */ /* 0x0003e60000100a00 */
[----:B0-----:R-:W2:Y:S01]  /*53e50*/  LDL.LU R4, [R1+0xe60] ;  /* 0x000e600001047983 */ /* 0x001ea20000300800 */
[----:B------:R-:W2:Y:S02]  /*53e60*/  LDL.LU R5, [R1+0xe64] ;  /* 0x000e640001057983 */ /* 0x000ea40000300800 */
[----:B-1----:R-:W3:Y:S02]  /*53e70*/  LDL.LU R6, [R1+0xe68] ;  /* 0x000e680001067983 */ /* 0x002ee40000300800 */
[----:B------:R-:W3:Y:S02]  /*53e80*/  LDL.LU R7, [R1+0xe6c] ;  /* 0x000e6c0001077983 */ /* 0x000ee40000300800 */
[----:B---3--:R-:W-:Y:S01]  /*53e90*/  STL.64 [R1+0x4278], R6 ;  /* 0x0042780601007387 */ /* 0x008fe20000100a00 */
[----:B--2---:R0:W-:Y:S03]  /*53ea0*/  STL.64 [R1+0x4270], R4 ;  /* 0x0042700401007387 */ /* 0x0041e60000100a00 */
[----:B0-----:R-:W2:Y:S04]  /*53eb0*/  LDL.64 R4, [R1+0x10] ;  /* 0x0000100001047983 */ /* 0x001ea80000100a00 */
[----:B--2---:R0:W-:Y:S04]  /*53ec0*/  STL.64 [R1+0x4288], R4 ;  /* 0x0042880401007387 */ /* 0x0041e80000100a00 */
        /* <DEDUP_REMOVED lines=33> */
[----:B----4-:R-:W-:Y:S01]  /*540e0*/  HMMA.16816.F32 R24, R16, R4, R24 ;  /* 0x000000041018723c */ /* 0x010fe20000001818 */
        /* <DEDUP_REMOVED lines=14> */
[----:B------:R-:W-:Y:S01]  /*541d0*/  STL [R1+0x4234], R3 ;  /* 0x0042340301007387 */ /* 0x000fe20000100800 */
[----:B------:R-:W-:Y:S02]  /*541e0*/  STL [R1+0x4230], R28 ;  /* 0x0042301c01007387 */ /* 0x000fe40000100800 */
[----:B------:R0:W-:Y:S02]  /*541f0*/  STL.64 [R1+0x13c0], R24 ;  /* 0x0013c01801007387 */ /* 0x0001e40000100a00 */
[----:B------:R1:W-:Y:S02]  /*54200*/  STL.64 [R1+0x13c8], R26 ;  /* 0x0013c81a01007387 */ /* 0x0003e40000100a00 */
[----:B0-----:R-:W-:-:S02]  /*54210*/  IMAD.MOV.U32 R25, RZ, RZ, R4 ;  /* 0x000000ffff197224 */ /* 0x001fc400078e0004 */
[----:B-1----:R-:W-:Y:S02]  /*54220*/  IMAD.MOV.U32 R27, RZ, RZ, R5 ;  /* 0x000000ffff1b7224 */ /* 0x002fe400078e0005 */
[----:B------:R-:W2:Y:S03]  /*54230*/  LDL.LU.64 R4, [R1+0x42d8] ;  /* 0x0042d80001047983 */ /* 0x000ea60000300a00 */
[----:B------:R-:W-:Y:S02]  /*54240*/  STL [R1+0x423c], R27 ;  /* 0x00423c1b01007387 */ /* 0x000fe40000100800 */
[----:B------:R0:W-:Y:S02]  /*54250*/  STL [R1+0x4238], R25 ;  /* 0x0042381901007387 */ /* 0x0001e40000100800 */
[----:B------:R-:W2:Y:S01]  /*54260*/  LDL.LU R24, [R1+0xec0] ;  /* 0x000ec00001187983 */ /* 0x000ea20000300800 */
[----:B0-----:R-:W2:Y:S01]  /*54270*/  LDL.LU R25, [R1+0xec4] ;  /* 0x000ec40001197983 */ /* 0x001ea20000300800 */
[----:B------:R-:W2:Y:S02]  /*54280*/  LDL.LU R26, [R1+0xec8] ;  /* 0x000ec800011a7983 */ /* 0x000ea40000300800 */
[----:B------:R-:W2:Y:S02]  /*54290*/  LDL.LU R27, [R1+0xecc] ;  /* 0x000ecc00011b7983 */ /* 0x000ea40000300800 */
[C---:B--2---:R-:W-:Y:S11]  /*542a0*/  HMMA.16816.F32 R24, R16.reuse, R4, R24 ;  /* 0x000000041018723c */ /* 0x044ff60000001818 */
[----:B------:R-:W-:Y:S11]  /*542b0*/  @!UPT UIADD3 URZ, URZ, URZ, URZ ;  /* 0x0000003f3f3ff290 */ /* 0x000ff6000fffe03f */
[----:B------:R-:W-:Y:S01]  /*542c0*/  @!UPT UIADD3 URZ, URZ, URZ, URZ ;  /* 0x0000003f3f3ff290 */ /* 0x000fe2000fffe03f */
[----:B------:R0:W-:Y:S01]  /*542d0*/  STL.64 [R1+0x13b0], R24 ;  /* 0x0013b01801007387 */ /* 0x0001e20000100a00 */
[----:B------:R1:W-:Y:S02]  /*542e0*/  STL.64 [R1+0x13b8], R26 ;  /* 0x0013b81a01007387 */ /* 0x0003e40000100a00 */
[----:B0-----:R-:W-:Y:S02]  /*542f0*/  IMAD.MOV.U32 R24, RZ, RZ, R5 ;  /* 0x000000ffff187224 */ /* 0x001fe400078e0005 */
[----:B-1----:R-:W-:Y:S02]  /*54300*/  IMAD.MOV.U32 R26, RZ, RZ, R4 ;  /* 0x000000ffff1a7224 */ /* 0x002fe400078e0004 */
[----:B------:R-:W2:Y:S03]  /*54310*/  LDL.LU.64 R4, [R1+0x42d0] ;  /* 0x0042d00001047983 */ /* 0x000ea60000300a00 */
        /* <DEDUP_REMOVED lines=37> */
[C---:B--2---:R-:W-:Y:S11]  /*54570*/  HMMA.16816.F32 R4, R16.reuse, R12, R4 ;  /* 0x0000000c1004723c */ /* 0x044ff60000001804 */
[----:B------:R-:W-:Y:S11]  /*54580*/  @!UPT UIADD3 URZ, URZ, URZ, URZ ;  /* 0x0000003f3f3ff290 */ /* 0x000ff6000fffe03f */
[----:B------:R-:W-:Y:S01]  /*54590*/  @!UPT UIADD3 URZ, URZ, URZ, URZ ;  /* 0x0000003f3f3ff290 */ /* 0x000fe2000fffe03f */
[----:B------:R0:W-:Y:S01]  /*545a0*/  STL.64 [R1+0x1360], R4 ;  /* 0x0013600401007387 */ /* 0x0001e20000100a00 */
[----:B------:R1:W-:Y:S03]  /*545b0*/  STL.64 [R1+0x1368], R6 ;  /* 0x0013680601007387 */ /* 0x0003e60000100a00 */
[----:B0-----:R-:W2:Y:S01]  /*545c0*/  LDL.LU.64 R4, [R1+0x4268] ;  /* 0x0042680001047983 */ /* 0x001ea20000300a00 */
[----:B-1----:R-:W-:Y:S02]  /*545d0*/  IMAD.MOV.U32 R7, RZ, RZ, R12 ;  /* 0x000000ffff077224 */ /* 0x002fe400078e000c */
[----:B------:R-:W-:Y:S02]  /*545e0*/  IMAD.MOV.U32 R6, RZ, RZ, R13 ;  /* 0x000000ffff067224 */ /* 0x000fe400078e000d */
[----:B------:R-:W2:Y:S01]  /*545f0*/  LDL.LU.64 R14, [R1+0x4260] ;  /* 0x00426000010e7983 */ /* 0x000ea20000300a00 */
        /* <DEDUP_REMOVED lines=8> */
[----:B--2---:R-:W-:Y:S02]  /*54680*/  STL.64 [R1+0x4110], R14 ;  /* 0x0041100e01007387 */ /* 0x004fe40000100a00 */
[----:B------:R0:W-:Y:S02]  /*54690*/  STL.64 [R1+0x4108], R12 ;  /* 0x0041080c01007387 */ /* 0x0001e40000100a00 */
[----:B0-----:R-:W2:Y:S01]  /*546a0*/  LDL.LU R12, [R1+0xe30] ;  /* 0x000e3000010c7983 */ /* 0x001ea20000300800 */
[----:B------:R-:W2:Y:S02]  /*546b0*/  LDL.LU R13, [R1+0xe34] ;  /* 0x000e3400010d7983 */ /* 0x000ea40000300800 */
[----:B------:R-:W2:Y:S02]  /*546c0*/  LDL.LU R14, [R1+0xe38] ;  /* 0x000e3800010e7983 */ /* 0x000ea40000300800 */
[----:B------:R-:W2:Y:S01]  /*546d0*/  LDL.LU R15, [R1+0xe3c] ;  /* 0x000e3c00010f7983 */ /* 0x000ea20000300800 */
[C---:B----4-:R-:W-:Y:S08]  /*546e0*/  HMMA.16816.F32 R20, R16.reuse, R8, R20 ;  /* 0x000000081014723c */ /* 0x050ff00000001814 */
[----:B--2---:R-:W-:Y:S01]  /*546f0*/  HMMA.16816.F32 R12, R16, R4, R12 ;  /* 0x00000004100c723c */ /* 0x004fe2000000180c */
[----:B---3--:R-:W-:Y:S11]  /*54700*/  LDSM.16.MT88.4 R16, [R11+0x14000] ;  /* 0x014000000b10783b */ /* 0x008ff60000004200 */
[----:B------:R-:W-:Y:S03]  /*54710*/  @!UPT UIADD3 URZ, URZ, URZ, URZ ;  /* 0x0000003f3f3ff290 */ /* 0x000fe6000fffe03f */
[----:B------:R-:W-:Y:S01]  /*54720*/  STL.64 [R1+0x1340], R20 ;  /* 0x0013401401007387 */ /* 0x000fe20000100a00 */
[----:B------:R-:W-:Y:S02]  /*54730*/  STL.64 [R1+0x1348], R22 ;  /* 0x0013481601007387 */ /* 0x000fe40000100a00 */
[----:B------:R-:W-:Y:S02]  /*54740*/  STL.64 [R1+0x40f0], R4 ;  /* 0x0040f00401007387 */ /* 0x000fe40000100a00 */
[----:B------:R-:W0:Y:S03]  /*54750*/  LDSM.16.MT88.4 R20, [R10+0x14180] ;  /* 0x014180000a14783b */ /* 0x000e260000004200 */
[----:B------:R-:W-:Y:S01]  /*54760*/  STL.64 [R1+0x11b0], R12 ;  /* 0x0011b00c01007387 */ /* 0x000fe20000100a00 */
[----:B------:R-:W-:Y:S02]  /*54770*/  STL.64 [R1+0x11b8], R14 ;  /* 0x0011b80e01007387 */ /* 0x000fe40000100a00 */
[----:B------:R-:W-:Y:S02]  /*54780*/  STL [R1+0x4100], R11 ;  /* 0x0041000b01007387 */ /* 0x000fe40000100800 */
[----:B------:R1:W-:Y:S02]  /*54790*/  STL.64 [R1+0x40f8], R8 ;  /* 0x0040f80801007387 */ /* 0x0003e40000100a00 */
        /* <DEDUP_REMOVED lines=8> */
[----:B------:R1:W-:Y:S01]  /*54820*/  STL.64 [R1+0x4140], R4 ;  /* 0x0041400401007387 */ /* 0x0003e20000100a00 */
[----:B------:R-:W-:Y:S02]  /*54830*/  IMAD.MOV.U32 R13, RZ, RZ, R6 ;  /* 0x000000ffff0d7224 */ /* 0x000fe400078e0006 */
[----:B------:R-:W-:Y:S01]  /*54840*/  IMAD.MOV.U32 R12, RZ, RZ, R7 ;  /* 0x000000ffff0c7224 */ /* 0x000fe200078e0007 */
[----:B---3--:R-:W-:Y:S01]  /*54850*/  STL.64 [R1+0x4120], R10 ;  /* 0x0041200a01007387 */ /* 0x008fe20000100a00 */
[----:B--2---:R-:W-:Y:S02]  /*54860*/  STL.64 [R1+0x4118], R8 ;  /* 0x0041180801007387 */ /* 0x004fe40000100a00 */
[----:B-1----:R-:W2:Y:S02]  /*54870*/  LDL.LU R4, [R1+0xd90] ;  /* 0x000d900001047983 */ /* 0x002ea40000300800 */
[----:B------:R-:W2:Y:S01]  /*54880*/  LDL.LU R5, [R1+0xd94] ;  /* 0x000d940001057983 */ /* 0x000ea20000300800 */
[----:B------:R-:W3:Y:S01]  /*54890*/  LDL.LU R6, [R1+0xd98] ;  /* 0x000d980001067983 */ /* 0x000ee20000300800 */
[----:B------:R-:W3:Y:S03]  /*548a0*/  LDL.LU R7, [R1+0xd9c] ;  /* 0x000d9c0001077983 */ /* 0x000ee60000300800 */
[----:B---3--:R-:W-:Y:S01]  /*548b0*/  STL.64 [R1+0x4150], R6 ;  /* 0x0041500601007387 */ /* 0x008fe20000100a00 */
[----:B--2---:R1:W-:Y:S02]  /*548c0*/  STL.64 [R1+0x4148], R4 ;  /* 0x0041480401007387 */ /* 0x0043e40000100a00 */
[----:B-1----:R-:W-:-:S02]  /*548d0*/  IMAD.MOV.U32 R4, RZ, RZ, R25 ;  /* 0x000000ffff047224 */ /* 0x002fc400078e0019 */
[----:B------:R-:W-:Y:S01]  /*548e0*/  IMAD.MOV.U32 R5, RZ, RZ, R3 ;  /* 0x000000ffff057224 */ /* 0x000fe200078e0003 */
[----:B------:R-:W2:Y:S01]  /*548f0*/  LDL.LU R25, [R1+0x4238] ;  /* 0x0042380001197983 */ /* 0x000ea20000300800 */
[----:B------:R-:W3:Y:S03]  /*54900*/  LDL.LU R3, [R1+0x4234] ;  /* 0x0042340001037983 */ /* 0x000ee60000300800 */
[----:B------:R4:W-:Y:S01]  /*54910*/  STL.64 [R1+0x4160], R4 ;  /* 0x0041600401007387 */ /* 0x0009e20000100a00 */
[----:B------:R1:W-:Y:S02]  /*54920*/  STL.64 [R1+0x4128], R12 ;  /* 0x0041280c01007387 */ /* 0x0003e40000100a00 */
[----:B----4-:R-:W-:Y:S02]  /*54930*/  IMAD.MOV.U32 R4, RZ, RZ, R26 ;  /* 0x000000ffff047224 */ /* 0x010fe400078e001a */
[----:B-1----:R-:W-:-:S02]  /*54940*/  IMAD.MOV.U32 R12, RZ, RZ, R28 ;  /* 0x000000ffff0c7224 */ /* 0x002fc400078e001c */
[----:B------:R-:W-:Y:S01]  /*54950*/  IMAD.MOV.U32 R5, RZ, RZ, R24 ;  /* 0x000000ffff057224 */ /* 0x000fe200078e0018 */
[----:B------:R-:W4:Y:S01]  /*54960*/  LDL.LU R28, [R1+0x4230] ;  /* 0x00423000011c7983 */ /* 0x000f220000300800 */
[----:B------:R-:W-:Y:S02]  /*54970*/  IMAD.MOV.U32 R13, RZ, RZ, R29 ;  /* 0x000000ffff0d7224 */ /* 0x000fe400078e001d */
[----:B------:R-:W3:Y:S02]  /*54980*/  LDL.LU R29, [R1+0x422c] ;  /* 0x00422c00011d7983 */ /* 0x000ee40000300800 */
[----:B------:R-:W3:Y:S01]  /*54990*/  LDL.LU R26, [R1+0x4228] ;  /* 0x00422800011a7983 */ /* 0x000ee20000300800 */
[----:B------:R-:W3:Y:S01]  /*549a0*/  LDL.LU R24, [R1+0x4224] ;  /* 0x0042240001187983 */ /* 0x000ee20000300800 */
[----:B------:R-:W-:Y:S02]  /*549b0*/  STL.64 [R1+0x4178], R4 ;  /* 0x0041780401007387 */ /* 0x000fe40000100a00 */
[----:B------:R1:W-:Y:S02]  /*549c0*/  STL.64 [R1+0x4158], R12 ;  /* 0x0041580c01007387 */ /* 0x0003e40000100a00 */
[----:B-1----:R-:W3:Y:S01]  /*549d0*/  LDL.LU R12, [R1+0xda0] ;  /* 0x000da000010c7983 */ /* 0x002ee20000300800 */
[----:B------:R-:W3:Y:S02]  /*549e0*/  LDL.LU R13, [R1+0xda4] ;  /* 0x000da400010d7983 */ /* 0x000ee40000300800 */
[----:B------:R-:W3:Y:S02]  /*549f0*/  LDL.LU R14, [R1+0xda8] ;  /* 0x000da800010e7983 */ /* 0x000ee40000300800 */
[----:B------:R-:W3:Y:S02]  /*54a00*/  LDL.LU R15, [R1+0xdac] ;  /* 0x000dac00010f7983 */ /* 0x000ee40000300800 */
[----:B------:R-:W-:-:S02]  /*54a10*/  IMAD.MOV.U32 R5, RZ, RZ, R27 ;  /* 0x000000ffff057224 */ /* 0x000fc400078e001b */
[----:B--2---:R-:W-:Y:S02]  /*54a20*/  IMAD.MOV.U32 R4, RZ, RZ, R25 ;  /* 0x000000ffff047224 */ /* 0x004fe400078e0019 */
[----:B------:R-:W2:Y:S01]  /*54a30*/  LDL.LU R25, [R1+0x4220] ;  /* 0x0042200001197983 */ /* 0x000ea20000300800 */
[----:B------:R-:W2:Y:S02]  /*54a40*/  LDL.LU R27, [R1+0x421c] ;  /* 0x00421c00011b7983 */ /* 0x000ea40000300800 */
[----:B------:R-:W-:Y:S01]  /*54a50*/  STL.64 [R1+0x4190], R4 ;  /* 0x0041900401007387 */ /* 0x000fe20000100a00 */
[----:B---3--:R-:W-:Y:S01]  /*54a60*/  STL.64 [R1+0x4170], R14 ;  /* 0x0041700e01007387 */ /* 0x008fe20000100a00 */
[----:B------:R1:W-:Y:S03]  /*54a70*/  STL.64 [R1+0x4168], R12 ;  /* 0x0041680c01007387 */ /* 0x0003e60000100a00 */
[----:B-1----:R-:W3:Y:S01]  /*54a80*/  LDL.LU R12, [R1+0xdb0] ;  /* 0x000db000010c7983 */ /* 0x002ee20000300800 */
[----:B------:R-:W3:Y:S02]  /*54a90*/  LDL.LU R13, [R1+0xdb4] ;  /* 0x000db400010d7983 */ /* 0x000ee40000300800 */
[----:B------:R-:W2:Y:S02]  /*54aa0*/  LDL.LU R14, [R1+0xdb8] ;  /* 0x000db800010e7983 */ /* 0x000ea40000300800 */
[----:B------:R-:W2:Y:S02]  /*54ab0*/  LDL.LU R15, [R1+0xdbc] ;  /* 0x000dbc00010f7983 */ /* 0x000ea40000300800 */
[----:B----4-:R-:W-:-:S02]  /*54ac0*/  IMAD.MOV.U32 R4, RZ, RZ, R28 ;  /* 0x000000ffff047224 */ /* 0x010fc400078e001c */
[----:B------:R-:W-:Y:S01]  /*54ad0*/  IMAD.MOV.U32 R5, RZ, RZ, R3 ;  /* 0x000000ffff057224 */ /* 0x000fe200078e0003 */
[----:B------:R-:W4:Y:S01]  /*54ae0*/  LDL.LU R28, [R1+0x4218] ;  /* 0x00421800011c7983 */ /* 0x000f220000300800 */
[----:B------:R-:W4:Y:S03]  /*54af0*/  LDL.LU R3, [R1+0x4214] ;  /* 0x0042140001037983 */ /* 0x000f260000300800 */
[----:B------:R1:W-:Y:S02]  /*54b00*/  STL.64 [R1+0x41a8], R4 ;  /* 0x0041a80401007387 */ /* 0x0003e40000100a00 */
[----:B-1----:R-:W-:Y:S02]  /*54b10*/  IMAD.MOV.U32 R4, RZ, RZ, R26 ;  /* 0x000000ffff047224 */ /* 0x002fe400078e001a */
[----:B------:R-:W-:Y:S01]  /*54b20*/  IMAD.MOV.U32 R5, RZ, RZ, R29 ;  /* 0x000000ffff057224 */ /* 0x000fe200078e001d */
[----:B------:R-:W4:Y:S04]  /*54b30*/  LDL.LU R26, [R1+0x4210] ;  /* 0x00421000011a7983 */ /* 0x000f280000300800 */
[----:B------:R-:W-:Y:S04]  /*54b40*/  STL.64 [R1+0x41c0], R4 ;  /* 0x0041c00401007387 */ /* 0x000fe80000100a00 */
[----:B--2---:R-:W-:Y:S01]  /*54b50*/  STL.64 [R1+0x4188], R14 ;  /* 0x0041880e01007387 */ /* 0x004fe20000100a00 */
[----:B---3--:R1:W-:Y:S03]  /*54b60*/  STL.64 [R1+0x4180], R12 ;  /* 0x0041800c01007387 */ /* 0x0083e60000100a00 */
[----:B-1----:R-:W2:Y:S01]  /*54b70*/  LDL.LU R12, [R1+0xdc0] ;  /* 0x000dc000010c7983 */ /* 0x002ea20000300800 */
[----:B------:R-:W2:Y:S02]  /*54b80*/  LDL.LU R13, [R1+0xdc4] ;  /* 0x000dc400010d7983 */ /* 0x000ea40000300800 */
[----:B------:R-:W3:Y:S02]  /*54b90*/  LDL.LU R14, [R1+0xdc8] ;  /* 0x000dc800010e7983 */ /* 0x000ee40000300800 */
[----:B------:R-:W3:Y:S02]  /*54ba0*/  LDL.LU R15, [R1+0xdcc] ;  /* 0x000dcc00010f7983 */ /* 0x000ee40000300800 */
[----:B------:R-:W-:-:S02]  /*54bb0*/  IMAD.MOV.U32 R4, RZ, RZ, R25 ;  /* 0x000000ffff047224 */ /* 0x000fc400078e0019 */
[----:B------:R-:W-:Y:S02]  /*54bc0*/  IMAD.MOV.U32 R5, RZ, RZ, R24 ;  /* 0x000000ffff057224 */ /* 0x000fe400078e0018 */
[----:B----4-:R-:W-:Y:S02]  /*54bd0*/  IMAD.MOV.U32 R24, RZ, RZ, R28 ;  /* 0x000000ffff187224 */ /* 0x010fe400078e001c */
[----:B------:R-:W-:Y:S01]  /*54be0*/  IMAD.MOV.U32 R25, RZ, RZ, R27 ;  /* 0x000000ffff197224 */ /* 0x000fe200078e001b */
[----:B------:R-:W-:Y:S04]  /*54bf0*/  STL.64 [R1+0x41d8], R4 ;  /* 0x0041d80401007387 */ /* 0x000fe80000100a00 */
[----:B---3--:R-:W-:Y:S01]  /*54c00*/  STL.64 [R1+0x41a0], R14 ;  /* 0x0041a00e01007387 */ /* 0x008fe20000100a00 */
[----:B--2---:R1:W-:Y:S03]  /*54c10*/  STL.64 [R1+0x4198], R12 ;  /* 0x0041980c01007387 */ /* 0x0043e60000100a00 */
[----:B-1----:R-:W2:Y:S01]  /*54c20*/  LDL.LU R12, [R1+0xdd0] ;  /* 0x000dd000010c7983 */ /* 0x002ea20000300800 */
[----:B------:R-:W2:Y:S02]  /*54c30*/  LDL.LU R13, [R1+0xdd4] ;  /* 0x000dd400010d7983 */ /* 0x000ea40000300800 */
[----:B------:R-:W3:Y:S02]  /*54c40*/  LDL.LU R14, [R1+0xdd8] ;  /* 0x000dd800010e7983 */ /* 0x000ee40000300800 */
[----:B------:R-:W3:Y:S01]  /*54c50*/  LDL.LU R15, [R1+0xddc] ;  /* 0x000ddc00010f7983 */ /* 0x000ee20000300800 */
[----:B------:R-:W-:Y:S01]  /*54c60*/  STL.64 [R1+0x41f8], R24 ;  /* 0x0041f81801007387 */ /* 0x000fe20000100a00 */
[----:B------:R-:W4:Y:S02]  /*54c70*/  LDL.LU R4, [R1+0xe00] ;  /* 0x000e000001047983 */ /* 0x000f240000300800 */
[----:B------:R-:W4:Y:S02]  /*54c80*/  LDL.LU R5, [R1+0xe04] ;  /* 0x000e040001057983 */ /* 0x000f240000300800 */
[----:B------:R-:W2:Y:S01]  /*54c90*/  LDL.LU R6, [R1+0xe08] ;  /* 0x000e080001067983 */ /* 0x000ea20000300800 */
[----:B------:R-:W2:Y:S04]  /*54ca0*/  LDL.LU R7, [R1+0xe0c] ;  /* 0x000e0c0001077983 */ /* 0x000ea80000300800 */
[----:B--2---:R-:W-:Y:S01]  /*54cb0*/  STL.64 [R1+0x41f0], R6 ;  /* 0x0041f00601007387 */ /* 0x004fe20000100a00 */
[----:B----4-:R1:W-:Y:S03]  /*54cc0*/  STL.64 [R1+0x41e8], R4 ;  /* 0x0041e80401007387 */ /* 0x0103e60000100a00 */
        /* <DEDUP_REMOVED lines=10> */
[----:B---3--:R-:W-:Y:S01]  /*54d70*/  STL.64 [R1+0x41b8], R14 ;  /* 0x0041b80e01007387 */ /* 0x008fe20000100a00 */
[----:B------:R1:W-:Y:S03]  /*54d80*/  STL.64 [R1+0x41b0], R12 ;  /* 0x0041b00c01007387 */ /* 0x0003e60000100a00 */
[----:B-1----:R-:W2:Y:S01]  /*54d90*/  LDL.LU R12, [R1+0xde0] ;  /* 0x000de000010c7983 */ /* 0x002ea20000300800 */
[----:B------:R-:W2:Y:S02]  /*54da0*/  LDL.LU R13, [R1+0xde4] ;  /* 0x000de400010d7983 */ /* 0x000ea40000300800 */
[----:B------:R-:W3:Y:S02]  /*54db0*/  LDL.LU R14, [R1+0xde8] ;  /* 0x000de800010e7983 */ /* 0x000ee40000300800 */
[----:B------:R-:W3:Y:S02]  /*54dc0*/  LDL.LU R15, [R1+0xdec] ;  /* 0x000dec00010f7983 */ /* 0x000ee40000300800 */
[----:B------:R-:W-:-:S02]  /*54dd0*/  IMAD.MOV.U32 R24, RZ, RZ, R26 ;  /* 0x000000ffff187224 */ /* 0x000fc400078e001a */
[----:B------:R-:W-:Y:S01]  /*54de0*/  IMAD.MOV.U32 R25, RZ, RZ, R3 ;  /* 0x000000ffff197224 */ /* 0x000fe200078e0003 */
[----:B---3--:R-:W-:Y:S01]  /*54df0*/  STL.64 [R1+0x41d0], R14 ;  /* 0x0041d00e01007387 */ /* 0x008fe20000100a00 */
[----:B--2---:R1:W-:Y:S03]  /*54e00*/  STL.64 [R1+0x41c8], R12 ;  /* 0x0041c80c01007387 */ /* 0x0043e60000100a00 */
[----:B-1----:R-:W2:Y:S01]  /*54e10*/  LDL.LU R12, [R1+0xdf0] ;  /* 0x000df000010c7983 */ /* 0x002ea20000300800 */
[----:B------:R-:W2:Y:S02]  /*54e20*/  LDL.LU R13, [R1+0xdf4] ;  /* 0x000df400010d7983 */ /* 0x000ea40000300800 */
[----:B------:R-:W2:Y:S02]  /*54e30*/  LDL.LU R14, [R1+0xdf8] ;  /* 0x000df800010e7983 */ /* 0x000ea40000300800 */
[----:B------:R-:W2:Y:S01]  /*54e40*/  LDL.LU R15, [R1+0xdfc] ;  /* 0x000dfc00010f7983 */ /* 0x000ea20000300800 */
[----:B------:R-:W3:Y:S01]  /*54e50*/  LDL.LU R8, [R1+0xd60] ;  /* 0x000d600001087983 */ /* 0x000ee20000300800 */
        /* <DEDUP_REMOVED lines=34> */
[----:B------:R-:W-:Y:S01]  /*55080*/  STL.64 [R1+0x40c0], R24 ;  /* 0x0040c01801007387 */ /* 0x000fe20000100a00 */
        /* <DEDUP_REMOVED lines=35> */
[----:B--2---:R-:W-:Y:S02]  /*552c0*/  HMMA.16816.F32 R4, R20, R4, R12 ;  /* 0x000000041404723c */ /* 0x004fe4000000180c */
[----:B------:R-:W3:Y:S11]  /*552d0*/  LDL.LU.64 R12, [R1+0x4158] ;  /* 0x00415800010c7983 */ /* 0x000ef60000300a00 */
[----:B------:R-:W-:Y:S10]  /*552e0*/  @!UPT UIADD3 URZ, URZ, URZ, URZ ;  /* 0x0000003f3f3ff290 */ /* 0x000ff4000fffe03f */
[----:B------:R-:W-:Y:S01]  /*552f0*/  STL.64 [R1+0x1310], R4 ;  /* 0x0013100401007387 */ /* 0x000fe20000100a00 */
[----:B------:R0:W-:Y:S03]  /*55300*/  STL.64 [R1+0x1318], R6 ;  /* 0x0013180601007387 */ /* 0x0001e60000100a00 */
[----:B0-----:R-:W2:Y:S01]  /*55310*/  LDL.LU.64 R6, [R1+0x4150] ;  /* 0x0041500001067983 */ /* 0x001ea20000300a00 */
[----:B------:R-:W2:Y:S02]  /*55320*/  LDL.LU.64 R4, [R1+0x4148] ;  /* 0x0041480001047983 */ /* 0x000ea40000300a00 */
[----:B------:R-:W-:Y:S02]  /*55330*/  IMAD.MOV.U32 R24, RZ, RZ, R2 ;  /* 0x000000ffff187224 */ /* 0x000fe400078e0002 */
[----:B------:R-:W-:-:S07]  /*55340*/  IMAD.MOV.U32 R25, RZ, RZ, R0 ;  /* 0x000000ffff197224 */ /* 0x000fce00078e0000 */
[C---:B--2---:R-:W-:Y:S01]  /*55350*/  HMMA.16816.F32 R24, R20.reuse, R24, R4 ;  /* 0x000000181418723c */ /* 0x044fe20000001804 */
[----:B------:R-:W4:Y:S07]  /*55360*/  LDL.LU.64 R4, [R1+0x4140] ;  /* 0x0041400001047983 */ /* 0x000f2e0000300a00 */
[C---:B----4-:R-:W-:Y:S01]  /*55370*/  HMMA.16816.F32 R16, R20.reuse, R4, R16 ;  /* 0x000000041410723c */ /* 0x050fe20000001810 */
[----:B------:R-:W2:Y:S11]  /*55380*/  LDL.LU R4, [R1+0xd40] ;  /* 0x000d400001047983 */ /* 0x000eb60000300800 */
[----:B------:R-:W-:Y:S03]  /*55390*/  @!UPT UIADD3 URZ, URZ, URZ, URZ ;  /* 0x0000003f3f3ff290 */ /* 0x000fe6000fffe03f */
[----:B------:R0:W-:Y:S02]  /*553a0*/  STL.64 [R1+0x1300], R24 ;  /* 0x0013001801007387 */ /* 0x0001e40000100a00 */
[----:B------:R1:W-:Y:S06]  /*553b0*/  STL.64 [R1+0x1308], R26 ;  /* 0x0013081a01007387 */ /* 0x0003ec0000100a00 */
[----:B------:R4:W-:Y:S01]  /*553c0*/  STL.64 [R1+0x12f0], R16 ;  /* 0x0012f01001007387 */ /* 0x0009e20000100a00 */
[----:B------:R4:W-:Y:S02]  /*553d0*/  STL.64 [R1+0x12f8], R18 ;  /* 0x0012f81201007387 */ /* 0x0009e40000100a00 */
[----:B------:R-:W2:Y:S02]  /*553e0*/  LDL.LU R5, [R1+0xd44] ;  /* 0x000d440001057983 */ /* 0x000ea40000300800 */
[----:B------:R-:W2:Y:S01]  /*553f0*/  LDL.LU R6, [R1+0xd48] ;  /* 0x000d480001067983 */ /* 0x000ea20000300800 */
[----:B------:R-:W2:Y:S01]  /*55400*/  LDL.LU R7, [R1+0xd4c] ;  /* 0x000d4c0001077983 */ /* 0x000ea20000300800 */
[----:B0-----:R-:W2:Y:S02]  /*55410*/  LDL.LU R24, [R1+0xd10] ;  /* 0x000d100001187983 */ /* 0x001ea40000300800 */
[----:B------:R-:W2:Y:S02]  /*55420*/  LDL.LU R25, [R1+0xd14] ;  /* 0x000d140001197983 */ /* 0x000ea40000300800 */
[----:B-1----:R-:W2:Y:S01]  /*55430*/  LDL.LU R26, [R1+0xd18] ;  /* 0x000d1800011a7983 */ /* 0x002ea20000300800 */
[----:B------:R-:W2:Y:S01]  /*55440*/  LDL.LU R27, [R1+0xd1c] ;  /* 0x000d1c00011b7983 */ /* 0x000ea20000300800 */
[C---:B---3--:R-:W-:Y:S03]  /*55450*/  HMMA.16816.F32 R12, R20.reuse, R12, R8 ;  /* 0x0000000c140c723c */ /* 0x048fe60000001808 */
[----:B----4-:R-:W3:Y:S01]  /*55460*/  LDL.LU R16, [R1+0xd30] ;  /* 0x000d300001107983 */ /* 0x010ee20000300800 */
[----:B------:R-:W3:Y:S02]  /*55470*/  LDL.LU R17, [R1+0xd34] ;  /* 0x000d340001117983 */ /* 0x000ee40000300800 */
[----:B------:R-:W3:Y:S02]  /*55480*/  LDL.LU R18, [R1+0xd38] ;  /* 0x000d380001127983 */ /* 0x000ee40000300800 */
[----:B------:R-:W3:Y:S01]  /*55490*/  LDL.LU R19, [R1+0xd3c] ;  /* 0x000d3c0001137983 */ /* 0x000ee20000300800 */
[----:B--2---:R-:W-:Y:S01]  /*554a0*/  STL.64 [R1+0x40d0], R26 ;  /* 0x0040d01a01007387 */ /* 0x004fe20000100a00 */
[----:B------:R0:W-:Y:S03]  /*554b0*/  STL.64 [R1+0x40c8], R24 ;  /* 0x0040c81801007387 */ /* 0x0001e60000100a00 */
[----:B0-----:R-:W2:Y:S01]  /*554c0*/  LDL.64 R24, [R1+0x100] ;  /* 0x0001000001187983 */ /* 0x001ea20000100a00 */
[----:B------:R-:W4:Y:S02]  /*554d0*/  LDL.LU.64 R10, [R1+0x4138] ;  /* 0x00413800010a7983 */ /* 0x000f240000300a00 */
[----:B------:R-:W4:Y:S07]  /*554e0*/  LDL.LU.64 R8, [R1+0x4130] ;  /* 0x0041300001087983 */ /* 0x000f2e0000300a00 */
[----:B------:R0:W-:Y:S01]  /*554f0*/  STL.64 [R1+0x12e0], R12 ;  /* 0x0012e00c01007387 */ /* 0x0001e20000100a00 */
        /* <DEDUP_REMOVED lines=8> */
[----:B0-----:R-:W2:Y:S01]  /*55580*/  LDL.LU.64 R14, [R1+0x4110] ;  /* 0x00411000010e7983 */ /* 0x001ea20000300a00 */
[----:B------:R-:W4:Y:S02]  /*55590*/  LDL.LU.64 R12, [R1+0x4108] ;  /* 0x00410800010c7983 */ /* 0x000f240000300a00 */
[C---:B----4-:R-:W-:Y:S11]  /*555a0*/  HMMA.16816.F32 R8, R20.reuse, R12, R8 ;  /* 0x0000000c1408723c */ /* 0x050ff60000001808 */
[----:B------:R-:W-:Y:S11]  /*555b0*/  @!UPT UIADD3 URZ, URZ, URZ, URZ ;  /* 0x0000003f3f3ff290 */ /* 0x000ff6000fffe03f */
[----:B------:R-:W-:Y:S01]  /*555c0*/  @!UPT UIADD3 URZ, URZ, URZ, URZ ;  /* 0x0000003f3f3ff290 */ /* 0x000fe2000fffe03f */
[----:B------:R-:W-:Y:S01]  /*555d0*/  STL.64 [R1+0x12c0], R8 ;  /* 0x0012c00801007387 */ /* 0x000fe20000100a00 */
[----:B------:R0:W-:Y:S03]  /*555e0*/  STL.64 [R1+0x12c8], R10 ;  /* 0x0012c80a01007387 */ /* 0x0001e60000100a00 */
[----:B0-----:R-:W4:Y:S01]  /*555f0*/  LDL.LU R11, [R1+0x4100] ;  /* 0x00410000010b7983 */ /* 0x001f220000300800 */
[----:B------:R-:W3:Y:S02]  /*55600*/  LDL.LU.64 R8, [R1+0x40f8] ;  /* 0x0040f80001087983 */ /* 0x000ee40000300a00 */
[----:B--2---:R-:W-:Y:S02]  /*55610*/  STL.64 [R1+0x4018], R14 ;  /* 0x0040180e01007387 */ /* 0x004fe40000100a00 */
[----:B------:R0:W-:Y:S02]  /*55620*/  STL.64 [R1+0x4010], R12 ;  /* 0x0040100c01007387 */ /* 0x0001e40000100a00 */
        /* <DEDUP_REMOVED lines=13> */
[----:B0-----:R-:W2:Y:S01]  /*55700*/  LDL.LU R12, [R1+0xd20] ;  /* 0x000d2000010c7983 */ /* 0x001ea20000300800 */
[----:B------:R-:W2:Y:S02]  /*55710*/  LDL.LU R13, [R1+0xd24] ;  /* 0x000d2400010d7983 */ /* 0x000ea40000300800 */
[----:B------:R-:W2:Y:S02]  /*55720*/  LDL.LU R14, [R1+0xd28] ;  /* 0x000d2800010e7983 */ /* 0x000ea40000300800 */
[----:B------:R-:W2:Y:S05]  /*55730*/  LDL.LU R15, [R1+0xd2c] ;  /* 0x000d2c00010f7983 */ /* 0x000eaa0000300800 */
[----:B------:R0:W-:Y:S01]  /*55740*/  STL.64 [R1+0x12b0], R4 ;  /* 0x0012b00401007387 */ /* 0x0001e20000100a00 */
[----:B------:R-:W-:Y:S03]  /*55750*/  STL.64 [R1+0x12b8], R6 ;  /* 0x0012b80601007387 */ /* 0x000fe60000100a00 */
[----:B0-----:R-:W3:Y:S01]  /*55760*/  LDL.LU.64 R4, [R1+0x40f0] ;  /* 0x0040f00001047983 */ /* 0x001ee20000300a00 */
[----:B----4-:R-:W-:Y:S02]  /*55770*/  STL [R1+0x4028], R11 ;  /* 0x0040280b01007387 */ /* 0x010fe40000100800 */
[----:B------:R0:W-:Y:S02]  /*55780*/  STL.64 [R1+0x4020], R8 ;  /* 0x0040200801007387 */ /* 0x0001e40000100a00 */
[----:B0-----:R-:W4:Y:S01]  /*55790*/  LDL.LU R8, [R1+0xcd0] ;  /* 0x000cd00001087983 */ /* 0x001f220000300800 */
[----:B------:R-:W4:Y:S02]  /*557a0*/  LDL.LU R9, [R1+0xcd4] ;  /* 0x000cd40001097983 */ /* 0x000f240000300800 */
[----:B------:R-:W4:Y:S02]  /*557b0*/  LDL.LU R10, [R1+0xcd8] ;  /* 0x000cd800010a7983 */ /* 0x000f240000300800 */
[----:B------:R-:W4:Y:S01]  /*557c0*/  LDL.LU R11, [R1+0xcdc] ;  /* 0x000cdc00010b7983 */ /* 0x000f220000300800 */
[----:B---3--:R-:W-:Y:S01]  /*557d0*/  HMMA.16816.F32 R20, R20, R4, R16 ;  /* 0x000000041414723c */ /* 0x008fe20000001810 */
[----:B------:R-:W2:Y:S01]  /*557e0*/  LDL.LU.64 R18, [R1+0x40e8] ;  /* 0x0040e80001127983 */ /* 0x000ea20000300a00 */
[----:B------:R-:W2:Y:S02]  /*557f0*/  LDL.LU.64 R16, [R1+0x40e0] ;  /* 0x0040e00001107983 */ /* 0x000ea40000300a00 */
[----:B------:R-:W-:-:S02]  /*55800*/  IMAD.MOV.U32 R6, RZ, RZ, R24 ;  /* 0x000000ffff067224 */ /* 0x000fc400078e0018 */
[----:B------:R-:W-:Y:S11]  /*55810*/  IMAD.MOV.U32 R3, RZ, RZ, R25 ;  /* 0x000000ffff037224 */ /* 0x000ff600078e0019 */
[----:B------:R-:W-:Y:S06]  /*55820*/  @!UPT UIADD3 URZ, URZ, URZ, URZ ;  /* 0x0000003f3f3ff290 */ /* 0x000fec000fffe03f */
[----:B------:R0:W-:Y:S01]  /*55830*/  STL.64 [R1+0x1140], R20 ;  /* 0x0011401401007387 */ /* 0x0001e20000100a00 */
[----:B------:R-:W-:Y:S03]  /*55840*/  STL.64 [R1+0x1148], R22 ;  /* 0x0011481601007387 */ /* 0x000fe60000100a00 */
[----:B0-----:R-:W3:Y:S01]  /*55850*/  LDL.64 R20, [R1+0xa0] ;  /* 0x0000a00001147983 */ /* 0x001ee20000100a00 */
[C---:B--2---:R-:W-:Y:S11]  /*55860*/  HMMA.16816.F32 R12, R16.reuse, R24, R12 ;  /* 0x00000018100c723c */ /* 0x044ff6000000180c */
[----:B------:R-:W-:Y:S11]  /*55870*/  @!UPT UIADD3 URZ, URZ, URZ, URZ ;  /* 0x0000003f3f3ff290 */ /* 0x000ff6000fffe03f */
[----:B------:R-:W-:Y:S01]  /*55880*/  @!UPT UIADD3 URZ, URZ, URZ, URZ ;  /* 0x0000003f3f3ff290 */ /* 0x000fe2000fffe03f */
[----:B------:R0:W-:Y:S01]  /*55890*/  STL.64 [R1+0x1290], R12 ;  /* 0x0012900c01007387 */ /* 0x0001e20000100a00 */
[----:B------:R-:W-:Y:S03]  /*558a0*/  STL.64 [R1+0x1298], R14 ;  /* 0x0012980e01007387 */ /* 0x000fe60000100a00 */
        /* <DEDUP_REMOVED lines=8> */
[----:B------:R0:W-:Y:S01]  /*55930*/  STL.64 [R1+0x1130], R24 ;  /* 0x0011301801007387 */ /* 0x0001e20000100a00 */
[----:B------:R1:W-:Y:S03]  /*55940*/  STL.64 [R1+0x1138], R26 ;  /* 0x0011381a01007387 */ /* 0x0003e60000100a00 */
[----:B0-----:R-:W2:Y:S01]  /*55950*/  LDL.LU.64 R24, [R1+0x40c0] ;  /* 0x0040c00001187983 */ /* 0x001ea20000300a00 */
[----:B-1----:R-:W-:Y:S02]  /*55960*/  IMAD.MOV.U32 R26, RZ, RZ, R12 ;  /* 0x000000ffff1a7224 */ /* 0x002fe400078e000c */
        /* <DEDUP_REMOVED lines=8> */
[----:B------:R-:W-:Y:S03]  /*559f0*/  STL.64 [R1+0x1128], R14 ;  /* 0x0011280e01007387 */ /* 0x000fe60000100a00 */
[----:B0-----:R-:W2:Y:S01]  /*55a00*/  LDL.LU.64 R12, [R1+0x40a8] ;  /* 0x0040a800010c7983 */ /* 0x001ea20000300a00 */
[----:B------:R0:W-:Y:S03]  /*55a10*/  STL.64 [R1+0x3fa8], R24 ;  /* 0x003fa81801007387 */ /* 0x0001e60000100a00 */
[----:B0-----:R-:W2:Y:S01]  /*55a20*/  LDL.LU R24, [R1+0xcf0] ;  /* 0x000cf00001187983 */ /* 0x001ea20000300800 */
[----:B------:R-:W2:Y:S02]  /*55a30*/  LDL.LU R25, [R1+0xcf4] ;  /* 0x000cf40001197983 */ /* 0x000ea40000300800 */
[----:B------:R-:W2:Y:S02]  /*55a40*/  LDL.LU R26, [R1+0xcf8] ;  /* 0x000cf800011a7983 */ /* 0x000ea40000300800 */
[----:B------:R-:W2:Y:S02]  /*55a50*/  LDL.LU R27, [R1+0xcfc] ;  /* 0x000cfc00011b7983 */ /* 0x000ea40000300800 */
        /* <DEDUP_REMOVED lines=8> */
[----:B------:R0:W-:Y:S02]  /*55ae0*/  STL [R1+0x3fe4], R24 ;  /* 0x003fe41801007387 */ /* 0x0001e40000100800 */
[----:B------:R1:W-:Y:S01]  /*55af0*/  STL [R1+0x3fe0], R25 ;  /* 0x003fe01901007387 */ /* 0x0003e20000100800 */
[----:B0-----:R-:W2:Y:S01]  /*55b00*/  LDL.LU R24, [R1+0xce0] ;  /* 0x000ce00001187983 */ /* 0x001ea20000300800 */
[----:B-1----:R-:W2:Y:S02]  /*55b10*/  LDL.LU R25, [R1+0xce4] ;  /* 0x000ce40001197983 */ /* 0x002ea40000300800 */
[----:B------:R-:W2:Y:S02]  /*55b20*/  LDL.LU R26, [R1+0xce8] ;  /* 0x000ce800011a7983 */ /* 0x000ea40000300800 */
[----:B------:R-:W2:Y:S02]  /*55b30*/  LDL.LU R27, [R1+0xcec] ;  /* 0x000cec00011b7983 */ /* 0x000ea40000300800 */
[----:B---3--:R-:W-:Y:S01]  /*55b40*/  IMAD.MOV.U32 R28, RZ, RZ, R20 ;  /* 0x000000ffff1c7224 */ /* 0x008fe200078e0014 */
[C---:B----4-:R-:W-:Y:S08]  /*55b50*/  HMMA.16816.F32 R8, R16.reuse, R12, R8 ;  /* 0x0000000c1008723c */ /* 0x050ff00000001808 */
[----:B--2---:R-:W-:Y:S11]  /*55b60*/  HMMA.16816.F32 R24, R16, R20, R24 ;  /* 0x000000141018723c */ /* 0x004ff60000001818 */
[----:B------:R-:W-:Y:S11]  /*55b70*/  @!UPT UIADD3 URZ, URZ, URZ, URZ ;  /* 0x0000003f3f3ff290 */ /* 0x000ff6000fffe03f */
[----:B------:R-:W-:Y:S01]  /*55b80*/  @!UPT UIADD3 URZ, URZ, URZ, URZ ;  /* 0x0000003f3f3ff290 */ /* 0x000fe2000fffe03f */
[----:B------:R-:W-:Y:S01]  /*55b90*/  STL.64 [R1+0x1100], R24 ;  /* 0x0011001801007387 */ /* 0x000fe20000100a00 */
[----:B------:R0:W-:Y:S02]  /*55ba0*/  STL.64 [R1+0x1108], R26 ;  /* 0x0011081a01007387 */ /* 0x0001e40000100a00 */
[----:B0-----:R-:W-:-:S05]  /*55bb0*/  IMAD.MOV.U32 R27, RZ, RZ, R21 ;  /* 0x000000ffff1b7224 */ /* 0x001fca00078e0015 */
[----:B------:R-:W-:Y:S01]  /*55bc0*/  STL [R1+0x3fec], R27 ;  /* 0x003fec1b01007387 */ /* 0x000fe20000100800 */
[----:B------:R-:W-:Y:S02]  /*55bd0*/  STL [R1+0x3fe8], R28 ;  /* 0x003fe81c01007387 */ /* 0x000fe40000100800 */
[----:B------:R0:W-:Y:S02]  /*55be0*/  STL.64 [R1+0x10f0], R8 ;  /* 0x0010f00801007387 */ /* 0x0001e40000100a00 */
[----:B------:R1:W-:Y:S01]  /*55bf0*/  STL.64 [R1+0x10f8], R10 ;  /* 0x0010f80a01007387 */ /* 0x0003e20000100a00 */
        /* <DEDUP_REMOVED lines=50> */
[----:B------:R-:W4:Y:S02]  /*55f20*/  LDL.LU R22, [R1+0xc48] ;  /* 0x000c480001167983 */ /* 0x000f240000300800 */
[----:B------:R-:W4:Y:S02]  /*55f30*/  LDL.LU R23, [R1+0xc4c] ;  /* 0x000c4c0001177983 */ /* 0x000f240000300800 */
[----:B------:R-:W-:Y:S01]  /*55f40*/  IMAD.MOV.U32 R3, RZ, RZ, R9 ;  /* 0x000000ffff037224 */ /* 0x000fe200078e0009 */
[----:B----4-:R-:W-:Y:S01]  /*55f50*/  STL.64 [R1+0x4008], R22 ;  /* 0x0040081601007387 */ /* 0x010fe20000100a00 */
[----:B---3--:R0:W-:Y:S03]  /*55f60*/  STL.64 [R1+0x4000], R20 ;  /* 0x0040001401007387 */ /* 0x0081e60000100a00 */
[----:B0-----:R-:W3:Y:S01]  /*55f70*/  LDL.LU R20, [R1+0xc50] ;  /* 0x000c500001147983 */ /* 0x001ee20000300800 */
[----:B------:R-:W3:Y:S02]  /*55f80*/  LDL.LU R21, [R1+0xc54] ;  /* 0x000c540001157983 */ /* 0x000ee40000300800 */
[----:B------:R-:W3:Y:S02]  /*55f90*/  LDL.LU R22, [R1+0xc58] ;  /* 0x000c580001167983 */ /* 0x000ee40000300800 */
[----:B------:R-:W3:Y:S01]  /*55fa0*/  LDL.LU R23, [R1+0xc5c] ;  /* 0x000c5c0001177983 */ /* 0x000ee20000300800 */
[----:B------:R-:W-:Y:S01]  /*55fb0*/  STL [R1+0x3ff4], R29 ;  /* 0x003ff41d01007387 */ /* 0x000fe20000100800 */
[----:B------:R-:W-:Y:S02]  /*55fc0*/  STL [R1+0x3ff0], R6 ;  /* 0x003ff00601007387 */ /* 0x000fe40000100800 */
[----:B------:R-:W-:Y:S02]  /*55fd0*/  STL.64 [R1+0x14e0], R24 ;  /* 0x0014e01801007387 */ /* 0x000fe40000100a00 */
[----:B------:R0:W-:Y:S02]  /*55fe0*/  STL.64 [R1+0x14e8], R26 ;  /* 0x0014e81a01007387 */ /* 0x0001e40000100a00 */
[----:B0-----:R-:W-:-:S02]  /*55ff0*/  IMAD.MOV.U32 R26, RZ, RZ, R8 ;  /* 0x000000ffff1a7224 */ /* 0x001fc400078e0008 */
[----:B------:R-:W2:Y:S01]  /*56000*/  LDL.LU.64 R8, [R1+0x4098] ;  /* 0x0040980001087983 */ /* 0x000ea20000300a00 */
[----:B------:R-:W-:Y:S02]  /*56010*/  STL [R1+0x3ffc], R3 ;  /* 0x003ffc0301007387 */ /* 0x000fe40000100800 */
[----:B------:R0:W-:Y:S02]  /*56020*/  STL [R1+0x3ff8], R26 ;  /* 0x003ff81a01007387 */ /* 0x0001e40000100800 */
[----:B------:R-:W4:Y:S01]  /*56030*/  LDL.LU R24, [R1+0xca0] ;  /* 0x000ca00001187983 */ /* 0x000f220000300800 */
[----:B------:R-:W4:Y:S04]  /*56040*/  LDL.LU R25, [R1+0xca4] ;  /* 0x000ca40001197983 */ /* 0x000f280000300800 */
[----:B0-----:R-:W4:Y:S01]  /*56050*/  LDL.LU R26, [R1+0xca8] ;  /* 0x000ca800011a7983 */ /* 0x001f220000300800 */
[----:B------:R-:W4:Y:S01]  /*56060*/  LDL.LU R27, [R1+0xcac] ;  /* 0x000cac00011b7983 */ /* 0x000f220000300800 */
        /* <DEDUP_REMOVED lines=9> */
[C---:B----4-:R-:W-:Y:S01]  /*56100*/  HMMA.16816.F32 R24, R16.reuse, R8, R24 ;  /* 0x000000081018723c */ /* 0x050fe20000001818 */
[----:B------:R-:W-:Y:S11]  /*56110*/  IMAD.MOV.U32 R7, RZ, RZ, R9 ;  /* 0x000000ffff077224 */ /* 0x000ff600078e0009 */
[----:B------:R-:W-:Y:S11]  /*56120*/  @!UPT UIADD3 URZ, URZ, URZ, URZ ;  /* 0x0000003f3f3ff290 */ /* 0x000ff6000fffe03f */
[----:B------:R0:W-:Y:S01]  /*56130*/  STL.64 [R1+0x14c0], R24 ;  /* 0x0014c01801007387 */ /* 0x0001e20000100a00 */
[----:B------:R-:W-:Y:S02]  /*56140*/  STL.64 [R1+0x14c8], R26 ;  /* 0x0014c81a01007387 */ /* 0x000fe40000100a00 */
[----:B0-----:R-:W-:Y:S02]  /*56150*/  IMAD.MOV.U32 R25, RZ, RZ, R8 ;  /* 0x000000ffff197224 */ /* 0x001fe400078e0008 */
        /* <DEDUP_REMOVED lines=28> */
[C---:B--2---:R-:W-:Y:S01]  /*56320*/  HMMA.16816.F32 R8, R16.reuse, R12, R8 ;  /* 0x0000000c1008723c */ /* 0x044fe20000001808 */
[----:B------:R-:W-:Y:S11]  /*56330*/  IMAD.MOV.U32 R3, RZ, RZ, R12 ;  /* 0x000000ffff037224 */ /* 0x000ff600078e000c */
[----:B------:R-:W-:Y:S11]  /*56340*/  @!UPT UIADD3 URZ, URZ, URZ, URZ ;  /* 0x0000003f3f3ff290 */ /* 0x000ff6000fffe03f */
[----:B------:R-:W-:Y:S01]  /*56350*/  STL.64 [R1+0x1480], R8 ;  /* 0x0014800801007387 */ /* 0x000fe20000100a00 */
[----:B------:R0:W-:Y:S03]  /*56360*/  STL.64 [R1+0x1488], R10 ;  /* 0x0014880a01007387 */ /* 0x0001e60000100a00 */
[----:B0-----:R-:W2:Y:S01]  /*56370*/  LDL.LU R11, [R1+0x4028] ;  /* 0x00402800010b7983 */ /* 0x001ea20000300800 */
[----:B------:R-:W4:Y:S02]  /*56380*/  LDL.LU.64 R8, [R1+0x4020] ;  /* 0x0040200001087983 */ /* 0x000f240000300a00 */
        /* <DEDUP_REMOVED lines=8> */
[----:B0-----:R-:W4:Y:S01]  /*56410*/  LDL.LU.64 R22, [R1+0x4008] ;  /* 0x0040080001167983 */ /* 0x001f220000300a00 */
        /* <DEDUP_REMOVED lines=8> */
[----:B--2---:R-:W-:Y:S11]  /*564a0*/  HMMA.16816.F32 R16, R16, R4, R12 ;  /* 0x000000041010723c */ /* 0x004ff6000000180c */
[----:B------:R-:W-:Y:S04]  /*564b0*/  @!UPT UIADD3 URZ, URZ, URZ, URZ ;  /* 0x0000003f3f3ff290 */ /* 0x000fe8000fffe03f */
[----:B------:R-:W-:Y:S01]  /*564c0*/  STL.64 [R1+0x1460], R20 ;  /* 0x0014601401007387 */ /* 0x000fe20000100a00 */
[----:B------:R-:W-:Y:S02]  /*564d0*/  IMAD.MOV.U32 R12, RZ, RZ, R3 ;  /* 0x000000ffff0c7224 */ /* 0x000fe400078e0003 */
[----:B------:R-:W-:Y:S02]  /*564e0*/  IMAD.MOV.U32 R13, RZ, RZ, R10 ;  /* 0x000000ffff0d7224 */ /* 0x000fe400078e000a */
[----:B------:R-:W-:Y:S01]  /*564f0*/  STL.64 [R1+0x1468], R22 ;  /* 0x0014681601007387 */ /* 0x000fe20000100a00 */
[----:B------:R-:W2:Y:S04]  /*56500*/  LDL.LU R3, [R1+0x3ffc] ;  /* 0x003ffc0001037983 */ /* 0x000ea80000300800 */
        /* <DEDUP_REMOVED lines=10> */
[----:B------:R-:W2:Y:S02]  /*565b0*/  LDL.LU R10, [R1+0xb58] ;  /* 0x000b5800010a7983 */ /* 0x000ea40000300800 */
[----:B---3--:R-:W2:Y:S02]  /*565c0*/  LDL.LU R11, [R1+0xb5c] ;  /* 0x000b5c00010b7983 */ /* 0x008ea40000300800 */
[----:B------:R-:W-:-:S02]  /*565d0*/  IMAD.MOV.U32 R12, RZ, RZ, R26 ;  /* 0x000000ffff0c7224 */ /* 0x000fc400078e001a */
[----:B------:R-:W-:Y:S01]  /*565e0*/  IMAD.MOV.U32 R13, RZ, RZ, R29 ;  /* 0x000000ffff0d7224 */ /* 0x000fe200078e001d */
[----:B------:R-:W3:Y:S01]  /*565f0*/  LDL.LU R26, [R1+0x3ff8] ;  /* 0x003ff800011a7983 */ /* 0x000ee20000300800 */
[----:B------:R-:W3:Y:S03]  /*56600*/  LDL.LU R29, [R1+0x3ff4] ;  /* 0x003ff400011d7983 */ /* 0x000ee60000300800 */
[----:B------:R-:W-:Y:S04]  /*56610*/  STL.64 [R1+0x3f00], R12 ;  /* 0x003f000c01007387 */ /* 0x000fe80000100a00 */
[----:B--2---:R-:W-:Y:S01]  /*56620*/  STL.64 [R1+0x3ee0], R10 ;  /* 0x003ee00a01007387 */ /* 0x004fe20000100a00 */
[----:B------:R1:W-:Y:S03]  /*56630*/  STL.64 [R1+0x3ed8], R8 ;  /* 0x003ed80801007387 */ /* 0x0003e60000100a00 */
[----:B-1----:R-:W2:Y:S01]  /*56640*/  LDL.LU R8, [R1+0xb60] ;  /* 0x000b600001087983 */ /* 0x002ea20000300800 */
[----:B------:R-:W2:Y:S02]  /*56650*/  LDL.LU R9, [R1+0xb64] ;  /* 0x000b640001097983 */ /* 0x000ea40000300800 */
        /* <DEDUP_REMOVED lines=26> */
[----:B------:R-:W4:Y:S01]  /*56800*/  LDL.LU R25, [R1+0x3fe0] ;  /* 0x003fe00001197983 */ /* 0x000f220000300800 */
[----:B------:R-:W4:Y:S03]  /*56810*/  LDL.LU R7, [R1+0x3fdc] ;  /* 0x003fdc0001077983 */ /* 0x000f260000300800 */
[----:B------:R3:W-:Y:S02]  /*56820*/  STL.64 [R1+0x3f48], R12 ;  /* 0x003f480c01007387 */ /* 0x0007e40000100a00 */
[----:B---3--:R-:W-:Y:S02]  /*56830*/  IMAD.MOV.U32 R12, RZ, RZ, R26 ;  /* 0x000000ffff0c7224 */ /* 0x008fe400078e001a */
        /* <DEDUP_REMOVED lines=12> */
[----:B------:R-:W3:Y:S04]  /*56900*/  LDL.LU R6, [R1+0x3fd0] ;  /* 0x003fd00001067983 */ /* 0x000ee80000300800 */
[----:B------:R1:W-:Y:S02]  /*56910*/  STL.64 [R1+0x3f78], R12 ;  /* 0x003f780c01007387 */ /* 0x0003e40000100a00 */
[----:B-1----:R-:W-:Y:S02]  /*56920*/  IMAD.MOV.U32 R12, RZ, RZ, R28 ;  /* 0x000000ffff0c7224 */ /* 0x002fe400078e001c */
[----:B------:R-:W-:Y:S01]  /*56930*/  IMAD.MOV.U32 R13, RZ, RZ, R27 ;  /* 0x000000ffff0d7224 */ /* 0x000fe200078e001b */
[----:B--2---:R-:W-:Y:S01]  /*56940*/  STL.64 [R1+0x3f40], R10 ;  /* 0x003f400a01007387 */ /* 0x004fe20000100a00 */
[----:B------:R1:W-:Y:S03]  /*56950*/  STL.64 [R1+0x3f38], R8 ;  /* 0x003f380801007387 */ /* 0x0003e60000100a00 */
[----:B-1----:R-:W2:Y:S01]  /*56960*/  LDL.LU R8, [R1+0xba0] ;  /* 0x000ba00001087983 */ /* 0x002ea20000300800 */
[----:B------:R-:W2:Y:S02]  /*56970*/  LDL.LU R9, [R1+0xba4] ;  /* 0x000ba40001097983 */ /* 0x000ea40000300800 */
[----:B------:R-:W2:Y:S02]  /*56980*/  LDL.LU R10, [R1+0xba8] ;  /* 0x000ba800010a7983 */ /* 0x000ea40000300800 */
[----:B------:R-:W2:Y:S01]  /*56990*/  LDL.LU R11, [R1+0xbac] ;  /* 0x000bac00010b7983 */ /* 0x000ea20000300800 */
[----:B------:R4:W-:Y:S02]  /*569a0*/  STL.64 [R1+0x3f90], R12 ;  /* 0x003f900c01007387 */ /* 0x0009e40000100a00 */
[----:B----4-:R-:W-:-:S02]  /*569b0*/  IMAD.MOV.U32 R12, RZ, RZ, R25 ;  /* 0x000000ffff0c7224 */ /* 0x010fc400078e0019 */
[----:B------:R-:W-:Y:S02]  /*569c0*/  IMAD.MOV.U32 R13, RZ, RZ, R24 ;  /* 0x000000ffff0d7224 */ /* 0x000fe400078e0018 */
[----:B---3--:R-:W-:Y:S02]  /*569d0*/  IMAD.MOV.U32 R24, RZ, RZ, R26 ;  /* 0x000000ffff187224 */ /* 0x008fe400078e001a */
[----:B------:R-:W-:Y:S01]  /*569e0*/  IMAD.MOV.U32 R25, RZ, RZ, R7 ;  /* 0x000000ffff197224 */ /* 0x000fe200078e0007 */
[----:B------:R1:W-:Y:S04]  /*569f0*/  STL.64 [R1+0x3fb0], R12 ;  /* 0x003fb00c01007387 */ /* 0x0003e80000100a00 */
[----:B------:R3:W-:Y:S01]  /*56a00*/  STL.64 [R1+0x3fb8], R24 ;  /* 0x003fb81801007387 */ /* 0x0007e20000100a00 */
[----:B-1----:R-:W4:Y:S01]  /*56a10*/  LDL.LU R12, [R1+0xc10] ;  /* 0x000c1000010c7983 */ /* 0x002f220000300800 */
[----:B------:R-:W4:Y:S02]  /*56a20*/  LDL.LU R13, [R1+0xc14] ;  /* 0x000c1400010d7983 */ /* 0x000f240000300800 */
[----:B------:R-:W2:Y:S02]  /*56a30*/  LDL.LU R14, [R1+0xc18] ;  /* 0x000c1800010e7983 */ /* 0x000ea40000300800 */
[----:B------:R-:W2:Y:S02]  /*56a40*/  LDL.LU R15, [R1+0xc1c] ;  /* 0x000c1c00010f7983 */ /* 0x000ea40000300800 */
[----:B---3--:R-:W-:Y:S01]  /*56a50*/  IMAD.MOV.U32 R24, RZ, RZ, R6 ;  /* 0x000000ffff187224 */ /* 0x008fe200078e0006 */
[----:B--2---:R-:W-:Y:S01]  /*56a60*/  STL.64 [R1+0x3fc8], R14 ;  /* 0x003fc80e01007387 */ /* 0x004fe20000100a00 */
[----:B----4-:R1:W-:Y:S03]  /*56a70*/  STL.64 [R1+0x3fc0], R12 ;  /* 0x003fc00c01007387 */ /* 0x0103e60000100a00 */
        /* <DEDUP_REMOVED lines=8> */
[----:B------:R-:W-:Y:S01]  /*56b00*/  STL.64 [R1+0x3f58], R10 ;  /* 0x003f580a01007387 */ /* 0x000fe20000100a00 */
[----:B------:R1:W-:Y:S03]  /*56b10*/  STL.64 [R1+0x3f50], R8 ;  /* 0x003f500801007387 */ /* 0x0003e60000100a00 */
[----:B-1----:R-:W3:Y:S01]  /*56b20*/  LDL.LU R8, [R1+0xbc0] ;  /* 0x000bc00001087983 */ /* 0x002ee20000300800 */
[----:B------:R-:W3:Y:S02]  /*56b30*/  LDL.LU R9, [R1+0xbc4] ;  /* 0x000bc40001097983 */ /* 0x000ee40000300800 */
[----:B------:R-:W4:Y:S02]  /*56b40*/  LDL.LU R10, [R1+0xbc8] ;  /* 0x000bc800010a7983 */ /* 0x000f240000300800 */
[----:B------:R-:W4:Y:S02]  /*56b50*/  LDL.LU R11, [R1+0xbcc] ;  /* 0x000bcc00010b7983 */ /* 0x000f240000300800 */
[----:B----4-:R-:W-:Y:S01]  /*56b60*/  STL.64 [R1+0x3f70], R10 ;  /* 0x003f700a01007387 */ /* 0x010fe20000100a00 */
[----:B---3--:R1:W-:Y:S03]  /*56b70*/  STL.64 [R1+0x3f68], R8 ;  /* 0x003f680801007387 */ /* 0x0083e60000100a00 */
[----:B-1----:R-:W3:Y:S01]  /*56b80*/  LDL.LU R8, [R1+0xbd0] ;  /* 0x000bd00001087983 */ /* 0x002ee20000300800 */
[----:B------:R-:W3:Y:S02]  /*56b90*/  LDL.LU R9, [R1+0xbd4] ;  /* 0x000bd40001097983 */ /* 0x000ee40000300800 */
[----:B------:R-:W4:Y:S02]  /*56ba0*/  LDL.LU R10, [R1+0xbd8] ;  /* 0x000bd800010a7983 */ /* 0x000f240000300800 */
[----:B------:R-:W4:Y:S02]  /*56bb0*/  LDL.LU R11, [R1+0xbdc] ;  /* 0x000bdc00010b7983 */ /* 0x000f240000300800 */
[----:B------:R-:W-:-:S07]  /*56bc0*/  IMAD.MOV.U32 R25, RZ, RZ, R3 ;  /* 0x000000ffff197224 */ /* 0x000fce00078e0003 */
[C---:B0-----:R-:W-:Y:S01]  /*56bd0*/  HMMA.16816.F32 R24, R20.reuse, R24, R12 ;  /* 0x000000181418723c */ /* 0x041fe2000000180c */
[----:B----4-:R-:W-:Y:S01]  /*56be0*/  STL.64 [R1+0x3f88], R10 ;  /* 0x003f880a01007387 */ /* 0x010fe20000100a00 */
[----:B---3--:R0:W-:Y:S03]  /*56bf0*/  STL.64 [R1+0x3f80], R8 ;  /* 0x003f800801007387 */ /* 0x0081e60000100a00 */
        /* <DEDUP_REMOVED lines=10> */
[----:B------:R-:W-:Y:S01]  /*56ca0*/  STL.64 [R1+0x3ea8], R18 ;  /* 0x003ea81201007387 */ /* 0x000fe20000100a00 */
[----:B------:R-:W-:Y:S02]  /*56cb0*/  STL.64 [R1+0x3ea0], R16 ;  /* 0x003ea01001007387 */ /* 0x000fe40000100a00 */
[----:B------:R-:W4:Y:S02]  /*56cc0*/  LDL.LU.64 R14, [R1+0x3fc8] ;  /* 0x003fc800010e7983 */ /* 0x000f240000300a00 */
[----:B------:R-:W4:Y:S01]  /*56cd0*/  LDL.LU.64 R12, [R1+0x3fc0] ;  /* 0x003fc000010c7983 */ /* 0x000f220000300a00 */
[----:B------:R0:W-:Y:S01]  /*56ce0*/  STL.64 [R1+0x10d0], R24 ;  /* 0x0010d01801007387 */ /* 0x0001e20000100a00 */
[----:B------:R4:W-:Y:S03]  /*56cf0*/  STL.64 [R1+0x10d8], R26 ;  /* 0x0010d81a01007387 */ /* 0x0009e60000100a00 */
[----:B0-----:R-:W4:Y:S02]  /*56d00*/  LDL.LU.64 R24, [R1+0x3fb8] ;  /* 0x003fb80001187983 */ /* 0x001f240000300a00 */
[C---:B----4-:R-:W-:Y:S02]  /*56d10*/  HMMA.16816.F32 R24, R20.reuse, R24, R12 ;  /* 0x000000181418723c */ /* 0x050fe4000000180c */
[----:B------:R-:W3:Y:S11]  /*56d20*/  LDL.LU.64 R12, [R1+0x3fb0] ;  /* 0x003fb000010c7983 */ /* 0x000ef60000300a00 */
[----:B------:R-:W-:Y:S10]  /*56d30*/  @!UPT UIADD3 URZ, URZ, URZ, URZ ;  /* 0x0000003f3f3ff290 */ /* 0x000ff4000fffe03f */
[----:B------:R0:W-:Y:S01]  /*56d40*/  STL.64 [R1+0x10c0], R24 ;  /* 0x0010c01801007387 */ /* 0x0001e20000100a00 */
[----:B------:R2:W-:Y:S03]  /*56d50*/  STL.64 [R1+0x10c8], R26 ;  /* 0x0010c81a01007387 */ /* 0x0005e60000100a00 */
[----:B0-----:R-:W2:Y:S02]  /*56d60*/  LDL.LU.64 R24, [R1+0x3fa8] ;  /* 0x003fa80001187983 */ /* 0x001ea40000300a00 */
[C---:B--2---:R-:W-:Y:S02]  /*56d70*/  HMMA.16816.F32 R24, R20.reuse, R24, R4 ;  /* 0x000000181418723c */ /* 0x044fe40000001804 */
[----:B------:R-:W2:Y:S11]  /*56d80*/  LDL.LU R4, [R1+0xb40] ;  /* 0x000b400001047983 */ /* 0x000eb60000300800 */
[----:B------:R-:W-:Y:S10]  /*56d90*/  @!UPT UIADD3 URZ, URZ, URZ, URZ ;  /* 0x0000003f3f3ff290 */ /* 0x000ff4000fffe03f */
[----:B------:R-:W-:Y:S01]  /*56da0*/  STL.64 [R1+0x10b0], R24 ;  /* 0x0010b01801007387 */ /* 0x000fe20000100a00 */
[----:B------:R0:W-:Y:S02]  /*56db0*/  STL.64 [R1+0x10b8], R26 ;  /* 0x0010b81a01007387 */ /* 0x0001e40000100a00 */
[----:B------:R-:W2:Y:S02]  /*56dc0*/  LDL.LU R5, [R1+0xb44] ;  /* 0x000b440001057983 */ /* 0x000ea40000300800 */
[----:B------:R-:W2:Y:S01]  /*56dd0*/  LDL.LU R6, [R1+0xb48] ;  /* 0x000b480001067983 */ /* 0x000ea20000300800 */
[----:B------:R-:W2:Y:S04]  /*56de0*/  LDL.LU R7, [R1+0xb4c] ;  /* 0x000b4c0001077983 */ /* 0x000ea80000300800 */
[----:B0-----:R-:W4:Y:S01]  /*56df0*/  LDL R27, [R1+0x234c] ;  /* 0x00234c00011b7983 */ /* 0x001f220000100800 */
[C---:B---3--:R-:W-:Y:S03]  /*56e00*/  HMMA.16816.F32 R12, R20.reuse, R12, R8 ;  /* 0x0000000c140c723c */ /* 0x048fe60000001808 */
[----:B----4-:R0:W-:Y:S01]  /*56e10*/  STL [R1+0x3d98], R27 ;  /* 0x003d981b01007387 */ /* 0x0101e20000100800 */
[----:B------:R-:W3:Y:S02]  /*56e20*/  LDL.LU R24, [R1+0xbb0] ;  /* 0x000bb00001187983 */ /* 0x000ee40000300800 */
[----:B------:R-:W3:Y:S02]  /*56e30*/  LDL.LU R25, [R1+0xbb4] ;  /* 0x000bb40001197983 */ /* 0x000ee40000300800 */
[----:B------:R-:W3:Y:S01]  /*56e40*/  LDL.LU R26, [R1+0xbb8] ;  /* 0x000bb800011a7983 */ /* 0x000ee20000300800 */
[----:B0-----:R-:W3:Y:S01]  /*56e50*/  LDL.LU R27, [R1+0xbbc] ;  /* 0x000bbc00011b7983 */ /* 0x001ee20000300800 */
[----:B------:R-:W4:Y:S02]  /*56e60*/  LDL.LU.64 R10, [R1+0x3fa0] ;  /* 0x003fa000010a7983 */ /* 0x000f240000300a00 */
[----:B------:R-:W4:Y:S11]  /*56e70*/  LDL.LU.64 R8, [R1+0x3f98] ;  /* 0x003f980001087983 */ /* 0x000f360000300a00 */
[----:B------:R0:W-:Y:S01]  /*56e80*/  STL.64 [R1+0x10a0], R12 ;  /* 0x0010a00c01007387 */ /* 0x0001e20000100a00 */
[----:B------:R4:W-:Y:S04]  /*56e90*/  STL.64 [R1+0x10a8], R14 ;  /* 0x0010a80e01007387 */ /* 0x0009e80000100a00 */
        /* <DEDUP_REMOVED lines=19> */
[----:B------:R0:W-:Y:S01]  /*56fd0*/  STL.64 [R1+0x1070], R12 ;  /* 0x0010700c01007387 */ /* 0x0001e20000100a00 */
[----:B------:R-:W-:Y:S03]  /*56fe0*/  STL.64 [R1+0x1078], R14 ;  /* 0x0010780e01007387 */ /* 0x000fe60000100a00 */
[----:B0-----:R-:W4:Y:S01]  /*56ff0*/  LDL.LU.64 R12, [R1+0x3f48] ;  /* 0x003f4800010c7983 */ /* 0x001f220000300a00 */
[----:B------:R-:W-:Y:S02]  /*57000*/  IMAD.MOV.U32 R16, RZ, RZ, R2 ;  /* 0x000000ffff107224 */ /* 0x000fe400078e0002 */
[----:B------:R-:W-:-:S07]  /*57010*/  IMAD.MOV.U32 R17, RZ, RZ, R0 ;  /* 0x000000ffff117224 */ /* 0x000fce00078e0000 */
[C---:B---3--:R-:W-:Y:S01]  /*57020*/  HMMA.16816.F32 R24, R20.reuse, R16, R24 ;  /* 0x000000101418723c */ /* 0x048fe20000001818 */
[----:B------:R-:W3:Y:S11]  /*57030*/  LDL.LU R16, [R1+0xb30] ;  /* 0x000b300001107983 */ /* 0x000ef60000300800 */
[----:B------:R-:W-:Y:S11]  /*57040*/  @!UPT UIADD3 URZ, URZ, URZ, URZ ;  /* 0x0000003f3f3ff290 */ /* 0x000ff6000fffe03f */
[----:B------:R0:W-:Y:S01]  /*57050*/  STL.64 [R1+0x1060], R24 ;  /* 0x0010601801007387 */ /* 0x0001e20000100a00 */
[----:B------:R1:W-:Y:S02]  /*57060*/  STL.64 [R1+0x1068], R26 ;  /* 0x0010681a01007387 */ /* 0x0003e40000100a00 */
[----:B------:R-:W3:Y:S02]  /*57070*/  LDL.LU R17, [R1+0xb34] ;  /* 0x000b340001117983 */ /* 0x000ee40000300800 */
[----:B------:R-:W3:Y:S01]  /*57080*/  LDL.LU R18, [R1+0xb38] ;  /* 0x000b380001127983 */ /* 0x000ee20000300800 */
[----:B------:R-:W3:Y:S04]  /*57090*/  LDL.LU R19, [R1+0xb3c] ;  /* 0x000b3c0001137983 */ /* 0x000ee80000300800 */
[----:B0-----:R-:W2:Y:S01]  /*570a0*/  LDL.LU R24, [R1+0xb20] ;  /* 0x000b200001187983 */ /* 0x001ea20000300800 */
[----:B------:R-:W2:Y:S02]  /*570b0*/  LDL.LU R25, [R1+0xb24] ;  /* 0x000b240001197983 */ /* 0x000ea40000300800 */
[----:B-1----:R-:W2:Y:S02]  /*570c0*/  LDL.LU R26, [R1+0xb28] ;  /* 0x000b2800011a7983 */ /* 0x002ea40000300800 */
[----:B------:R-:W2:Y:S01]  /*570d0*/  LDL.LU R27, [R1+0xb2c] ;  /* 0x000b2c00011b7983 */ /* 0x000ea20000300800 */
        /* <DEDUP_REMOVED lines=47> */
[----:B0-----:R-:W2:Y:S01]  /*573d0*/  LDL.64 R12, [R1+0xe0] ;  /* 0x0000e000010c7983 */ /* 0x001ea20000100a00 */
[C---:B---3--:R-:W-:Y:S03]  /*573e0*/  HMMA.16816.F32 R4, R20.reuse, R8, R4 ;  /* 0x000000081404723c */ /* 0x048fe60000001804 */
[----:B--2---:R0:W-:Y:S04]  /*573f0*/  STL.64 [R1+0x3e90], R12 ;  /* 0x003e900c01007387 */ /* 0x0041e80000100a00 */
[----:B0-----:R-:W2:Y:S04]  /*57400*/  LDL.64 R12, [R1+0xf0] ;  /* 0x0000f000010c7983 */ /* 0x001ea80000100a00 */
[----:B--2---:R0:W-:Y:S04]  /*57410*/  STL.64 [R1+0x3e98], R12 ;  /* 0x003e980c01007387 */ /* 0x0041e80000100a00 */
[----:B0-----:R-:W2:Y:S08]  /*57420*/  LDL.64 R12, [R1+0x100] ;  /* 0x00010000010c7983 */ /* 0x001eb00000100a00 */
[----:B------:R0:W-:Y:S02]  /*57430*/  STL.64 [R1+0xff0], R4 ;  /* 0x000ff00401007387 */ /* 0x0001e40000100a00 */
[----:B------:R-:W-:Y:S01]  /*57440*/  STL.64 [R1+0xff8], R6 ;  /* 0x000ff80601007387 */ /* 0x000fe20000100a00 */
[----:B0-----:R-:W3:Y:S01]  /*57450*/  LDL.LU.64 R4, [R1+0x3eb0] ;  /* 0x003eb00001047983 */ /* 0x001ee20000300a00 */
[----:B----4-:R-:W-:Y:S02]  /*57460*/  STL [R1+0x3dd8], R11 ;  /* 0x003dd80b01007387 */ /* 0x010fe40000100800 */
[----:B------:R0:W-:Y:S02]  /*57470*/  STL.64 [R1+0x3dd0], R8 ;  /* 0x003dd00801007387 */ /* 0x0001e40000100a00 */
[----:B0-----:R-:W4:Y:S01]  /*57480*/  LDL.LU R8, [R1+0xad0] ;  /* 0x000ad00001087983 */ /* 0x001f220000300800 */
[----:B------:R-:W4:Y:S02]  /*57490*/  LDL.LU R9, [R1+0xad4] ;  /* 0x000ad40001097983 */ /* 0x000f240000300800 */
[----:B------:R-:W2:Y:S02]  /*574a0*/  LDL.LU R10, [R1+0xad8] ;  /* 0x000ad800010a7983 */ /* 0x000ea40000300800 */
[----:B------:R-:W2:Y:S01]  /*574b0*/  LDL.LU R11, [R1+0xadc] ;  /* 0x000adc00010b7983 */ /* 0x000ea20000300800 */
[----:B---3--:R-:W-:Y:S01]  /*574c0*/  HMMA.16816.F32 R20, R20, R4, R16 ;  /* 0x000000041414723c */ /* 0x008fe20000001810 */
[----:B--2---:R-:W-:Y:S01]  /*574d0*/  STL.64 [R1+0x3e88], R10 ;  /* 0x003e880a01007387 */ /* 0x004fe20000100a00 */
[----:B----4-:R0:W-:Y:S03]  /*574e0*/  STL.64 [R1+0x3e80], R8 ;  /* 0x003e800801007387 */ /* 0x0101e60000100a00 */
        /* <DEDUP_REMOVED lines=10> */
[C---:B---3--:R-:W-:Y:S11]  /*57590*/  HMMA.16816.F32 R24, R16.reuse, R12, R24 ;  /* 0x0000000c1018723c */ /* 0x048ff60000001818 */
[----:B------:R-:W-:Y:S11]  /*575a0*/  @!UPT UIADD3 URZ, URZ, URZ, URZ ;  /* 0x0000003f3f3ff290 */ /* 0x000ff6000fffe03f */
[----:B------:R-:W-:Y:S01]  /*575b0*/  @!UPT UIADD3 URZ, URZ, URZ, URZ ;  /* 0x0000003f3f3ff290 */ /* 0x000fe2000fffe03f */
[----:B------:R0:W-:Y:S01]  /*575c0*/  STL.64 [R1+0xfd0], R24 ;  /* 0x000fd01801007387 */ /* 0x0001e20000100a00 */
[----:B------:R-:W-:Y:S02]  /*575d0*/  STL.64 [R1+0xfd8], R26 ;  /* 0x000fd81a01007387 */ /* 0x000fe40000100a00 */
[----:B0-----:R-:W-:Y:S02]  /*575e0*/  IMAD.MOV.U32 R24, RZ, RZ, R12 ;  /* 0x000000ffff187224 */ /* 0x001fe400078e000c */
[----:B------:R-:W3:Y:S01]  /*575f0*/  LDL.LU.64 R12, [R1+0x3e98] ;  /* 0x003e9800010c7983 */ /* 0x000ee20000300a00 */
[----:B------:R-:W-:Y:S02]  /*57600*/  STL [R1+0x3da0], R7 ;  /* 0x003da00701007387 */ /* 0x000fe40000100800 */
[----:B------:R0:W-:Y:S02]  /*57610*/  STL [R1+0x3d9c], R24 ;  /* 0x003d9c1801007387 */ /* 0x0001e40000100800 */
        /* <DEDUP_REMOVED lines=12> */
[----:B------:R0:W-:Y:S02]  /*576e0*/  STL [R1+0x3da8], R25 ;  /* 0x003da81901007387 */ /* 0x0001e40000100800 */
[----:B------:R1:W-:Y:S02]  /*576f0*/  STL [R1+0x3da4], R26 ;  /* 0x003da41a01007387 */ /* 0x0003e40000100800 */
[----:B------:R-:W4:Y:S01]  /*57700*/  LDL.LU R24, [R1+0xaf0] ;  /* 0x000af00001187983 */ /* 0x000f220000300800 */
[----:B0-----:R-:W4:Y:S01]  /*57710*/  LDL.LU R25, [R1+0xaf4] ;  /* 0x000af40001197983 */ /* 0x001f220000300800 */
[----:B-1----:R-:W4:Y:S02]  /*57720*/  LDL.LU R26, [R1+0xaf8] ;  /* 0x000af800011a7983 */ /* 0x002f240000300800 */
        /* <DEDUP_REMOVED lines=9> */
[----:B------:R-:W2:Y:S01]  /*577c0*/  LDL.LU.64 R12, [R1+0x3e78] ;  /* 0x003e7800010c7983 */ /* 0x000ea20000300a00 */
[----:B----4-:R-:W-:Y:S01]  /*577d0*/  HMMA.16816.F32 R24, R16, R20, R24 ;  /* 0x000000141018723c */ /* 0x010fe20000001818 */
[----:B------:R-:W-:Y:S01]  /*577e0*/  IMAD.MOV.U32 R3, RZ, RZ, R21 ;  /* 0x000000ffff037224 */ /* 0x000fe200078e0015 */
[----:B------:R-:W-:Y:S01]  /*577f0*/  STL [R1+0x3db0], R0 ;  /* 0x003db00001007387 */ /* 0x000fe20000100800 */
[----:B------:R-:W-:-:S02]  /*57800*/  IMAD.MOV.U32 R6, RZ, RZ, R20 ;  /* 0x000000ffff067224 */ /* 0x000fc400078e0014 */
[----:B------:R-:W-:Y:S11]  /*57810*/  STL [R1+0x3dac], R2 ;  /* 0x003dac0201007387 */ /* 0x000ff60000100800 */
[----:B------:R-:W-:Y:S07]  /*57820*/  @!UPT UIADD3 URZ, URZ, URZ, URZ ;  /* 0x0000003f3f3ff290 */ /* 0x000fee000fffe03f */
[----:B------:R-:W-:Y:S01]  /*57830*/  STL.64 [R1+0xfa0], R24 ;  /* 0x000fa01801007387 */ /* 0x000fe20000100a00 */
[----:B------:R-:W-:Y:S02]  /*57840*/  STL.64 [R1+0xfa8], R26 ;  /* 0x000fa81a01007387 */ /* 0x000fe40000100a00 */
[----:B------:R-:W-:Y:S02]  /*57850*/  STL [R1+0x3db8], R3 ;  /* 0x003db80301007387 */ /* 0x000fe40000100800 */
[----:B------:R-:W-:Y:S01]  /*57860*/  STL [R1+0x3db4], R6 ;  /* 0x003db40601007387 */ /* 0x000fe20000100800 */
[----:B------:R2:W-:Y:S02]  /*57870*/  STL.64 [R1+0x3e50], R4 ;  /* 0x003e500401007387 */ /* 0x0005e40000100a00 */
[C---:B--2---:R-:W-:Y:S01]  /*57880*/  HMMA.16816.F32 R4, R16.reuse, R12, R8 ;  /* 0x0000000c1004723c */ /* 0x044fe20000001808 */
[----:B------:R-:W-:Y:S02]  /*57890*/  IMAD.MOV.U32 R29, RZ, RZ, R12 ;  /* 0x000000ffff1d7224 */ /* 0x000fe400078e000c */
[----:B------:R-:W-:Y:S11]  /*578a0*/  IMAD.MOV.U32 R28, RZ, RZ, R13 ;  /* 0x000000ffff1c7224 */ /* 0x000ff600078e000d */
[----:B------:R-:W-:Y:S09]  /*578b0*/  @!UPT UIADD3 URZ, URZ, URZ, URZ ;  /* 0x0000003f3f3ff290 */ /* 0x000ff2000fffe03f */
[----:B------:R-:W-:Y:S01]  /*578c0*/  STL.64 [R1+0xf90], R4 ;  /* 0x000f900401007387 */ /* 0x000fe20000100a00 */
[----:B------:R-:W-:Y:S02]  /*578d0*/  STL.64 [R1+0xf98], R6 ;  /* 0x000f980601007387 */ /* 0x000fe40000100a00 */
[----:B------:R-:W2:Y:S02]  /*578e0*/  LDL.64 R12, [R1] ;  /* 0x00000000010c7983 */ /* 0x000ea40000100a00 */
[----:B--2---:R0:W-:Y:S01]  /*578f0*/  STL.64 [R1+0x3e00], R12 ;  /* 0x003e000c01007387 */ /* 0x0041e20000100a00 */
[----:B------:R-:W2:Y:S02]  /*57900*/  LDL.LU R8, [R1+0xa40] ;  /* 0x000a400001087983 */ /* 0x000ea40000300800 */
[----:B------:R-:W2:Y:S02]  /*57910*/  LDL.LU R9, [R1+0xa44] ;  /* 0x000a440001097983 */ /* 0x000ea40000300800 */
[----:B------:R-:W3:Y:S01]  /*57920*/  LDL.LU R10, [R1+0xa48] ;  /* 0x000a4800010a7983 */ /* 0x000ee20000300800 */
[----:B------:R-:W3:Y:S04]  /*57930*/  LDL.LU R11, [R1+0xa4c] ;  /* 0x000a4c00010b7983 */ /* 0x000ee80000300800 */
[----:B0-----:R-:W4:Y:S04]  /*57940*/  LDL.64 R12, [R1+0x10] ;  /* 0x00001000010c7983 */ /* 0x001f280000100a00 */
[----:B----4-:R0:W-:Y:S04]  /*57950*/  STL.64 [R1+0x3e18], R12 ;  /* 0x003e180c01007387 */ /* 0x0101e80000100a00 */
[----:B0-----:R-:W4:Y:S04]  /*57960*/  LDL.64 R12, [R1+0x20] ;  /* 0x00002000010c7983 */ /* 0x001f280000100a00 */
[----:B----4-:R-:W-:Y:S01]  /*57970*/  STL.64 [R1+0x3e30], R12 ;  /* 0x003e300c01007387 */ /* 0x010fe20000100a00 */
[----:B---3--:R-:W-:Y:S02]  /*57980*/  STL.64 [R1+0x3df8], R10 ;  /* 0x003df80a01007387 */ /* 0x008fe40000100a00 */
[----:B--2---:R0:W-:Y:S02]  /*57990*/  STL.64 [R1+0x3df0], R8 ;  /* 0x003df00801007387 */ /* 0x0041e40000100a00 */
[----:B0-----:R-:W2:Y:S01]  /*579a0*/  LDL.LU R8, [R1+0xa50] ;  /* 0x000a500001087983 */ /* 0x001ea20000300800 */
[----:B------:R-:W2:Y:S02]  /*579b0*/  LDL.LU R9, [R1+0xa54] ;  /* 0x000a540001097983 */ /* 0x000ea40000300800 */
[----:B------:R-:W3:Y:S02]  /*579c0*/  LDL.LU R10, [R1+0xa58] ;  /* 0x000a5800010a7983 */ /* 0x000ee40000300800 */
[----:B------:R-:W3:Y:S01]  /*579d0*/  LDL.LU R11, [R1+0xa5c] ;  /* 0x000a5c00010b7983 */ /* 0x000ee20000300800 */
[----:B------:R-:W4:Y:S01]  /*579e0*/  LDL.LU R24, [R1+0xab0] ;  /* 0x000ab00001187983 */ /* 0x000f220000300800 */
[----:B------:R-:W4:Y:S02]  /*579f0*/  LDL.LU R25, [R1+0xab4] ;  /* 0x000ab40001197983 */ /* 0x000f240000300800 */
[----:B------:R-:W2:Y:S02]  /*57a00*/  LDL.LU R26, [R1+0xab8] ;  /* 0x000ab800011a7983 */ /* 0x000ea40000300800 */
[----:B------:R-:W2:Y:S02]  /*57a10*/  LDL.LU R27, [R1+0xabc] ;  /* 0x000abc00011b7983 */ /* 0x000ea40000300800 */
[----:B--2---:R-:W-:Y:S01]  /*57a20*/  STL.64 [R1+0x3e70], R26 ;  /* 0x003e701a01007387 */ /* 0x004fe20000100a00 */
[----:B----4-:R0:W-:Y:S02]  /*57a30*/  STL.64 [R1+0x3e68], R24 ;  /* 0x003e681801007387 */ /* 0x0101e40000100a00 */
[----:B------:R-:W2:Y:S02]  /*57a40*/  LDL R20, [R1+0x90] ;  /* 0x0000900001147983 */ /* 0x000ea40000100800 */
[----:B------:R-:W2:Y:S01]  /*57a50*/  LDL R21, [R1+0x94] ;  /* 0x0000940001157983 */ /* 0x000ea20000100800 */
[----:B0-----:R-:W2:Y:S01]  /*57a60*/  LDL.LU R24, [R1+0xac0] ;  /* 0x000ac00001187983 */ /* 0x001ea20000300800 */
[----:B------:R-:W2:Y:S02]  /*57a70*/  LDL.LU R25, [R1+0xac4] ;  /* 0x000ac40001197983 */ /* 0x000ea40000300800 */
[----:B------:R-:W2:Y:S02]  /*57a80*/  LDL.LU R26, [R1+0xac8] ;  /* 0x000ac800011a7983 */ /* 0x000ea40000300800 */
[----:B------:R-:W2:Y:S01]  /*57a90*/  LDL.LU R27, [R1+0xacc] ;  /* 0x000acc00011b7983 */ /* 0x000ea20000300800 */
[----:B------:R-:W4:Y:S04]  /*57aa0*/  LDL.64 R12, [R1+0x30] ;  /* 0x00003000010c7983 */ /* 0x000f280000100a00 */
[----:B----4-:R0:W-:Y:S04]  /*57ab0*/  STL.64 [R1+0x3e48], R12 ;  /* 0x003e480c01007387 */ /* 0x0101e80000100a00 */
[----:B0-----:R-:W4:Y:S01]  /*57ac0*/  LDL.LU R12, [R1+0xa90] ;  /* 0x000a9000010c7983 */ /* 0x001f220000300800 */
[----:B------:R-:W4:Y:S02]  /*57ad0*/  LDL.LU R13, [R1+0xa94] ;  /* 0x000a9400010d7983 */ /* 0x000f240000300800 */
[----:B------:R-:W2:Y:S02]  /*57ae0*/  LDL.LU R14, [R1+0xa98] ;  /* 0x000a9800010e7983 */ /* 0x000ea40000300800 */
[----:B------:R-:W2:Y:S02]  /*57af0*/  LDL.LU R15, [R1+0xa9c] ;  /* 0x000a9c00010f7983 */ /* 0x000ea40000300800 */
[----:B--2---:R-:W-:Y:S01]  /*57b00*/  STL.64 [R1+0x3e60], R14 ;  /* 0x003e600e01007387 */ /* 0x004fe20000100a00 */
[----:B----4-:R0:W-:Y:S02]  /*57b10*/  STL.64 [R1+0x3e58], R12 ;  /* 0x003e580c01007387 */ /* 0x0101e40000100a00 */
[----:B------:R-:W2:Y:S01]  /*57b20*/  LDL.64 R4, [R1+0x50] ;  /* 0x0000500001047983 */ /* 0x000ea20000100a00 */
[----:B0-----:R-:W4:Y:S01]  /*57b30*/  LDL.64 R12, [R1+0x60] ;  /* 0x00006000010c7983 */ /* 0x001f220000100a00 */
[----:B---3--:R-:W-:Y:S02]  /*57b40*/  STL.64 [R1+0x3e10], R10 ;  /* 0x003e100a01007387 */ /* 0x008fe40000100a00 */
[----:B------:R0:W-:Y:S02]  /*57b50*/  STL.64 [R1+0x3e08], R8 ;  /* 0x003e080801007387 */ /* 0x0001e40000100a00 */
[----:B0-----:R-:W3:Y:S01]  /*57b60*/  LDL.LU R8, [R1+0xa60] ;  /* 0x000a600001087983 */ /* 0x001ee20000300800 */
[----:B------:R-:W3:Y:S02]  /*57b70*/  LDL.LU R9, [R1+0xa64] ;  /* 0x000a640001097983 */ /* 0x000ee40000300800 */
[----:B------:R-:W2:Y:S02]  /*57b80*/  LDL.LU R10, [R1+0xa68] ;  /* 0x000a6800010a7983 */ /* 0x000ea40000300800 */
[----:B------:R-:W2:Y:S02]  /*57b90*/  LDL.LU R11, [R1+0xa6c] ;  /* 0x000a6c00010b7983 */ /* 0x000ea40000300800 */
        /* <DEDUP_REMOVED lines=12> */
[----:B------:R-:W2:Y:S01]  /*57c60*/  LDL.LU R11, [R1+0xa8c] ;  /* 0x000a8c00010b7983 */ /* 0x000ea20000300800 */
[----:B------:R-:W-:Y:S01]  /*57c70*/  STL [R1+0x3dc0], R28 ;  /* 0x003dc01c01007387 */ /* 0x000fe20000100800 */
[----:B------:R-:W-:Y:S02]  /*57c80*/  STL [R1+0x3dbc], R29 ;  /* 0x003dbc1d01007387 */ /* 0x000fe40000100800 */
[----:B------:R-:W4:Y:S02]  /*57c90*/  LDL.LU.64 R26, [R1+0x3e70] ;  /* 0x003e7000011a7983 */ /* 0x000f240000300a00 */
[----:B------:R-:W4:Y:S07]  /*57ca0*/  LDL.LU.64 R24, [R1+0x3e68] ;  /* 0x003e680001187983 */ /* 0x000f2e0000300a00 */
[----:B------:R0:W-:Y:S01]  /*57cb0*/  STL.64 [R1+0xf80], R20 ;  /* 0x000f801401007387 */ /* 0x0001e20000100a00 */
[----:B------:R1:W-:Y:S03]  /*57cc0*/  STL.64 [R1+0xf88], R22 ;  /* 0x000f881601007387 */ /* 0x0003e60000100a00 */
[----:B0-----:R-:W3:Y:S01]  /*57cd0*/  LDL.LU R20, [R1+0xa30] ;  /* 0x000a300001147983 */ /* 0x001ee20000300800 */
[----:B------:R-:W3:Y:S02]  /*57ce0*/  LDL.LU R21, [R1+0xa34] ;  /* 0x000a340001157983 */ /* 0x000ee40000300800 */
[----:B-1----:R-:W3:Y:S02]  /*57cf0*/  LDL.LU R22, [R1+0xa38] ;  /* 0x000a380001167983 */ /* 0x002ee40000300800 */
[----:B------:R-:W3:Y:S01]  /*57d00*/  LDL.LU R23, [R1+0xa3c] ;  /* 0x000a3c0001177983 */ /* 0x000ee20000300800 */
[C---:B----4-:R-:W-:Y:S11]  /*57d10*/  HMMA.16816.F32 R24, R16.reuse, R12, R24 ;  /* 0x0000000c1018723c */ /* 0x050ff60000001818 */
[----:B------:R-:W-:Y:S11]  /*57d20*/  @!UPT UIADD3 URZ, URZ, URZ, URZ ;  /* 0x0000003f3f3ff290 */ /* 0x000ff6000fffe03f */
[----:B------:R-:W-:Y:S01]  /*57d30*/  @!UPT UIADD3 URZ, URZ, URZ, URZ ;  /* 0x0000003f3f3ff290 */ /* 0x000fe2000fffe03f */
[----:B------:R0:W-:Y:S01]  /*57d40*/  STL.64 [R1+0xf70], R24 ;  /* 0x000f701801007387 */ /* 0x0001e20000100a00 */
[----:B------:R1:W-:Y:S02]  /*57d50*/  STL.64 [R1+0xf78], R26 ;  /* 0x000f781a01007387 */ /* 0x0003e40000100a00 */
[----:B------:R-:W4:Y:S02]  /*57d60*/  LDL.LU.64 R14, [R1+0x3e60] ;  /* 0x003e6000010e7983 */ /* 0x000f240000300a00 */
[----:B0-----:R-:W-:Y:S02]  /*57d70*/  IMAD.MOV.U32 R24, RZ, RZ, R12 ;  /* 0x000000ffff187224 */ /* 0x001fe400078e000c */
[----:B-1----:R-:W-:Y:S02]  /*57d80*/  IMAD.MOV.U32 R27, RZ, RZ, R13 ;  /* 0x000000ffff1b7224 */ /* 0x002fe400078e000d */
[----:B------:R-:W4:Y:S03]  /*57d90*/  LDL.LU.64 R12, [R1+0x3e58] ;  /* 0x003e5800010c7983 */ /* 0x000f260000300a00 */
[----:B------:R-:W-:Y:S02]  /*57da0*/  STL [R1+0x3dc8], R27 ;  /* 0x003dc81b01007387 */ /* 0x000fe40000100800 */
[----:B------:R0:W-:Y:S02]  /*57db0*/  STL [R1+0x3dc4], R24 ;  /* 0x003dc41801007387 */ /* 0x0001e40000100800 */
[----:B0-----:R-:W2:Y:S01]  /*57dc0*/  LDL.LU R24, [R1+0xaa0] ;  /* 0x000aa00001187983 */ /* 0x001ea20000300800 */
[----:B------:R-:W2:Y:S02]  /*57dd0*/  LDL.LU R25, [R1+0xaa4] ;  /* 0x000aa40001197983 */ /* 0x000ea40000300800 */
[----:B------:R-:W2:Y:S02]  /*57de0*/  LDL.LU R26, [R1+0xaa8] ;  /* 0x000aa800011a7983 */ /* 0x000ea40000300800 */
[----:B------:R-:W2:Y:S02]  /*57df0*/  LDL.LU R27, [R1+0xaac] ;  /* 0x000aac00011b7983 */ /* 0x000ea40000300800 */
[----:B------:R-:W-:Y:S01]  /*57e00*/  IMAD.MOV.U32 R7, RZ, RZ, R5 ;  /* 0x000000ffff077224 */ /* 0x000fe200078e0005 */
[C---:B--2---:R-:W-:Y:S11]  /*57e10*/  HMMA.16816.F32 R24, R16.reuse, R4, R24 ;  /* 0x000000041018723c */ /* 0x044ff60000001818 */
[----:B------:R-:W-:Y:S11]  /*57e20*/  @!UPT UIADD3 URZ, URZ, URZ, URZ ;  /* 0x0000003f3f3ff290 */ /* 0x000ff6000fffe03f */
[----:B------:R-:W-:Y:S01]  /*57e30*/  @!UPT UIADD3 URZ, URZ, URZ, URZ ;  /* 0x0000003f3f3ff290 */ /* 0x000fe2000fffe03f */
[----:B------:R-:W-:Y:S01]  /*57e40*/  STL.64 [R1+0xf60], R24 ;  /* 0x000f601801007387 */ /* 0x000fe20000100a00 */
[----:B------:R0:W-:Y:S02]  /*57e50*/  STL.64 [R1+0xf68], R26 ;  /* 0x000f681a01007387 */ /* 0x0001e40000100a00 */
[----:B0-----:R-:W-:Y:S02]  /*57e60*/  IMAD.MOV.U32 R26, RZ, RZ, R4 ;  /* 0x000000ffff1a7224 */ /* 0x001fe400078e0004 */
[----:B------:R-:W2:Y:S03]  /*57e70*/  LDL.LU.64 R4, [R1+0x3e50] ;  /* 0x003e500001047983 */ /* 0x000ea60000300a00 */
[----:B------:R-:W-:Y:S02]  /*57e80*/  STL [R1+0x3dcc], R26 ;  /* 0x003dcc1a01007387 */ /* 0x000fe40000100800 */
[----:B------:R-:W4:Y:S02]  /*57e90*/  LDL.64 R24, [R1+0x40] ;  /* 0x0000400001187983 */ /* 0x000f240000100a00 */
[C---:B----4-:R-:W-:Y:S11]  /*57ea0*/  HMMA.16816.F32 R12, R16.reuse, R24, R12 ;  /* 0x00000018100c723c */ /* 0x050ff6000000180c */
[----:B------:R-:W-:Y:S11]  /*57eb0*/  @!UPT UIADD3 URZ, URZ, URZ, URZ ;  /* 0x0000003f3f3ff290 */ /* 0x000ff6000fffe03f */
[----:B------:R-:W-:Y:S01]  /*57ec0*/  @!UPT UIADD3 URZ, URZ, URZ, URZ ;  /* 0x0000003f3f3ff290 */ /* 0x000fe2000fffe03f */
[----:B------:R0:W-:Y:S01]  /*57ed0*/  STL.64 [R1+0xf50], R12 ;  /* 0x000f500c01007387 */ /* 0x0001e20000100a00 */
[----:B------:R-:W-:Y:S03]  /*57ee0*/  STL.64 [R1+0xf58], R14 ;  /* 0x000f580e01007387 */ /* 0x000fe60000100a00 */
        /* <DEDUP_REMOVED lines=19> */
[----:B------:R-:W-:Y:S01]  /*58020*/  IMAD.MOV.U32 R2, RZ, RZ, R24 ;  /* 0x000000ffff027224 */ /* 0x000fe200078e0018 */
        /* <DEDUP_REMOVED lines=17> */
[----:B------:R-:W2:Y:S02]  /*58140*/  LDL.LU.64 R14, [R1+0x3de8] ;  /* 0x003de800010e7983 */ /* 0x000ea40000300a00 */
        /* <DEDUP_REMOVED lines=10> */
[----:B0-----:R-:W2:Y:S01]  /*581f0*/  LDL.LU R12, [R1+0xa20] ;  /* 0x000a2000010c7983 */ /* 0x001ea20000300800 */
[----:B------:R-:W2:Y:S02]  /*58200*/  LDL.LU R13, [R1+0xa24] ;  /* 0x000a2400010d7983 */ /* 0x000ea40000300800 */
[----:B------:R-:W2:Y:S02]  /*58210*/  LDL.LU R14, [R1+0xa28] ;  /* 0x000a2800010e7983 */ /* 0x000ea40000300800 */
[----:B------:R-:W2:Y:S01]  /*58220*/  LDL.LU R15, [R1+0xa2c] ;  /* 0x000a2c00010f7983 */ /* 0x000ea20000300800 */
[C---:B---3--:R-:W-:Y:S08]  /*58230*/  HMMA.16816.F32 R20, R16.reuse, R8, R20 ;  /* 0x000000081014723c */ /* 0x048ff00000001814 */
[----:B--2---:R-:W-:Y:S01]  /*58240*/  HMMA.16816.F32 R12, R16, R4, R12 ;  /* 0x00000004100c723c */ /* 0x004fe2000000180c */
[----:B------:R0:W-:Y:S11]  /*58250*/  STL.64 [R1+0x3c70], R8 ;  /* 0x003c700801007387 */ /* 0x0001f60000100a00 */
[----:B------:R-:W-:Y:S03]  /*58260*/  @!UPT UIADD3 URZ, URZ, URZ, URZ ;  /* 0x0000003f3f3ff290 */ /* 0x000fe6000fffe03f */
[----:B------:R-:W-:Y:S01]  /*58270*/  STL.64 [R1+0xef0], R20 ;  /* 0x000ef01401007387 */ /* 0x000fe20000100a00 */
[----:B------:R-:W-:Y:S02]  /*58280*/  STL.64 [R1+0xef8], R22 ;  /* 0x000ef81601007387 */ /* 0x000fe40000100a00 */
[----:B----4-:R1:W-:Y:S01]  /*58290*/  LDSM.16.MT88.4 R20, [R11+0x14180] ;  /* 0x014180000b14783b */ /* 0x0103e20000004200 */
[----:B0-----:R-:W2:Y:S04]  /*582a0*/  LDL.LU R8, [R1+0x940] ;  /* 0x0009400001087983 */ /* 0x001ea80000300800 */
[----:B------:R0:W-:Y:S01]  /*582b0*/  STL.64 [R1+0xee0], R12 ;  /* 0x000ee00c01007387 */ /* 0x0001e20000100a00 */
[----:B------:R-:W-:Y:S02]  /*582c0*/  STL.64 [R1+0xee8], R14 ;  /* 0x000ee80e01007387 */ /* 0x000fe40000100a00 */
[----:B------:R-:W2:Y:S02]  /*582d0*/  LDL.LU R9, [R1+0x944] ;  /* 0x0009440001097983 */ /* 0x000ea40000300800 */
[----:B------:R-:W3:Y:S01]  /*582e0*/  LDL.LU R10, [R1+0x948] ;  /* 0x00094800010a7983 */ /* 0x000ee20000300800 */
[----:B-1----:R-:W3:Y:S01]  /*582f0*/  LDL.LU R11, [R1+0x94c] ;  /* 0x00094c00010b7983 */ /* 0x002ee20000300800 */
[----:B0-----:R-:W-:-:S02]  /*58300*/  IMAD.MOV.U32 R12, RZ, RZ, R26 ;  /* 0x000000ffff0c7224 */ /* 0x001fc400078e001a */
[----:B------:R-:W-:Y:S01]  /*58310*/  IMAD.MOV.U32 R13, RZ, RZ, R27 ;  /* 0x000000ffff0d7224 */ /* 0x000fe200078e001b */
[----:B---3--:R-:W-:Y:S01]  /*58320*/  STL.64 [R1+0x3c90], R10 ;  /* 0x003c900a01007387 */ /* 0x008fe20000100a00 */
[----:B--2---:R0:W-:Y:S02]  /*58330*/  STL.64 [R1+0x3c88], R8 ;  /* 0x003c880801007387 */ /* 0x0041e40000100a00 */
        /* <DEDUP_REMOVED lines=18> */
[----:B-1----:R-:W-:-:S02]  /*58460*/  IMAD.MOV.U32 R12, RZ, RZ, R29 ;  /* 0x000000ffff0c7224 */ /* 0x002fc400078e001d */
[----:B------:R-:W-:Y:S01]  /*58470*/  IMAD.MOV.U32 R13, RZ, RZ, R3 ;  /* 0x000000ffff0d7224 */ /* 0x000fe200078e0003 */
[----:B--2---:R-:W-:Y:S01]  /*58480*/  STL.64 [R1+0x3cc0], R10 ;  /* 0x003cc00a01007387 */ /* 0x004fe20000100a00 */
[----:B------:R0:W-:Y:S02]  /*58490*/  STL.64 [R1+0x3cb8], R8 ;  /* 0x003cb80801007387 */ /* 0x0001e40000100a00 */
[----:B------:R-:W2:Y:S02]  /*584a0*/  LDL.LU R29, [R1+0x3dbc] ;  /* 0x003dbc00011d7983 */ /* 0x000ea40000300800 */
[----:B------:R-:W2:Y:S01]  /*584b0*/  LDL.LU R3, [R1+0x3db8] ;  /* 0x003db80001037983 */ /* 0x000ea20000300800 */
        /* <DEDUP_REMOVED lines=21> */
[----:B------:R-:W2:Y:S01]  /*58610*/  LDL.LU R25, [R1+0x3da8] ;  /* 0x003da80001197983 */ /* 0x000ea20000300800 */
[----:B------:R0:W-:Y:S02]  /*58620*/  STL.64 [R1+0x3cf8], R12 ;  /* 0x003cf80c01007387 */ /* 0x0001e40000100a00 */
[----:B0-----:R-:W-:Y:S02]  /*58630*/  IMAD.MOV.U32 R12, RZ, RZ, R26 ;  /* 0x000000ffff0c7224 */ /* 0x001fe400078e001a */
[----:B------:R-:W-:Y:S01]  /*58640*/  IMAD.MOV.U32 R13, RZ, RZ, R7 ;  /* 0x000000ffff0d7224 */ /* 0x000fe200078e0007 */
[----:B------:R-:W2:Y:S01]  /*58650*/  LDL.LU R26, [R1+0x3da4] ;  /* 0x003da400011a7983 */ /* 0x000ea20000300800 */
[----:B------:R-:W2:Y:S03]  /*58660*/  LDL.LU R7, [R1+0x3da0] ;  /* 0x003da00001077983 */ /* 0x000ea60000300800 */
[----:B------:R0:W-:Y:S01]  /*58670*/  STL.64 [R1+0x3d10], R12 ;  /* 0x003d100c01007387 */ /* 0x0001e20000100a00 */
[----:B------:R-:W2:Y:S02]  /*58680*/  LDL.LU R8, [R1+0x990] ;  /* 0x0009900001087983 */ /* 0x000ea40000300800 */
[----:B------:R-:W2:Y:S02]  /*58690*/  LDL.LU R9, [R1+0x994] ;  /* 0x0009940001097983 */ /* 0x000ea40000300800 */
[----:B------:R-:W2:Y:S01]  /*586a0*/  LDL.LU R10, [R1+0x998] ;  /* 0x00099800010a7983 */ /* 0x000ea20000300800 */
[----:B------:R-:W2:Y:S01]  /*586b0*/  LDL.LU R11, [R1+0x99c] ;  /* 0x00099c00010b7983 */ /* 0x000ea20000300800 */
[----:B0-----:R-:W-:-:S02]  /*586c0*/  IMAD.MOV.U32 R12, RZ, RZ, R24 ;  /* 0x000000ffff0c7224 */ /* 0x001fc400078e0018 */
[----:B---3--:R-:W-:Y:S01]  /*586d0*/  IMAD.MOV.U32 R13, RZ, RZ, R27 ;  /* 0x000000ffff0d7224 */ /* 0x008fe200078e001b */
[----:B------:R-:W3:Y:S01]  /*586e0*/  LDL.LU R24, [R1+0x3d9c] ;  /* 0x003d9c0001187983 */ /* 0x000ee20000300800 */
[----:B------:R-:W3:Y:S03]  /*586f0*/  LDL.LU R27, [R1+0x3d98] ;  /* 0x003d9800011b7983 */ /* 0x000ee60000300800 */
[----:B------:R-:W-:Y:S04]  /*58700*/  STL.64 [R1+0x3d28], R12 ;  /* 0x003d280c01007387 */ /* 0x000fe80000100a00 */
[----:B--2---:R-:W-:Y:S01]  /*58710*/  STL.64 [R1+0x3d08], R10 ;  /* 0x003d080a01007387 */ /* 0x004fe20000100a00 */
[----:B------:R0:W-:Y:S03]  /*58720*/  STL.64 [R1+0x3d00], R8 ;  /* 0x003d000801007387 */ /* 0x0001e60000100a00 */
[----:B---3--:R-:W1:Y:S04]  /*58730*/  LDSM.16.MT88.4 R16, [R27+0x14000] ;  /* 0x014000001b10783b */ /* 0x008e680000004200 */
[----:B0-----:R-:W2:Y:S01]  /*58740*/  LDL.LU R8, [R1+0x9a0] ;  /* 0x0009a00001087983 */ /* 0x001ea20000300800 */
[----:B------:R-:W2:Y:S02]  /*58750*/  LDL.LU R9, [R1+0x9a4] ;  /* 0x0009a40001097983 */ /* 0x000ea40000300800 */
[----:B------:R-:W3:Y:S02]  /*58760*/  LDL.LU R10, [R1+0x9a8] ;  /* 0x0009a800010a7983 */ /* 0x000ee40000300800 */
[----:B------:R-:W3:Y:S01]  /*58770*/  LDL.LU R11, [R1+0x9ac] ;  /* 0x0009ac00010b7983 */ /* 0x000ee20000300800 */
[----:B------:R-:W2:Y:S04]  /*58780*/  LDL.64 R12, [R1+0x90] ;  /* 0x00009000010c7983 */ /* 0x000ea80000100a00 */
[----:B--2---:R0:W-:Y:S01]  /*58790*/  STL.64 [R1+0x3d40], R12 ;  /* 0x003d400c01007387 */ /* 0x0041e20000100a00 */
[----:B---3--:R-:W-:Y:S02]  /*587a0*/  STL.64 [R1+0x3d20], R10 ;  /* 0x003d200a01007387 */ /* 0x008fe40000100a00 */
[----:B------:R2:W-:Y:S02]  /*587b0*/  STL.64 [R1+0x3d18], R8 ;  /* 0x003d180801007387 */ /* 0x0005e40000100a00 */
[----:B0-----:R-:W-:-:S02]  /*587c0*/  IMAD.MOV.U32 R12, RZ, RZ, R29 ;  /* 0x000000ffff0c7224 */ /* 0x001fc400078e001d */
[----:B----4-:R-:W-:Y:S01]  /*587d0*/  IMAD.MOV.U32 R13, RZ, RZ, R28 ;  /* 0x000000ffff0d7224 */ /* 0x010fe200078e001c */
[----:B--2---:R-:W2:Y:S01]  /*587e0*/  LDL.LU R8, [R1+0x9b0] ;  /* 0x0009b00001087983 */ /* 0x004ea20000300800 */
[----:B------:R-:W2:Y:S02]  /*587f0*/  LDL.LU R9, [R1+0x9b4] ;  /* 0x0009b40001097983 */ /* 0x000ea40000300800 */
[----:B------:R-:W3:Y:S02]  /*58800*/  LDL.LU R10, [R1+0x9b8] ;  /* 0x0009b800010a7983 */ /* 0x000ee40000300800 */
[----:B------:R-:W3:Y:S01]  /*58810*/  LDL.LU R11, [R1+0x9bc] ;  /* 0x0009bc00010b7983 */ /* 0x000ee20000300800 */
[----:B------:R0:W-:Y:S04]  /*58820*/  STL.64 [R1+0x3d58], R12 ;  /* 0x003d580c01007387 */ /* 0x0001e80000100a00 */
[----:B0-----:R-:W4:Y:S01]  /*58830*/  LDL.LU R12, [R1+0x9f0] ;  /* 0x0009f000010c7983 */ /* 0x001f220000300800 */
[----:B------:R-:W4:Y:S02]  /*58840*/  LDL.LU R13, [R1+0x9f4] ;  /* 0x0009f400010d7983 */ /* 0x000f240000300800 */
[----:B------:R-:W2:Y:S02]  /*58850*/  LDL.LU R14, [R1+0x9f8] ;  /* 0x0009f800010e7983 */ /* 0x000ea40000300800 */
[----:B------:R-:W2:Y:S02]  /*58860*/  LDL.LU R15, [R1+0x9fc] ;  /* 0x0009fc00010f7983 */ /* 0x000ea40000300800 */
[----:B--2---:R-:W-:Y:S01]  /*58870*/  STL.64 [R1+0x3d68], R14 ;  /* 0x003d680e01007387 */ /* 0x004fe20000100a00 */
[----:B----4-:R0:W-:Y:S02]  /*58880*/  STL.64 [R1+0x3d60], R12 ;  /* 0x003d600c01007387 */ /* 0x0101e40000100a00 */
[----:B0-----:R-:W-:-:S02]  /*58890*/  IMAD.MOV.U32 R12, RZ, RZ, R26 ;  /* 0x000000ffff0c7224 */ /* 0x001fc400078e001a */
[----:B------:R-:W-:-:S05]  /*588a0*/  IMAD.MOV.U32 R13, RZ, RZ, R25 ;  /* 0x000000ffff0d7224 */ /* 0x000fca00078e0019 */
[----:B------:R-:W-:Y:S01]  /*588b0*/  STL.64 [R1+0x3d80], R12 ;  /* 0x003d800c01007387 */ /* 0x000fe20000100a00 */
        /* <DEDUP_REMOVED lines=27> */
[----:B-1----:R-:W-:Y:S02]  /*58a70*/  STL.64 [R1+0x3c60], R18 ;  /* 0x003c601201007387 */ /* 0x002fe40000100a00 */
[----:B------:R0:W-:Y:S02]  /*58a80*/  STL.64 [R1+0x3c58], R16 ;  /* 0x003c581001007387 */ /* 0x0001e40000100a00 */
[----:B0-----:R-:W3:Y:S01]  /*58a90*/  LDL.LU R16, [R1+0x9e0] ;  /* 0x0009e00001107983 */ /* 0x001ee20000300800 */
[----:B------:R-:W3:Y:S02]  /*58aa0*/  LDL.LU R17, [R1+0x9e4] ;  /* 0x0009e40001117983 */ /* 0x000ee40000300800 */
[----:B------:R-:W3:Y:S02]  /*58ab0*/  LDL.LU R18, [R1+0x9e8] ;  /* 0x0009e80001127983 */ /* 0x000ee40000300800 */
        /* <DEDUP_REMOVED lines=9> */
[----:B--2---:R-:W-:Y:S02]  /*58b50*/  HMMA.16816.F32 R12, R20, R12, R8 ;  /* 0x0000000c140c723c */ /* 0x004fe40000001808 */
[----:B------:R-:W2:Y:S01]  /*58b60*/  LDL.LU.64 R10, [R1+0x3d78] ;  /* 0x003d7800010a7983 */ /* 0x000ea20000300a00 */
[----:B------:R-:W2:Y:S11]  /*58b70*/  LDL.LU.64 R8, [R1+0x3d70] ;  /* 0x003d700001087983 */ /* 0x000eb60000300a00 */
[----:B------:R-:W-:Y:S09]  /*58b80*/  @!UPT UIADD3 URZ, URZ, URZ, URZ ;  /* 0x0000003f3f3ff290 */ /* 0x000ff2000fffe03f */
[----:B------:R-:W-:Y:S01]  /*58b90*/  STL.64 [R1+0xec0], R12 ;  /* 0x000ec00c01007387 */ /* 0x000fe20000100a00 */
[----:B------:R0:W-:Y:S03]  /*58ba0*/  STL.64 [R1+0xec8], R14 ;  /* 0x000ec80e01007387 */ /* 0x0001e60000100a00 */
[----:B0-----:R-:W4:Y:S01]  /*58bb0*/  LDL.LU.64 R14, [R1+0x3d68] ;  /* 0x003d6800010e7983 */ /* 0x001f220000300a00 */
[----:B------:R-:W4:Y:S02]  /*58bc0*/  LDL.LU.64 R12, [R1+0x3d60] ;  /* 0x003d6000010c7983 */ /* 0x000f240000300a00 */
[----:B------:R-:W-:Y:S02]  /*58bd0*/  IMAD.MOV.U32 R24, RZ, RZ, R2 ;  /* 0x000000ffff187224 */ /* 0x000fe400078e0002 */
[----:B------:R-:W-:Y:S02]  /*58be0*/  IMAD.MOV.U32 R25, RZ, RZ, R0 ;  /* 0x000000ffff197224 */ /* 0x000fe400078e0000 */
[----:B------:R-:W-:-:S02]  /*58bf0*/  IMAD.MOV.U32 R4, RZ, RZ, R6 ;  /* 0x000000ffff047224 */ /* 0x000fc400078e0006 */
[----:B------:R-:W-:-:S07]  /*58c00*/  IMAD.MOV.U32 R5, RZ, RZ, R3 ;  /* 0x000000ffff057224 */ /* 0x000fce00078e0003 */
[C---:B---3--:R-:W-:Y:S08]  /*58c10*/  HMMA.16816.F32 R16, R20.reuse, R4, R16 ;  /* 0x000000041410723c */ /* 0x048ff00000001810 */
[C---:B----4-:R-:W-:Y:S01]  /*58c20*/  HMMA.16816.F32 R24, R20.reuse, R24, R12 ;  /* 0x000000181418723c */ /* 0x050fe2000000180c */
[----:B------:R-:W2:Y:S01]  /*58c30*/  LDL.LU.64 R12, [R1+0x3d58] ;  /* 0x003d5800010c7983 */ /* 0x000ea20000300a00 */
[----:B------:R-:W3:Y:S11]  /*58c40*/  LDL.LU R4, [R1+0x930] ;  /* 0x0009300001047983 */ /* 0x000ef60000300800 */
[----:B------:R-:W-:Y:S10]  /*58c50*/  @!UPT UIADD3 URZ, URZ, URZ, URZ ;  /* 0x0000003f3f3ff290 */ /* 0x000ff4000fffe03f */
[----:B------:R0:W-:Y:S01]  /*58c60*/  STL.64 [R1+0xeb0], R24 ;  /* 0x000eb01801007387 */ /* 0x0001e20000100a00 */
[----:B------:R1:W-:Y:S02]  /*58c70*/  STL.64 [R1+0xeb8], R26 ;  /* 0x000eb81a01007387 */ /* 0x0003e40000100a00 */
[----:B------:R4:W-:Y:S02]  /*58c80*/  STL.64 [R1+0xea0], R16 ;  /* 0x000ea01001007387 */ /* 0x0009e40000100a00 */
[----:B------:R4:W-:Y:S01]  /*58c90*/  STL.64 [R1+0xea8], R18 ;  /* 0x000ea81201007387 */ /* 0x0009e20000100a00 */
[----:B------:R-:W3:Y:S01]  /*58ca0*/  LDL.LU R5, [R1+0x934] ;  /* 0x0009340001057983 */ /* 0x000ee20000300800 */
[----:B------:R-:W3:Y:S02]  /*58cb0*/  LDL.LU R6, [R1+0x938] ;  /* 0x0009380001067983 */ /* 0x000ee40000300800 */
[----:B------:R-:W3:Y:S01]  /*58cc0*/  LDL.LU R7, [R1+0x93c] ;  /* 0x00093c0001077983 */ /* 0x000ee20000300800 */
[----:B0-----:R-:W3:Y:S01]  /*58cd0*/  LDL.LU R24, [R1+0x900] ;  /* 0x0009000001187983 */ /* 0x001ee20000300800 */
[----:B------:R-:W3:Y:S02]  /*58ce0*/  LDL.LU R25, [R1+0x904] ;  /* 0x0009040001197983 */ /* 0x000ee40000300800 */
[----:B-1----:R-:W3:Y:S02]  /*58cf0*/  LDL.LU R26, [R1+0x908] ;  /* 0x00090800011a7983 */ /* 0x002ee40000300800 */
[----:B------:R-:W3:Y:S01]  /*58d00*/  LDL.LU R27, [R1+0x90c] ;  /* 0x00090c00011b7983 */ /* 0x000ee20000300800 */
[----:B----4-:R-:W4:Y:S01]  /*58d10*/  LDL.LU R16, [R1+0x920] ;  /* 0x0009200001107983 */ /* 0x010f220000300800 */
[----:B------:R-:W4:Y:S02]  /*58d20*/  LDL.LU R17, [R1+0x924] ;  /* 0x0009240001117983 */ /* 0x000f240000300800 */
[----:B------:R-:W4:Y:S02]  /*58d30*/  LDL.LU R18, [R1+0x928] ;  /* 0x0009280001127983 */ /* 0x000f240000300800 */
[----:B------:R-:W4:Y:S01]  /*58d40*/  LDL.LU R19, [R1+0x92c] ;  /* 0x00092c0001137983 */ /* 0x000f220000300800 */
[C---:B--2---:R-:W-:Y:S01]  /*58d50*/  HMMA.16816.F32 R12, R20.reuse, R12, R8 ;  /* 0x0000000c140c723c */ /* 0x044fe20000001808 */
[----:B---3--:R-:W-:Y:S01]  /*58d60*/  STL.64 [R1+0x3c48], R26 ;  /* 0x003c481a01007387 */ /* 0x008fe20000100a00 */
[----:B------:R0:W-:Y:S03]  /*58d70*/  STL.64 [R1+0x3c40], R24 ;  /* 0x003c401801007387 */ /* 0x0001e60000100a00 */
[----:B0-----:R-:W2:Y:S01]  /*58d80*/  LDL.64 R24, [R1+0x100] ;  /* 0x0001000001187983 */ /* 0x001ea20000100a00 */
[----:B------:R-:W3:Y:S02]  /*58d90*/  LDL.LU.64 R10, [R1+0x3d50] ;  /* 0x003d5000010a7983 */ /* 0x000ee40000300a00 */
[----:B------:R-:W3:Y:S11]  /*58da0*/  LDL.LU.64 R8, [R1+0x3d48] ;  /* 0x003d480001087983 */ /* 0x000ef60000300a00 */
[----:B------:R-:W-:Y:S04]  /*58db0*/  @!UPT UIADD3 URZ, URZ, URZ, URZ ;  /* 0x0000003f3f3ff290 */ /* 0x000fe8000fffe03f */
[----:B------:R0:W-:Y:S01]  /*58dc0*/  STL.64 [R1+0xe90], R12 ;  /* 0x000e900c01007387 */ /* 0x0001e20000100a00 */
[----:B------:R-:W-:Y:S04]  /*58dd0*/  STL.64 [R1+0xe98], R14 ;  /* 0x000e980e01007387 */ /* 0x000fe80000100a00 */
[----:B0-----:R-:W3:Y:S02]  /*58de0*/  LDL.LU.64 R12, [R1+0x3d40] ;  /* 0x003d4000010c7983 */ /* 0x001ee40000300a00 */
        /* <DEDUP_REMOVED lines=62> */
[----:B------:R0:W-:Y:S01]  /*591d0*/  STL.64 [R1+0xe00], R8 ;  /* 0x000e000801007387 */ /* 0x0001e20000100a00 */
[----:B------:R-:W-:Y:S03]  /*591e0*/  STL.64 [R1+0xe08], R10 ;  /* 0x000e080a01007387 */ /* 0x000fe60000100a00 */
[----:B0-----:R-:W3:Y:S01]  /*591f0*/  LDL.LU.64 R8, [R1+0x3c70] ;  /* 0x003c700001087983 */ /* 0x001ee20000300a00 */
[----:B--2---:R-:W-:Y:S02]  /*59200*/  STL.64 [R1+0x3b70], R14 ;  /* 0x003b700e01007387 */ /* 0x004fe40000100a00 */
[----:B------:R0:W-:Y:S02]  /*59210*/  STL.64 [R1+0x3b68], R12 ;  /* 0x003b680c01007387 */ /* 0x0001e40000100a00 */
[----:B0-----:R-:W2:Y:S04]  /*59220*/  LDL.64 R12, [R1+0xd0] ;  /* 0x0000d000010c7983 */ /* 0x001ea80000100a00 */
[----:B--2---:R0:W-:Y:S04]  /*59230*/  STL.64 [R1+0x3c30], R12 ;  /* 0x003c300c01007387 */ /* 0x0041e80000100a00 */
[----:B0-----:R-:W2:Y:S01]  /*59240*/  LDL.64 R12, [R1+0xf0] ;  /* 0x0000f000010c7983 */ /* 0x001ea20000100a00 */
[C---:B---3--:R-:W-:Y:S03]  /*59250*/  HMMA.16816.F32 R4, R20.reuse, R8, R4 ;  /* 0x000000081404723c */ /* 0x048fe60000001804 */
[----:B--2---:R0:W-:Y:S04]  /*59260*/  STL.64 [R1+0x3c50], R12 ;  /* 0x003c500c01007387 */ /* 0x0041e80000100a00 */
[----:B0-----:R-:W2:Y:S01]  /*59270*/  LDL.LU R12, [R1+0x910] ;  /* 0x00091000010c7983 */ /* 0x001ea20000300800 */
[----:B------:R-:W2:Y:S02]  /*59280*/  LDL.LU R13, [R1+0x914] ;  /* 0x00091400010d7983 */ /* 0x000ea40000300800 */
[----:B------:R-:W2:Y:S02]  /*59290*/  LDL.LU R14, [R1+0x918] ;  /* 0x00091800010e7983 */ /* 0x000ea40000300800 */
[----:B------:R-:W2:Y:S11]  /*592a0*/  LDL.LU R15, [R1+0x91c] ;  /* 0x00091c00010f7983 */ /* 0x000eb60000300800 */
[----:B------:R0:W-:Y:S01]  /*592b0*/  STL.64 [R1+0xdf0], R4 ;  /* 0x000df00401007387 */ /* 0x0001e20000100a00 */
[----:B------:R-:W-:Y:S03]  /*592c0*/  STL.64 [R1+0xdf8], R6 ;  /* 0x000df80601007387 */ /* 0x000fe60000100a00 */
[----:B0-----:R-:W4:Y:S01]  /*592d0*/  LDL.LU.64 R4, [R1+0x3c68] ;  /* 0x003c680001047983 */ /* 0x001f220000300a00 */
[----:B------:R0:W-:Y:S03]  /*592e0*/  STL.64 [R1+0x3ba8], R8 ;  /* 0x003ba80801007387 */ /* 0x0001e60000100a00 */
[----:B0-----:R-:W3:Y:S01]  /*592f0*/  LDL.LU R8, [R1+0x8e0] ;  /* 0x0008e00001087983 */ /* 0x001ee20000300800 */
[----:B------:R-:W3:Y:S02]  /*59300*/  LDL.LU R9, [R1+0x8e4] ;  /* 0x0008e40001097983 */ /* 0x000ee40000300800 */
[----:B------:R-:W3:Y:S02]  /*59310*/  LDL.LU R10, [R1+0x8e8] ;  /* 0x0008e800010a7983 */ /* 0x000ee40000300800 */
[----:B------:R-:W3:Y:S01]  /*59320*/  LDL.LU R11, [R1+0x8ec] ;  /* 0x0008ec00010b7983 */ /* 0x000ee20000300800 */
[----:B----4-:R-:W-:Y:S01]  /*59330*/  HMMA.16816.F32 R20, R20, R4, R16 ;  /* 0x000000041414723c */ /* 0x010fe20000001810 */
[----:B------:R-:W2:Y:S01]  /*59340*/  LDL.LU.64 R18, [R1+0x3c60] ;  /* 0x003c600001127983 */ /* 0x000ea20000300a00 */
[----:B------:R-:W2:Y:S02]  /*59350*/  LDL.LU.64 R16, [R1+0x3c58] ;  /* 0x003c580001107983 */ /* 0x000ea40000300a00 */
[----:B------:R-:W-:-:S02]  /*59360*/  IMAD.MOV.U32 R6, RZ, RZ, R24 ;  /* 0x000000ffff067224 */ /* 0x000fc400078e0018 */
[----:B------:R-:W-:Y:S11]  /*59370*/  IMAD.MOV.U32 R3, RZ, RZ, R25 ;  /* 0x000000ffff037224 */ /* 0x000ff600078e0019 */
[----:B------:R-:W-:Y:S06]  /*59380*/  @!UPT UIADD3 URZ, URZ, URZ, URZ ;  /* 0x0000003f3f3ff290 */ /* 0x000fec000fffe03f */
[----:B------:R0:W-:Y:S01]  /*59390*/  STL.64 [R1+0xde0], R20 ;  /* 0x000de01401007387 */ /* 0x0001e20000100a00 */
[----:B------:R-:W-:Y:S03]  /*593a0*/  STL.64 [R1+0xde8], R22 ;  /* 0x000de81601007387 */ /* 0x000fe60000100a00 */
[----:B0-----:R-:W4:Y:S01]  /*593b0*/  LDL.64 R20, [R1+0xe0] ;  /* 0x0000e00001147983 */ /* 0x001f220000100a00 */
        /* <DEDUP_REMOVED lines=10> */
[----:B--2---:R-:W-:Y:S01]  /*59460*/  HMMA.16816.F32 R24, R16, R12, R24 ;  /* 0x0000000c1018723c */ /* 0x004fe20000001818 */
[----:B------:R-:W-:Y:S11]  /*59470*/  IMAD.MOV.U32 R7, RZ, RZ, R13 ;  /* 0x000000ffff077224 */ /* 0x000ff600078e000d */
[----:B------:R-:W-:Y:S11]  /*59480*/  @!UPT UIADD3 URZ, URZ, URZ, URZ ;  /* 0x0000003f3f3ff290 */ /* 0x000ff6000fffe03f */
[----:B------:R0:W-:Y:S01]  /*59490*/  STL.64 [R1+0xdc0], R24 ;  /* 0x000dc01801007387 */ /* 0x0001e20000100a00 */
[----:B------:R1:W-:Y:S02]  /*594a0*/  STL.64 [R1+0xdc8], R26 ;  /* 0x000dc81a01007387 */ /* 0x0003e40000100a00 */
[----:B0-----:R-:W-:Y:S01]  /*594b0*/  IMAD.MOV.U32 R24, RZ, RZ, R12 ;  /* 0x000000ffff187224 */ /* 0x001fe200078e000c */
[----:B-1----:R-:W2:Y:S01]  /*594c0*/  LDL.LU R27, [R1+0x3c38] ;  /* 0x003c3800011b7983 */ /* 0x002ea20000300800 */
[----:B------:R-:W3:Y:S02]  /*594d0*/  LDL.LU.64 R12, [R1+0x3c30] ;  /* 0x003c3000010c7983 */ /* 0x000ee40000300a00 */
[----:B------:R-:W-:Y:S02]  /*594e0*/  STL [R1+0x3b3c], R7 ;  /* 0x003b3c0701007387 */ /* 0x000fe40000100800 */
[----:B------:R0:W-:Y:S02]  /*594f0*/  STL.64 [R1+0x3c20], R4 ;  /* 0x003c200401007387 */ /* 0x0001e40000100a00 */
[----:B0-----:R-:W2:Y:S01]  /*59500*/  LDL.LU R4, [R1+0x8f0] ;  /* 0x0008f00001047983 */ /* 0x001ea20000300800 */
[----:B------:R-:W2:Y:S02]  /*59510*/  LDL.LU R5, [R1+0x8f4] ;  /* 0x0008f40001057983 */ /* 0x000ea40000300800 */
[----:B------:R-:W2:Y:S02]  /*59520*/  LDL.LU R6, [R1+0x8f8] ;  /* 0x0008f80001067983 */ /* 0x000ea40000300800 */
[----:B------:R-:W2:Y:S01]  /*59530*/  LDL.LU R7, [R1+0x8fc] ;  /* 0x0008fc0001077983 */ /* 0x000ea20000300800 */
[----:B------:R-:W-:Y:S01]  /*59540*/  STL [R1+0x3b38], R24 ;  /* 0x003b381801007387 */ /* 0x000fe20000100800 */
[----:B----4-:R-:W-:-:S02]  /*59550*/  IMAD.MOV.U32 R25, RZ, RZ, R21 ;  /* 0x000000ffff197224 */ /* 0x010fc400078e0015 */
[----:B------:R-:W-:Y:S01]  /*59560*/  IMAD.MOV.U32 R26, RZ, RZ, R20 ;  /* 0x000000ffff1a7224 */ /* 0x000fe200078e0014 */
[C---:B--2---:R-:W-:Y:S11]  /*59570*/  HMMA.16816.F32 R4, R16.reuse, R20, R4 ;  /* 0x000000141004723c */ /* 0x044ff60000001804 */
[----:B------:R-:W-:Y:S11]  /*59580*/  @!UPT UIADD3 URZ, URZ, URZ, URZ ;  /* 0x0000003f3f3ff290 */ /* 0x000ff6000fffe03f */
[----:B------:R-:W-:Y:S01]  /*59590*/  @!UPT UIADD3 URZ, URZ, URZ, URZ ;  /* 0x0000003f3f3ff290 */ /* 0x000fe2000fffe03f */
[----:B------:R-:W-:Y:S01]  /*595a0*/  STL.64 [R1+0xdb0], R4 ;  /* 0x000db00401007387 */ /* 0x000fe20000100a00 */
[----:B------:R3:W-:Y:S02]  /*595b0*/  STL.64 [R1+0xdb8], R6 ;  /* 0x000db80601007387 */ /* 0x0007e40000100a00 */
[----:B---3--:R-:W-:Y:S01]  /*595c0*/  HMMA.16816.F32 R4, R16, R12, R8 ;  /* 0x0000000c1004723c */ /* 0x008fe20000001808 */
[----:B------:R-:W-:Y:S01]  /*595d0*/  STL [R1+0x3b44], R25 ;  /* 0x003b441901007387 */ /* 0x000fe20000100800 */
[----:B------:R-:W-:Y:S02]  /*595e0*/  STL [R1+0x3b40], R26 ;  /* 0x003b401a01007387 */ /* 0x000fe40000100800 */
[----:B------:R-:W-:Y:S02]  /*595f0*/  STL [R1+0x3be0], R27 ;  /* 0x003be01b01007387 */ /* 0x000fe40000100800 */
[----:B------:R-:W-:Y:S02]  /*59600*/  IMAD.MOV.U32 R29, RZ, RZ, R12 ;  /* 0x000000ffff1d7224 */ /* 0x000fe400078e000c */
[----:B------:R-:W-:Y:S11]  /*59610*/  IMAD.MOV.U32 R28, RZ, RZ, R13 ;  /* 0x000000ffff1c7224 */ /* 0x000ff600078e000d */
[----:B------:R-:W-:Y:S04]  /*59620*/  @!UPT UIADD3 URZ, URZ, URZ, URZ ;  /* 0x0000003f3f3ff290 */ /* 0x000fe8000fffe03f */
[----:B------:R-:W-:Y:S01]  /*59630*/  STL.64 [R1+0xda0], R4 ;  /* 0x000da00401007387 */ /* 0x000fe20000100a00 */
[----:B------:R-:W-:Y:S02]  /*59640*/  STL.64 [R1+0xda8], R6 ;  /* 0x000da80601007387 */ /* 0x000fe40000100a00 */
[----:B------:R-:W2:Y:S02]  /*59650*/  LDL.LU R20, [R1+0x830] ;  /* 0x0008300001147983 */ /* 0x000ea40000300800 */
[----:B------:R-:W2:Y:S01]  /*59660*/  LDL.LU R21, [R1+0x834] ;  /* 0x0008340001157983 */ /* 0x000ea20000300800 */
[----:B------:R-:W3:Y:S01]  /*59670*/  LDL.LU R22, [R1+0x838] ;  /* 0x0008380001167983 */ /* 0x000ee20000300800 */
[----:B------:R-:W3:Y:S02]  /*59680*/  LDL.LU R23, [R1+0x83c] ;  /* 0x00083c0001177983 */ /* 0x000ee40000300800 */
[----:B------:R-:W4:Y:S02]  /*59690*/  LDL.64 R12, [R1] ;  /* 0x00000000010c7983 */ /* 0x000f240000100a00 */
        /* <DEDUP_REMOVED lines=13> */
[----:B------:R-:W2:Y:S04]  /*59770*/  LDL.64 R24, [R1+0x50] ;  /* 0x0000500001187983 */ /* 0x000ea80000100a00 */
[----:B--2---:R-:W-:Y:S01]  /*59780*/  STL.64 [R1+0x3bf0], R24 ;  /* 0x003bf01801007387 */ /* 0x004fe20000100a00 */
[----:B------:R-:W-:Y:S02]  /*59790*/  STL.64 [R1+0x3bb8], R10 ;  /* 0x003bb80a01007387 */ /* 0x000fe40000100a00 */
[----:B----4-:R0:W-:Y:S02]  /*597a0*/  STL.64 [R1+0x3bb0], R8 ;  /* 0x003bb00801007387 */ /* 0x0101e40000100a00 */
[----:B0-----:R-:W2:Y:S04]  /*597b0*/  LDL.64 R8, [R1+0x30] ;  /* 0x0000300001087983 */ /* 0x001ea80000100a00 */
[----:B--2---:R0:W-:Y:S04]  /*597c0*/  STL.64 [R1+0x3bc8], R8 ;  /* 0x003bc80801007387 */ /* 0x0041e80000100a00 */
[----:B0-----:R-:W2:Y:S04]  /*597d0*/  LDL.64 R8, [R1+0x40] ;  /* 0x0000400001087983 */ /* 0x001ea80000100a00 */
[----:B--2---:R0:W-:Y:S04]  /*597e0*/  STL.64 [R1+0x3be8], R8 ;  /* 0x003be80801007387 */ /* 0x0041e80000100a00 */
[----:B0-----:R-:W2:Y:S01]  /*597f0*/  LDL.LU R8, [R1+0x8a0] ;  /* 0x0008a00001087983 */ /* 0x001ea20000300800 */
[----:B------:R-:W2:Y:S02]  /*59800*/  LDL.LU R9, [R1+0x8a4] ;  /* 0x0008a40001097983 */ /* 0x000ea40000300800 */
[----:B------:R-:W4:Y:S02]  /*59810*/  LDL.LU R10, [R1+0x8a8] ;  /* 0x0008a800010a7983 */ /* 0x000f240000300800 */
[----:B------:R-:W4:Y:S02]  /*59820*/  LDL.LU R11, [R1+0x8ac] ;  /* 0x0008ac00010b7983 */ /* 0x000f240000300800 */
[----:B----4-:R-:W-:Y:S01]  /*59830*/  STL.64 [R1+0x3c00], R10 ;  /* 0x003c000a01007387 */ /* 0x010fe20000100a00 */
[----:B--2---:R0:W-:Y:S02]  /*59840*/  STL.64 [R1+0x3bf8], R8 ;  /* 0x003bf80801007387 */ /* 0x0041e40000100a00 */
[----:B------:R-:W2:Y:S02]  /*59850*/  LDL R24, [R1+0x60] ;  /* 0x0000600001187983 */ /* 0x000ea40000100800 */
[----:B------:R-:W2:Y:S02]  /*59860*/  LDL R25, [R1+0x64] ;  /* 0x0000640001197983 */ /* 0x000ea40000100800 */
[----:B--2---:R1:W-:Y:S01]  /*59870*/  STL.64 [R1+0x3c08], R24 ;  /* 0x003c081801007387 */ /* 0x0043e20000100a00 */
[----:B0-----:R-:W2:Y:S02]  /*59880*/  LDL.LU R8, [R1+0x8b0] ;  /* 0x0008b00001087983 */ /* 0x001ea40000300800 */
[----:B------:R-:W2:Y:S02]  /*59890*/  LDL.LU R9, [R1+0x8b4] ;  /* 0x0008b40001097983 */ /* 0x000ea40000300800 */
[----:B------:R-:W4:Y:S01]  /*598a0*/  LDL.LU R10, [R1+0x8b8] ;  /* 0x0008b800010a7983 */ /* 0x000f220000300800 */
[----:B------:R-:W4:Y:S01]  /*598b0*/  LDL.LU R11, [R1+0x8bc] ;  /* 0x0008bc00010b7983 */ /* 0x000f220000300800 */
[----:B-1----:R-:W-:-:S02]  /*598c0*/  IMAD.MOV.U32 R24, RZ, RZ, R2 ;  /* 0x000000ffff187224 */ /* 0x002fc400078e0002 */
[----:B------:R-:W-:Y:S01]  /*598d0*/  IMAD.MOV.U32 R25, RZ, RZ, R0 ;  /* 0x000000ffff197224 */ /* 0x000fe200078e0000 */
[----:B----4-:R-:W-:Y:S01]  /*598e0*/  STL.64 [R1+0x3c18], R10 ;  /* 0x003c180a01007387 */ /* 0x010fe20000100a00 */
[----:B--2---:R-:W-:Y:S03]  /*598f0*/  STL.64 [R1+0x3c10], R8 ;  /* 0x003c100801007387 */ /* 0x004fe60000100a00 */
[----:B------:R0:W-:Y:S02]  /*59900*/  STL.64 [R1+0x3c28], R24 ;  /* 0x003c281801007387 */ /* 0x0001e40000100a00 */
[----:B0-----:R-:W2:Y:S01]  /*59910*/  LDL.LU R24, [R1+0x8d0] ;  /* 0x0008d00001187983 */ /* 0x001ea20000300800 */
[----:B------:R-:W2:Y:S02]  /*59920*/  LDL.LU R25, [R1+0x8d4] ;  /* 0x0008d40001197983 */ /* 0x000ea40000300800 */
[----:B------:R-:W2:Y:S02]  /*59930*/  LDL.LU R26, [R1+0x8d8] ;  /* 0x0008d800011a7983 */ /* 0x000ea40000300800 */
[----:B------:R-:W2:Y:S01]  /*59940*/  LDL.LU R27, [R1+0x8dc] ;  /* 0x0008dc00011b7983 */ /* 0x000ea20000300800 */
[----:B------:R-:W2:Y:S01]  /*59950*/  LDL.64 R4, [R1+0xa0] ;  /* 0x0000a00001047983 */ /* 0x000ea20000100a00 */
[----:B------:R-:W4:Y:S02]  /*59960*/  LDL.LU R8, [R1+0x8c0] ;  /* 0x0008c00001087983 */ /* 0x000f240000300800 */
[----:B------:R-:W4:Y:S02]  /*59970*/  LDL.LU R9, [R1+0x8c4] ;  /* 0x0008c40001097983 */ /* 0x000f240000300800 */
[----:B------:R-:W4:Y:S01]  /*59980*/  LDL.LU R10, [R1+0x8c8] ;  /* 0x0008c800010a7983 */ /* 0x000f220000300800 */
[----:B------:R-:W4:Y:S01]  /*59990*/  LDL.LU R11, [R1+0x8cc] ;  /* 0x0008cc00010b7983 */ /* 0x000f220000300800 */
[----:B------:R-:W2:Y:S03]  /*599a0*/  LDL.64 R12, [R1+0x20] ;  /* 0x00002000010c7983 */ /* 0x000ea60000100a00 */
[----:B--2---:R0:W-:Y:S04]  /*599b0*/  STL.64 [R1+0x3bc0], R12 ;  /* 0x003bc00c01007387 */ /* 0x0041e80000100a00 */
[----:B0-----:R-:W2:Y:S01]  /*599c0*/  LDL.LU R12, [R1+0x880] ;  /* 0x00088000010c7983 */ /* 0x001ea20000300800 */
[----:B------:R-:W2:Y:S02]  /*599d0*/  LDL.LU R13, [R1+0x884] ;  /* 0x00088400010d7983 */ /* 0x000ea40000300800 */
[----:B------:R-:W2:Y:S02]  /*599e0*/  LDL.LU R14, [R1+0x888] ;  /* 0x00088800010e7983 */ /* 0x000ea40000300800 */
[----:B------:R-:W2:Y:S01]  /*599f0*/  LDL.LU R15, [R1+0x88c] ;  /* 0x00088c00010f7983 */ /* 0x000ea20000300800 */
[----:B------:R-:W-:Y:S01]  /*59a00*/  HMMA.16816.F32 R24, R16, R4, R24 ;  /* 0x000000041018723c */ /* 0x000fe20000001818 */
[----:B--2---:R-:W-:Y:S01]  /*59a10*/  STL.64 [R1+0x3bd8], R14 ;  /* 0x003bd80e01007387 */ /* 0x004fe20000100a00 */
[----:B------:R0:W-:Y:S03]  /*59a20*/  STL.64 [R1+0x3bd0], R12 ;  /* 0x003bd00c01007387 */ /* 0x0001e60000100a00 */
[----:B0-----:R-:W2:Y:S01]  /*59a30*/  LDL.LU R12, [R1+0x890] ;  /* 0x00089000010c7983 */ /* 0x001ea20000300800 */
[----:B------:R-:W2:Y:S02]  /*59a40*/  LDL.LU R13, [R1+0x894] ;  /* 0x00089400010d7983 */ /* 0x000ea40000300800 */
[----:B------:R-:W2:Y:S02]  /*59a50*/  LDL.LU R14, [R1+0x898] ;  /* 0x00089800010e7983 */ /* 0x000ea40000300800 */
[----:B------:R-:W2:Y:S01]  /*59a60*/  LDL.LU R15, [R1+0x89c] ;  /* 0x00089c00010f7983 */ /* 0x000ea20000300800 */
[----:B---3--:R-:W-:Y:S01]  /*59a70*/  STL.64 [R1+0x3b80], R22 ;  /* 0x003b801601007387 */ /* 0x008fe20000100a00 */
[----:B------:R0:W-:Y:S03]  /*59a80*/  STL.64 [R1+0x3b78], R20 ;  /* 0x003b781401007387 */ /* 0x0001e60000100a00 */
        /* <DEDUP_REMOVED lines=8> */
[----:B------:R-:W2:Y:S02]  /*59b10*/  LDL.LU R22, [R1+0x868] ;  /* 0x0008680001167983 */ /* 0x000ea40000300800 */
[----:B------:R-:W2:Y:S01]  /*59b20*/  LDL.LU R23, [R1+0x86c] ;  /* 0x00086c0001177983 */ /* 0x000ea20000300800 */
[----:B------:R-:W-:Y:S01]  /*59b30*/  STL [R1+0x3b4c], R28 ;  /* 0x003b4c1c01007387 */ /* 0x000fe20000100800 */
[----:B------:R-:W-:Y:S02]  /*59b40*/  STL [R1+0x3b48], R29 ;  /* 0x003b481d01007387 */ /* 0x000fe40000100800 */
[----:B------:R0:W-:Y:S02]  /*59b50*/  STL.64 [R1+0xd90], R24 ;  /* 0x000d901801007387 */ /* 0x0001e40000100a00 */
[----:B------:R4:W-:Y:S01]  /*59b60*/  STL.64 [R1+0xd98], R26 ;  /* 0x000d981a01007387 */ /* 0x0009e20000100a00 */
[----:B0-----:R-:W4:Y:S01]  /*59b70*/  LDL.LU.64 R24, [R1+0x3c28] ;  /* 0x003c280001187983 */ /* 0x001f220000300a00 */
[----:B------:R-:W-:-:S02]  /*59b80*/  IMAD.MOV.U32 R6, RZ, RZ, R5 ;  /* 0x000000ffff067224 */ /* 0x000fc400078e0005 */
[----:B------:R-:W-:Y:S02]  /*59b90*/  IMAD.MOV.U32 R3, RZ, RZ, R4 ;  /* 0x000000ffff037224 */ /* 0x000fe400078e0004 */
[----:B------:R-:W3:Y:S01]  /*59ba0*/  LDL.LU.64 R4, [R1+0x3c20] ;  /* 0x003c200001047983 */ /* 0x000ee20000300a00 */
[----:B------:R-:W-:Y:S02]  /*59bb0*/  STL [R1+0x3b54], R6 ;  /* 0x003b540601007387 */ /* 0x000fe40000100800 */
[----:B------:R-:W-:Y:S01]  /*59bc0*/  STL [R1+0x3b50], R3 ;  /* 0x003b500301007387 */ /* 0x000fe20000100800 */
        /* <DEDUP_REMOVED lines=18> */
[----:B------:R-:W-:Y:S03]  /*59cf0*/  STL.64 [R1+0xd68], R10 ;  /* 0x000d680a01007387 */ /* 0x000fe60000100a00 */
[----:B0-----:R-:W4:Y:S01]  /*59d00*/  LDL.LU.64 R8, [R1+0x3be8] ;  /* 0x003be80001087983 */ /* 0x001f220000300a00 */
[----:B------:R-:W2:Y:S02]  /*59d10*/  LDL.LU R27, [R1+0x3be0] ;  /* 0x003be000011b7983 */ /* 0x000ea40000300800 */
[----:B------:R-:W-:Y:S02]  /*59d20*/  IMAD.MOV.U32 R7, RZ, RZ, R24 ;  /* 0x000000ffff077224 */ /* 0x000fe400078e0018 */
        /* <DEDUP_REMOVED lines=23> */
[----:B------:R1:W-:Y:S03]  /*59ea0*/  STL.64 [R1+0xd38], R10 ;  /* 0x000d380a01007387 */ /* 0x0003e60000100a00 */
[----:B0-----:R-:W4:Y:S01]  /*59eb0*/  LDL.LU.64 R8, [R1+0x3ba8] ;  /* 0x003ba80001087983 */ /* 0x001f220000300a00 */
[----:B-1----:R-:W-:Y:S02]  /*59ec0*/  IMAD.MOV.U32 R11, RZ, RZ, R12 ;  /* 0x000000ffff0b7224 */ /* 0x002fe400078e000c */
        /* <DEDUP_REMOVED lines=28> */
[----:B------:R-:W-:Y:S02]  /*5a090*/  STL.64 [R1+0x3a20], R14 ;  /* 0x003a200e01007387 */ /* 0x000fe40000100a00 */
[----:B------:R0:W-:Y:S02]  /*5a0a0*/  STL.64 [R1+0x3a18], R12 ;  /* 0x003a180c01007387 */ /* 0x0001e40000100a00 */
[----:B0-----:R-:W3:Y:S01]  /*5a0b0*/  LDL.LU R12, [R1+0x820] ;  /* 0x00082000010c7983 */ /* 0x001ee20000300800 */
[----:B------:R-:W3:Y:S02]  /*5a0c0*/  LDL.LU R13, [R1+0x824] ;  /* 0x00082400010d7983 */ /* 0x000ee40000300800 */
[----:B------:R-:W3:Y:S02]  /*5a0d0*/  LDL.LU R14, [R1+0x828] ;  /* 0x00082800010e7983 */ /* 0x000ee40000300800 */
[----:B------:R-:W3:Y:S01]  /*5a0e0*/  LDL.LU R15, [R1+0x82c] ;  /* 0x00082c00010f7983 */ /* 0x000ee20000300800 */
[----:B----4-:R-:W-:Y:S01]  /*5a0f0*/  STL.64 [R1+0x3a28], R8 ;  /* 0x003a280801007387 */ /* 0x010fe20000100a00 */
[C---:B--2---:R-:W-:Y:S08]  /*5a100*/  HMMA.16816.F32 R20, R16.reuse, R8, R20 ;  /* 0x000000081014723c */ /* 0x044ff00000001814 */
[----:B---3--:R-:W-:Y:S11]  /*5a110*/  HMMA.16816.F32 R16, R16, R4, R12 ;  /* 0x000000041010723c */ /* 0x008ff6000000180c */
[----:B------:R-:W-:Y:S04]  /*5a120*/  @!UPT UIADD3 URZ, URZ, URZ, URZ ;  /* 0x0000003f3f3ff290 */ /* 0x000fe8000fffe03f */
[----:B------:R-:W-:Y:S01]  /*5a130*/  STL.64 [R1+0xcf0], R20 ;  /* 0x000cf01401007387 */ /* 0x000fe20000100a00 */
[----:B------:R-:W-:Y:S02]  /*5a140*/  STL.64 [R1+0xcf8], R22 ;  /* 0x000cf81601007387 */ /* 0x000fe40000100a00 */
[----:B------:R-:W-:Y:S02]  /*5a150*/  IMAD.MOV.U32 R12, RZ, RZ, R6 ;  /* 0x000000ffff0c7224 */ /* 0x000fe400078e0006 */
[----:B------:R-:W-:Y:S01]  /*5a160*/  IMAD.MOV.U32 R13, RZ, RZ, R3 ;  /* 0x000000ffff0d7224 */ /* 0x000fe200078e0003 */
[----:B------:R-:W2:Y:S04]  /*5a170*/  LDL.LU R6, [R1+0x3b54] ;  /* 0x003b540001067983 */ /* 0x000ea80000300800 */
[----:B------:R-:W-:Y:S04]  /*5a180*/  LDSM.16.MT88.4 R20, [R27+0x14080] ;  /* 0x014080001b14783b */ /* 0x000fe80000004200 */
[----:B------:R-:W-:Y:S01]  /*5a190*/  STL.64 [R1+0xce0], R16 ;  /* 0x000ce01001007387 */ /* 0x000fe20000100a00 */
[----:B------:R-:W-:Y:S02]  /*5a1a0*/  STL.64 [R1+0xce8], R18 ;  /* 0x000ce81201007387 */ /* 0x000fe40000100a00 */
[----:B------:R-:W3:Y:S02]  /*5a1b0*/  LDL.LU R3, [R1+0x3b50] ;  /* 0x003b500001037983 */ /* 0x000ee40000300800 */
[----:B------:R0:W-:Y:S01]  /*5a1c0*/  STL.64 [R1+0x3a30], R12 ;  /* 0x003a300c01007387 */ /* 0x0001e20000100a00 */
[----:B------:R-:W1:Y:S01]  /*5a1d0*/  LDSM.16.MT88.4 R16, [R27+0x14100] ;  /* 0x014100001b10783b */ /* 0x000e620000004200 */
[----:B0-----:R-:W-:-:S02]  /*5a1e0*/  IMAD.MOV.U32 R12, RZ, RZ, R11 ;  /* 0x000000ffff0c7224 */ /* 0x001fc400078e000b */
[----:B------:R-:W-:-:S05]  /*5a1f0*/  IMAD.MOV.U32 R13, RZ, RZ, R10 ;  /* 0x000000ffff0d7224 */ /* 0x000fca00078e000a */
[----:B------:R0:W-:Y:S01]  /*5a200*/  STL.64 [R1+0x3a48], R12 ;  /* 0x003a480c01007387 */ /* 0x0001e20000100a00 */
[----:B------:R-:W4:Y:S02]  /*5a210*/  LDL.LU R8, [R1+0x760] ;  /* 0x0007600001087983 */ /* 0x000f240000300800 */
[----:B------:R-:W4:Y:S02]  /*5a220*/  LDL.LU R9, [R1+0x764] ;  /* 0x0007640001097983 */ /* 0x000f240000300800 */
[----:B------:R-:W2:Y:S01]  /*5a230*/  LDL.LU R10, [R1+0x768] ;  /* 0x00076800010a7983 */ /* 0x000ea20000300800 */
[----:B------:R-:W2:Y:S01]  /*5a240*/  LDL.LU R11, [R1+0x76c] ;  /* 0x00076c00010b7983 */ /* 0x000ea20000300800 */
[----:B0-----:R-:W-:Y:S02]  /*5a250*/  IMAD.MOV.U32 R12, RZ, RZ, R28 ;  /* 0x000000ffff0c7224 */ /* 0x001fe400078e001c */
        /* <DEDUP_REMOVED lines=10> */
[----:B------:R-:W-:-:S02]  /*5a300*/  IMAD.MOV.U32 R12, RZ, RZ, R25 ;  /* 0x000000ffff0c7224 */ /* 0x000fc400078e0019 */
[----:B------:R-:W-:Y:S01]  /*5a310*/  IMAD.MOV.U32 R13, RZ, RZ, R26 ;  /* 0x000000ffff0d7224 */ /* 0x000fe200078e001a */
[----:B------:R-:W3:Y:S01]  /*5a320*/  LDL.LU R25, [R1+0x3b44] ;  /* 0x003b440001197983 */ /* 0x000ee20000300800 */
[----:B------:R-:W3:Y:S03]  /*5a330*/  LDL.LU R26, [R1+0x3b40] ;  /* 0x003b4000011a7983 */ /* 0x000ee60000300800 */
[----:B------:R0:W-:Y:S02]  /*5a340*/  STL.64 [R1+0x3a78], R12 ;  /* 0x003a780c01007387 */ /* 0x0001e40000100a00 */
[----:B0-----:R-:W-:Y:S02]  /*5a350*/  IMAD.MOV.U32 R12, RZ, RZ, R7 ;  /* 0x000000ffff0c7224 */ /* 0x001fe400078e0007 */
[----:B------:R-:W-:Y:S01]  /*5a360*/  IMAD.MOV.U32 R13, RZ, RZ, R24 ;  /* 0x000000ffff0d7224 */ /* 0x000fe200078e0018 */
[----:B----4-:R-:W-:Y:S01]  /*5a370*/  STL.64 [R1+0x3a58], R10 ;  /* 0x003a580a01007387 */ /* 0x010fe20000100a00 */
[----:B--2---:R0:W-:Y:S03]  /*5a380*/  STL.64 [R1+0x3a50], R8 ;  /* 0x003a500801007387 */ /* 0x0041e60000100a00 */
[----:B0-----:R-:W2:Y:S01]  /*5a390*/  LDL.LU R8, [R1+0x780] ;  /* 0x0007800001087983 */ /* 0x001ea20000300800 */
[----:B------:R-:W2:Y:S02]  /*5a3a0*/  LDL.LU R9, [R1+0x784] ;  /* 0x0007840001097983 */ /* 0x000ea40000300800 */
[----:B------:R-:W4:Y:S02]  /*5a3b0*/  LDL.LU R10, [R1+0x788] ;  /* 0x00078800010a7983 */ /* 0x000f240000300800 */
[----:B------:R-:W4:Y:S01]  /*5a3c0*/  LDL.LU R11, [R1+0x78c] ;  /* 0x00078c00010b7983 */ /* 0x000f220000300800 */
[----:B------:R-:W2:Y:S01]  /*5a3d0*/  LDL.LU R7, [R1+0x3b3c] ;  /* 0x003b3c0001077983 */ /* 0x000ea20000300800 */
[----:B------:R-:W2:Y:S02]  /*5a3e0*/  LDL.LU R24, [R1+0x3b38] ;  /* 0x003b380001187983 */ /* 0x000ea40000300800 */
[----:B------:R0:W-:Y:S02]  /*5a3f0*/  STL.64 [R1+0x3a90], R12 ;  /* 0x003a900c01007387 */ /* 0x0001e40000100a00 */
[----:B0-----:R-:W2:Y:S04]  /*5a400*/  LDL.LU.64 R12, [R1+0x60] ;  /* 0x00006000010c7983 */ /* 0x001ea80000300a00 */
[----:B--2---:R0:W-:Y:S04]  /*5a410*/  STL.64 [R1+0x3aa8], R12 ;  /* 0x003aa80c01007387 */ /* 0x0041e80000100a00 */
[----:B0-----:R-:W2:Y:S01]  /*5a420*/  LDL.LU R12, [R1+0x7c0] ;  /* 0x0007c000010c7983 */ /* 0x001ea20000300800 */
[----:B------:R-:W2:Y:S02]  /*5a430*/  LDL.LU R13, [R1+0x7c4] ;  /* 0x0007c400010d7983 */ /* 0x000ea40000300800 */
[----:B------:R-:W2:Y:S02]  /*5a440*/  LDL.LU R14, [R1+0x7c8] ;  /* 0x0007c800010e7983 */ /* 0x000ea40000300800 */
[----:B------:R-:W2:Y:S02]  /*5a450*/  LDL.LU R15, [R1+0x7cc] ;  /* 0x0007cc00010f7983 */ /* 0x000ea40000300800 */
[----:B--2---:R-:W-:Y:S01]  /*5a460*/  STL.64 [R1+0x3ab8], R14 ;  /* 0x003ab80e01007387 */ /* 0x004fe20000100a00 */
[----:B------:R3:W-:Y:S02]  /*5a470*/  STL.64 [R1+0x3ab0], R12 ;  /* 0x003ab00c01007387 */ /* 0x0007e40000100a00 */
[----:B---3--:R-:W-:-:S02]  /*5a480*/  IMAD.MOV.U32 R12, RZ, RZ, R3 ;  /* 0x000000ffff0c7224 */ /* 0x008fc400078e0003 */
[----:B------:R-:W-:Y:S01]  /*5a490*/  IMAD.MOV.U32 R13, RZ, RZ, R6 ;  /* 0x000000ffff0d7224 */ /* 0x000fe200078e0006 */
[----:B------:R-:W2:Y:S01]  /*5a4a0*/  LDL.LU R3, [R1+0x3b34] ;  /* 0x003b340001037983 */ /* 0x000ea20000300800 */
[----:B------:R-:W3:Y:S03]  /*5a4b0*/  LDL.LU R6, [R1+0x3b30] ;  /* 0x003b300001067983 */ /* 0x000ee60000300800 */
[----:B------:R-:W-:Y:S01]  /*5a4c0*/  STL.64 [R1+0x3ad0], R12 ;  /* 0x003ad00c01007387 */ /* 0x000fe20000100a00 */
[----:B----4-:R-:W-:Y:S02]  /*5a4d0*/  STL.64 [R1+0x3a70], R10 ;  /* 0x003a700a01007387 */ /* 0x010fe40000100a00 */
[----:B------:R0:W-:Y:S02]  /*5a4e0*/  STL.64 [R1+0x3a68], R8 ;  /* 0x003a680801007387 */ /* 0x0001e40000100a00 */
[----:B0-----:R-:W4:Y:S01]  /*5a4f0*/  LDL.LU R8, [R1+0x790] ;  /* 0x0007900001087983 */ /* 0x001f220000300800 */
[----:B------:R-:W4:Y:S02]  /*5a500*/  LDL.LU R9, [R1+0x794] ;  /* 0x0007940001097983 */ /* 0x000f240000300800 */
[----:B------:R-:W2:Y:S02]  /*5a510*/  LDL.LU R10, [R1+0x798] ;  /* 0x00079800010a7983 */ /* 0x000ea40000300800 */
[----:B------:R-:W2:Y:S02]  /*5a520*/  LDL.LU R11, [R1+0x79c] ;  /* 0x00079c00010b7983 */ /* 0x000ea40000300800 */
[----:B------:R-:W-:-:S02]  /*5a530*/  IMAD.MOV.U32 R12, RZ, RZ, R29 ;  /* 0x000000ffff0c7224 */ /* 0x000fc400078e001d */
[----:B------:R-:W-:-:S05]  /*5a540*/  IMAD.MOV.U32 R13, RZ, RZ, R28 ;  /* 0x000000ffff0d7224 */ /* 0x000fca00078e001c */
        /* <DEDUP_REMOVED lines=8> */
[----:B------:R-:W-:-:S05]  /*5a5d0*/  IMAD.MOV.U32 R13, RZ, RZ, R25 ;  /* 0x000000ffff0d7224 */ /* 0x000fca00078e0019 */
[----:B------:R-:W-:Y:S04]  /*5a5e0*/  STL.64 [R1+0x3b00], R12 ;  /* 0x003b000c01007387 */ /* 0x000fe80000100a00 */
[----:B----4-:R-:W-:Y:S01]  /*5a5f0*/  STL.64 [R1+0x3aa0], R10 ;  /* 0x003aa00a01007387 */ /* 0x010fe20000100a00 */
[----:B--2---:R0:W-:Y:S03]  /*5a600*/  STL.64 [R1+0x3a98], R8 ;  /* 0x003a980801007387 */ /* 0x0041e60000100a00 */
        /* <DEDUP_REMOVED lines=31> */
[----:B---3--:R-:W-:-:S02]  /*5a800*/  IMAD.MOV.U32 R12, RZ, RZ, R6 ;  /* 0x000000ffff0c7224 */ /* 0x008fc400078e0006 */
[----:B------:R-:W-:Y:S01]  /*5a810*/  IMAD.MOV.U32 R13, RZ, RZ, R3 ;  /* 0x000000ffff0d7224 */ /* 0x000fe200078e0003 */
[----:B----4-:R-:W-:Y:S01]  /*5a820*/  STL.64 [R1+0x3b28], R10 ;  /* 0x003b280a01007387 */ /* 0x010fe20000100a00 */
[----:B--2---:R0:W-:Y:S03]  /*5a830*/  STL.64 [R1+0x3b20], R8 ;  /* 0x003b200801007387 */ /* 0x0041e60000100a00 */
[----:B0-----:R-:W2:Y:S01]  /*5a840*/  LDL.LU R8, [R1+0x810] ;  /* 0x0008100001087983 */ /* 0x001ea20000300800 */
[----:B------:R-:W2:Y:S02]  /*5a850*/  LDL.LU R9, [R1+0x814] ;  /* 0x0008140001097983 */ /* 0x000ea40000300800 */
[----:B------:R-:W2:Y:S02]  /*5a860*/  LDL.LU R10, [R1+0x818] ;  /* 0x00081800010a7983 */ /* 0x000ea40000300800 */
[----:B------:R-:W2:Y:S01]  /*5a870*/  LDL.LU R11, [R1+0x81c] ;  /* 0x00081c00010b7983 */ /* 0x000ea20000300800 */
[----:B------:R0:W-:Y:S04]  /*5a880*/  STL.64 [R1+0x3a10], R4 ;  /* 0x003a100401007387 */ /* 0x0001e80000100a00 */
[----:B0-----:R-:W3:Y:S01]  /*5a890*/  LDL.LU R4, [R1+0x740] ;  /* 0x0007400001047983 */ /* 0x001ee20000300800 */
[----:B------:R-:W3:Y:S02]  /*5a8a0*/  LDL.LU R5, [R1+0x744] ;  /* 0x0007440001057983 */ /* 0x000ee40000300800 */
[----:B------:R-:W3:Y:S02]  /*5a8b0*/  LDL.LU R6, [R1+0x748] ;  /* 0x0007480001067983 */ /* 0x000ee40000300800 */
[----:B------:R-:W3:Y:S01]  /*5a8c0*/  LDL.LU R7, [R1+0x74c] ;  /* 0x00074c0001077983 */ /* 0x000ee20000300800 */
[----:B-1----:R-:W-:Y:S01]  /*5a8d0*/  STL.64 [R1+0x3a08], R18 ;  /* 0x003a081201007387 */ /* 0x002fe20000100a00 */
[----:B------:R-:W-:Y:S02]  /*5a8e0*/  STL.64 [R1+0x3a00], R16 ;  /* 0x003a001001007387 */ /* 0x000fe40000100a00 */
[----:B------:R-:W-:Y:S02]  /*5a8f0*/  STL [R1+0x3988], R27 ;  /* 0x0039881b01007387 */ /* 0x000fe40000100800 */
[----:B------:R-:W4:Y:S01]  /*5a900*/  LDL.LU.64 R24, [R1+0x90] ;  /* 0x0000900001187983 */ /* 0x000f220000300a00 */
        /* <DEDUP_REMOVED lines=41> */
[----:B0-----:R-:W2:Y:S01]  /*5aba0*/  LDL.LU.64 R12, [R1+0x3aa8] ;  /* 0x003aa800010c7983 */ /* 0x001ea20000300a00 */
[----:B------:R0:W-:Y:S02]  /*5abb0*/  STL.64 [R1+0x3990], R24 ;  /* 0x0039901801007387 */ /* 0x0001e40000100a00 */
[----:B------:R-:W-:Y:S02]  /*5abc0*/  IMAD.MOV.U32 R16, RZ, RZ, R2 ;  /* 0x000000ffff107224 */ /* 0x000fe400078e0002 */
[----:B------:R-:W-:Y:S01]  /*5abd0*/  IMAD.MOV.U32 R17, RZ, RZ, R0 ;  /* 0x000000ffff117224 */ /* 0x000fe200078e0000 */
[----:B0-----:R-:W4:Y:S01]  /*5abe0*/  LDL.LU R24, [R1+0x750] ;  /* 0x0007500001187983 */ /* 0x001f220000300800 */
[----:B------:R-:W4:Y:S02]  /*5abf0*/  LDL.LU R25, [R1+0x754] ;  /* 0x0007540001197983 */ /* 0x000f240000300800 */
[----:B------:R-:W4:Y:S02]  /*5ac00*/  LDL.LU R26, [R1+0x758] ;  /* 0x00075800011a7983 */ /* 0x000f240000300800 */
        /* <DEDUP_REMOVED lines=44> */
[----:B------:R-:W3:Y:S01]  /*5aed0*/  LDL.LU.64 R12, [R1+0x3a18] ;  /* 0x003a1800010c7983 */ /* 0x000ee20000300a00 */
[C---:B----4-:R-:W-:Y:S01]  /*5aee0*/  HMMA.16816.F32 R16, R20.reuse, R16, R24 ;  /* 0x000000101410723c */ /* 0x050fe20000001818 */
[----:B------:R-:W4:Y:S11]  /*5aef0*/  LDL.LU R24, [R1+0x6d0] ;  /* 0x0006d00001187983 */ /* 0x000f360000300800 */
[----:B------:R-:W-:Y:S11]  /*5af00*/  @!UPT UIADD3 URZ, URZ, URZ, URZ ;  /* 0x0000003f3f3ff290 */ /* 0x000ff6000fffe03f */
[----:B------:R0:W-:Y:S01]  /*5af10*/  STL.64 [R1+0xc10], R16 ;  /* 0x000c101001007387 */ /* 0x0001e20000100a00 */
[----:B------:R1:W-:Y:S01]  /*5af20*/  STL.64 [R1+0xc18], R18 ;  /* 0x000c181201007387 */ /* 0x0003e20000100a00 */
[C---:B---3--:R-:W-:Y:S11]  /*5af30*/  HMMA.16816.F32 R4, R20.reuse, R12, R4 ;  /* 0x0000000c1404723c */ /* 0x048ff60000001804 */
[----:B------:R-:W-:Y:S11]  /*5af40*/  @!UPT UIADD3 URZ, URZ, URZ, URZ ;  /* 0x0000003f3f3ff290 */ /* 0x000ff6000fffe03f */
[----:B------:R-:W-:Y:S01]  /*5af50*/  @!UPT UIADD3 URZ, URZ, URZ, URZ ;  /* 0x0000003f3f3ff290 */ /* 0x000fe2000fffe03f */
[----:B------:R3:W-:Y:S01]  /*5af60*/  STL.64 [R1+0xc00], R4 ;  /* 0x000c000401007387 */ /* 0x0007e20000100a00 */
[----:B------:R2:W-:Y:S02]  /*5af70*/  STL.64 [R1+0xc08], R6 ;  /* 0x000c080601007387 */ /* 0x0005e40000100a00 */
[----:B------:R-:W4:Y:S02]  /*5af80*/  LDL.LU R25, [R1+0x6d4] ;  /* 0x0006d40001197983 */ /* 0x000f240000300800 */
[----:B------:R-:W4:Y:S01]  /*5af90*/  LDL.LU R26, [R1+0x6d8] ;  /* 0x0006d800011a7983 */ /* 0x000f220000300800 */
[----:B------:R-:W4:Y:S01]  /*5afa0*/  LDL.LU R27, [R1+0x6dc] ;  /* 0x0006dc00011b7983 */ /* 0x000f220000300800 */
[----:B0-----:R-:W4:Y:S02]  /*5afb0*/  LDL.LU R16, [R1+0x720] ;  /* 0x0007200001107983 */ /* 0x001f240000300800 */
[----:B------:R-:W4:Y:S02]  /*5afc0*/  LDL.LU R17, [R1+0x724] ;  /* 0x0007240001117983 */ /* 0x000f240000300800 */
[----:B-1----:R-:W4:Y:S01]  /*5afd0*/  LDL.LU R18, [R1+0x728] ;  /* 0x0007280001127983 */ /* 0x002f220000300800 */
[----:B------:R-:W4:Y:S04]  /*5afe0*/  LDL.LU R19, [R1+0x72c] ;  /* 0x00072c0001137983 */ /* 0x000f280000300800 */
[----:B---3--:R-:W3:Y:S01]  /*5aff0*/  LDL.LU R4, [R1+0x730] ;  /* 0x0007300001047983 */ /* 0x008ee20000300800 */
[----:B------:R-:W3:Y:S02]  /*5b000*/  LDL.LU R5, [R1+0x734] ;  /* 0x0007340001057983 */ /* 0x000ee40000300800 */
[----:B--2---:R-:W3:Y:S02]  /*5b010*/  LDL.LU R6, [R1+0x738] ;  /* 0x0007380001067983 */ /* 0x004ee40000300800 */
[----:B------:R-:W3:Y:S01]  /*5b020*/  LDL.LU R7, [R1+0x73c] ;  /* 0x00073c0001077983 */ /* 0x000ee20000300800 */
[----:B----4-:R-:W-:Y:S01]  /*5b030*/  STL.64 [R1+0x39a0], R26 ;  /* 0x0039a01a01007387 */ /* 0x010fe20000100a00 */
[----:B------:R0:W-:Y:S03]  /*5b040*/  STL.64 [R1+0x3998], R24 ;  /* 0x0039981801007387 */ /* 0x0001e60000100a00 */
[----:B0-----:R-:W2:Y:S04]  /*5b050*/  LDL.LU.64 R24, [R1+0xd0] ;  /* 0x0000d00001187983 */ /* 0x001ea80000300a00 */
[----:B--2---:R0:W-:Y:S04]  /*5b060*/  STL.64 [R1+0x39b8], R24 ;  /* 0x0039b81801007387 */ /* 0x0041e80000100a00 */
[----:B0-----:R-:W2:Y:S04]  /*5b070*/  LDL.LU.64 R24, [R1+0xe0] ;  /* 0x0000e00001187983 */ /* 0x001ea80000300a00 */
[----:B--2---:R0:W-:Y:S04]  /*5b080*/  STL.64 [R1+0x39d0], R24 ;  /* 0x0039d01801007387 */ /* 0x0041e80000100a00 */
[----:B0-----:R-:W2:Y:S04]  /*5b090*/  LDL.LU.64 R24, [R1+0xf0] ;  /* 0x0000f00001187983 */ /* 0x001ea80000300a00 */
[----:B--2---:R0:W-:Y:S04]  /*5b0a0*/  STL.64 [R1+0x39e8], R24 ;  /* 0x0039e81801007387 */ /* 0x0041e80000100a00 */
[----:B0-----:R-:W2:Y:S01]  /*5b0b0*/  LDL.LU.64 R24, [R1+0x100] ;  /* 0x0001000001187983 */ /* 0x001ea20000300a00 */
        /* <DEDUP_REMOVED lines=31> */
[----:B------:R0:W-:Y:S01]  /*5b2b0*/  STL.64 [R1+0xbf0], R4 ;  /* 0x000bf00401007387 */ /* 0x0001e20000100a00 */
[----:B------:R-:W-:Y:S03]  /*5b2c0*/  STL.64 [R1+0xbf8], R6 ;  /* 0x000bf80601007387 */ /* 0x000fe60000100a00 */
[----:B0-----:R-:W3:Y:S01]  /*5b2d0*/  LDL.LU.64 R4, [R1+0x3a10] ;  /* 0x003a100001047983 */ /* 0x001ee20000300a00 */
[----:B------:R0:W-:Y:S03]  /*5b2e0*/  STL.64 [R1+0x3918], R8 ;  /* 0x0039180801007387 */ /* 0x0001e60000100a00 */
[----:B0-----:R-:W4:Y:S01]  /*5b2f0*/  LDL.LU.64 R8, [R1+0xa0] ;  /* 0x0000a00001087983 */ /* 0x001f220000300a00 */
[----:B---3--:R-:W-:Y:S03]  /*5b300*/  HMMA.16816.F32 R20, R20, R4, R16 ;  /* 0x000000041414723c */ /* 0x008fe60000001810 */
[----:B------:R-:W2:Y:S01]  /*5b310*/  LDL.LU.64 R18, [R1+0x3a08] ;  /* 0x003a080001127983 */ /* 0x000ea20000300a00 */
[----:B------:R-:W2:Y:S02]  /*5b320*/  LDL.LU.64 R16, [R1+0x3a00] ;  /* 0x003a000001107983 */ /* 0x000ea40000300a00 */
[----:B------:R-:W-:Y:S11]  /*5b330*/  IMAD.MOV.U32 R28, RZ, RZ, R24 ;  /* 0x000000ffff1c7224 */ /* 0x000ff600078e0018 */
[----:B------:R-:W-:Y:S06]  /*5b340*/  @!UPT UIADD3 URZ, URZ, URZ, URZ ;  /* 0x0000003f3f3ff290 */ /* 0x000fec000fffe03f */
[----:B------:R0:W-:Y:S01]  /*5b350*/  STL.64 [R1+0xbe0], R20 ;  /* 0x000be01401007387 */ /* 0x0001e20000100a00 */
[----:B------:R-:W-:Y:S02]  /*5b360*/  STL.64 [R1+0xbe8], R22 ;  /* 0x000be81601007387 */ /* 0x000fe40000100a00 */
[----:B0-----:R-:W-:Y:S02]  /*5b370*/  IMAD.MOV.U32 R21, RZ, RZ, R0 ;  /* 0x000000ffff157224 */ /* 0x001fe400078e0000 */
[----:B------:R-:W-:Y:S01]  /*5b380*/  IMAD.MOV.U32 R0, RZ, RZ, R25 ;  /* 0x000000ffff007224 */ /* 0x000fe200078e0019 */
        /* <DEDUP_REMOVED lines=10> */
[----:B------:R-:W-:Y:S01]  /*5b430*/  IMAD.MOV.U32 R20, RZ, RZ, R2 ;  /* 0x000000ffff147224 */ /* 0x000fe200078e0002 */
        /* <DEDUP_REMOVED lines=31> */
[----:B------:R-:W4:Y:S01]  /*5b630*/  LDL.LU.64 R24, [R1+0x3998] ;  /* 0x0039980001187983 */ /* 0x000f220000300a00 */
[----:B------:R-:W-:Y:S01]  /*5b640*/  STL [R1+0x38d8], R29 ;  /* 0x0038d81d01007387 */ /* 0x000fe20000100800 */
[----:B------:R-:W-:Y:S01]  /*5b650*/  STL [R1+0x38d4], R28 ;  /* 0x0038d41c01007387 */ /* 0x000fe20000100800 */
[----:B----4-:R-:W-:Y:S11]  /*5b660*/  HMMA.16816.F32 R24, R16, R8, R24 ;  /* 0x000000081018723c */ /* 0x010ff60000001818 */
[----:B------:R-:W-:Y:S11]  /*5b670*/  @!UPT UIADD3 URZ, URZ, URZ, URZ ;  /* 0x0000003f3f3ff290 */ /* 0x000ff6000fffe03f */
[----:B------:R-:W-:Y:S01]  /*5b680*/  @!UPT UIADD3 URZ, URZ, URZ, URZ ;  /* 0x0000003f3f3ff290 */ /* 0x000fe2000fffe03f */
[----:B------:R0:W-:Y:S01]  /*5b690*/  STL.64 [R1+0xb90], R24 ;  /* 0x000b901801007387 */ /* 0x0001e20000100a00 */
[----:B------:R-:W-:Y:S03]  /*5b6a0*/  STL.64 [R1+0xb98], R26 ;  /* 0x000b981a01007387 */ /* 0x000fe60000100a00 */
[----:B0-----:R-:W2:Y:S01]  /*5b6b0*/  LDL.LU.64 R24, [R1+0x3990] ;  /* 0x0039900001187983 */ /* 0x001ea20000300a00 */
[----:B------:R-:W-:Y:S02]  /*5b6c0*/  IMAD.MOV.U32 R2, RZ, RZ, R8 ;  /* 0x000000ffff027224 */ /* 0x000fe400078e0008 */
[----:B------:R-:W-:-:S05]  /*5b6d0*/  IMAD.MOV.U32 R0, RZ, RZ, R9 ;  /* 0x000000ffff007224 */ /* 0x000fca00078e0009 */
[----:B------:R-:W-:Y:S01]  /*5b6e0*/  STL [R1+0x38e0], R0 ;  /* 0x0038e00001007387 */ /* 0x000fe20000100800 */
        /* <DEDUP_REMOVED lines=10> */
[----:B------:R-:W-:-:S02]  /*5b790*/  IMAD.MOV.U32 R6, RZ, RZ, R24 ;  /* 0x000000ffff067224 */ /* 0x000fc400078e0018 */
[----:B------:R-:W-:Y:S01]  /*5b7a0*/  IMAD.MOV.U32 R3, RZ, RZ, R25 ;  /* 0x000000ffff037224 */ /* 0x000fe200078e0019 */
[----:B------:R-:W4:Y:S01]  /*5b7b0*/  LDL.LU R24, [R1+0x6b0] ;  /* 0x0006b00001187983 */ /* 0x000f220000300800 */
[----:B------:R-:W4:Y:S02]  /*5b7c0*/  LDL.LU R25, [R1+0x6b4] ;  /* 0x0006b40001197983 */ /* 0x000f240000300800 */
[----:B------:R-:W4:Y:S02]  /*5b7d0*/  LDL.LU R26, [R1+0x6b8] ;  /* 0x0006b800011a7983 */ /* 0x000f240000300800 */
[----:B------:R-:W4:Y:S01]  /*5b7e0*/  LDL.LU R27, [R1+0x6bc] ;  /* 0x0006bc00011b7983 */ /* 0x000f220000300800 */
[----:B---3--:R-:W-:Y:S01]  /*5b7f0*/  STL.64 [R1+0x3928], R10 ;  /* 0x0039280a01007387 */ /* 0x008fe20000100a00 */
[----:B--2---:R0:W-:Y:S03]  /*5b800*/  STL.64 [R1+0x3920], R8 ;  /* 0x0039200801007387 */ /* 0x0041e60000100a00 */
[----:B0-----:R-:W2:Y:S04]  /*5b810*/  LDL.LU.64 R8, [R1+0x10] ;  /* 0x0000100001087983 */ /* 0x001ea80000300a00 */
[----:B--2---:R0:W-:Y:S04]  /*5b820*/  STL.64 [R1+0x3938], R8 ;  /* 0x0039380801007387 */ /* 0x0041e80000100a00 */
[----:B0-----:R-:W2:Y:S04]  /*5b830*/  LDL.LU.64 R8, [R1+0x20] ;  /* 0x0000200001087983 */ /* 0x001ea80000300a00 */
[----:B--2---:R0:W-:Y:S04]  /*5b840*/  STL.64 [R1+0x3950], R8 ;  /* 0x0039500801007387 */ /* 0x0041e80000100a00 */
[----:B0-----:R-:W2:Y:S04]  /*5b850*/  LDL.LU.64 R8, [R1+0x30] ;  /* 0x0000300001087983 */ /* 0x001ea80000300a00 */
[----:B--2---:R-:W-:Y:S01]  /*5b860*/  STL.64 [R1+0x3968], R8 ;  /* 0x0039680801007387 */ /* 0x004fe20000100a00 */
[----:B------:R-:W2:Y:S03]  /*5b870*/  LDL.LU.64 R12, [R1] ;  /* 0x00000000010c7983 */ /* 0x000ea60000300a00 */
[----:B--2---:R0:W-:Y:S04]  /*5b880*/  STL.64 [R1+0x3930], R12 ;  /* 0x0039300c01007387 */ /* 0x0041e80000100a00 */
[----:B0-----:R-:W2:Y:S01]  /*5b890*/  LDL.LU R12, [R1+0x660] ;  /* 0x00066000010c7983 */ /* 0x001ea20000300800 */
[----:B------:R-:W2:Y:S02]  /*5b8a0*/  LDL.LU R13, [R1+0x664] ;  /* 0x00066400010d7983 */ /* 0x000ea40000300800 */
[----:B------:R-:W3:Y:S02]  /*5b8b0*/  LDL.LU R14, [R1+0x668] ;  /* 0x00066800010e7983 */ /* 0x000ee40000300800 */
[----:B------:R-:W3:Y:S01]  /*5b8c0*/  LDL.LU R15, [R1+0x66c] ;  /* 0x00066c00010f7983 */ /* 0x000ee20000300800 */
[----:B------:R-:W2:Y:S04]  /*5b8d0*/  LDL.LU.64 R8, [R1+0x40] ;  /* 0x0000400001087983 */ /* 0x000ea80000300a00 */
[----:B--2---:R0:W-:Y:S04]  /*5b8e0*/  STL.64 [R1+0x3980], R8 ;  /* 0x0039800801007387 */ /* 0x0041e80000100a00 */
[----:B0-----:R-:W2:Y:S01]  /*5b8f0*/  LDL.LU.64 R8, [R1+0x50] ;  /* 0x0000500001087983 */ /* 0x001ea20000300a00 */
[----:B---3--:R-:W-:Y:S02]  /*5b900*/  STL.64 [R1+0x3948], R14 ;  /* 0x0039480e01007387 */ /* 0x008fe40000100a00 */
[----:B------:R0:W-:Y:S02]  /*5b910*/  STL.64 [R1+0x3940], R12 ;  /* 0x0039400c01007387 */ /* 0x0001e40000100a00 */
[----:B0-----:R-:W3:Y:S01]  /*5b920*/  LDL.LU R12, [R1+0x670] ;  /* 0x00067000010c7983 */ /* 0x001ee20000300800 */
[----:B------:R-:W3:Y:S02]  /*5b930*/  LDL.LU R13, [R1+0x674] ;  /* 0x00067400010d7983 */ /* 0x000ee40000300800 */
[----:B------:R-:W2:Y:S02]  /*5b940*/  LDL.LU R14, [R1+0x678] ;  /* 0x00067800010e7983 */ /* 0x000ea40000300800 */
[----:B------:R-:W2:Y:S01]  /*5b950*/  LDL.LU R15, [R1+0x67c] ;  /* 0x00067c00010f7983 */ /* 0x000ea20000300800 */
[C---:B----4-:R-:W-:Y:S01]  /*5b960*/  HMMA.16816.F32 R24, R16.reuse, R20, R24 ;  /* 0x000000141018723c */ /* 0x050fe20000001818 */
        /* <DEDUP_REMOVED lines=12> */
[----:B------:R-:W-:Y:S01]  /*5ba30*/  STL [R1+0x38e4], R6 ;  /* 0x0038e40601007387 */ /* 0x000fe20000100800 */
[----:B------:R-:W-:Y:S02]  /*5ba40*/  STL.64 [R1+0xb70], R24 ;  /* 0x000b701801007387 */ /* 0x000fe40000100a00 */
[----:B------:R0:W-:Y:S02]  /*5ba50*/  STL.64 [R1+0xb78], R26 ;  /* 0x000b781a01007387 */ /* 0x0001e40000100a00 */
[----:B0-----:R-:W3:Y:S01]  /*5ba60*/  LDL.LU R27, [R1+0x3988] ;  /* 0x00398800011b7983 */ /* 0x001ee20000300800 */
[----:B------:R0:W-:Y:S03]  /*5ba70*/  STL.64 [R1+0x3810], R20 ;  /* 0x0038101401007387 */ /* 0x0001e60000100a00 */
[----:B0-----:R-:W4:Y:S01]  /*5ba80*/  LDL.LU R20, [R1+0x6a0] ;  /* 0x0006a00001147983 */ /* 0x001f220000300800 */
[----:B------:R-:W4:Y:S02]  /*5ba90*/  LDL.LU R21, [R1+0x6a4] ;  /* 0x0006a40001157983 */ /* 0x000f240000300800 */
[----:B------:R-:W4:Y:S02]  /*5baa0*/  LDL.LU R22, [R1+0x6a8] ;  /* 0x0006a80001167983 */ /* 0x000f240000300800 */
[----:B------:R-:W4:Y:S01]  /*5bab0*/  LDL.LU R23, [R1+0x6ac] ;  /* 0x0006ac0001177983 */ /* 0x000f220000300800 */
[----:B---3--:R-:W0:Y:S04]  /*5bac0*/  LDSM.16.MT88.4 R24, [R27+0x14180] ;  /* 0x014180001b18783b */ /* 0x008e280000004200 */
[----:B0-----:R-:W-:Y:S01]  /*5bad0*/  STL.64 [R1+0x38f0], R26 ;  /* 0x0038f01a01007387 */ /* 0x001fe20000100a00 */
[----:B------:R0:W-:Y:S03]  /*5bae0*/  STL.64 [R1+0x38e8], R24 ;  /* 0x0038e81801007387 */ /* 0x0001e60000100a00 */
        /* <DEDUP_REMOVED lines=61> */
[----:B------:R-:W4:Y:S01]  /*5bec0*/  LDL.LU.64 R14, [R1+0x3910] ;  /* 0x00391000010e7983 */ /* 0x000f220000300a00 */
        /* <DEDUP_REMOVED lines=8> */
[----:B----4-:R-:W-:Y:S02]  /*5bf50*/  STL.64 [R1+0x3798], R14 ;  /* 0x0037980e01007387 */ /* 0x010fe40000100a00 */
[----:B------:R0:W-:Y:S02]  /*5bf60*/  STL.64 [R1+0x3790], R12 ;  /* 0x0037900c01007387 */ /* 0x0001e40000100a00 */
[----:B0-----:R-:W2:Y:S01]  /*5bf70*/  LDL.LU R12, [R1+0x620] ;  /* 0x00062000010c7983 */ /* 0x001ea20000300800 */
[----:B------:R-:W2:Y:S02]  /*5bf80*/  LDL.LU R13, [R1+0x624] ;  /* 0x00062400010d7983 */ /* 0x000ea40000300800 */
[----:B------:R-:W2:Y:S02]  /*5bf90*/  LDL.LU R14, [R1+0x628] ;  /* 0x00062800010e7983 */ /* 0x000ea40000300800 */
[----:B------:R-:W2:Y:S01]  /*5bfa0*/  LDL.LU R15, [R1+0x62c] ;  /* 0x00062c00010f7983 */ /* 0x000ea20000300800 */
[C---:B---3--:R-:W-:Y:S08]  /*5bfb0*/  HMMA.16816.F32 R24, R16.reuse, R8, R24 ;  /* 0x000000081018723c */ /* 0x048ff00000001818 */
[----:B--2---:R-:W-:Y:S11]  /*5bfc0*/  HMMA.16816.F32 R16, R16, R4, R12 ;  /* 0x000000041010723c */ /* 0x004ff6000000180c */
[----:B------:R-:W-:Y:S04]  /*5bfd0*/  @!UPT UIADD3 URZ, URZ, URZ, URZ ;  /* 0x0000003f3f3ff290 */ /* 0x000fe8000fffe03f */
[----:B------:R-:W-:Y:S01]  /*5bfe0*/  STL.64 [R1+0xaf0], R24 ;  /* 0x000af01801007387 */ /* 0x000fe20000100a00 */
[----:B------:R0:W-:Y:S02]  /*5bff0*/  STL.64 [R1+0xaf8], R26 ;  /* 0x000af81a01007387 */ /* 0x0001e40000100a00 */
[----:B------:R-:W-:Y:S02]  /*5c000*/  IMAD.MOV.U32 R12, RZ, RZ, R11 ;  /* 0x000000ffff0c7224 */ /* 0x000fe400078e000b */
[----:B------:R-:W-:Y:S01]  /*5c010*/  IMAD.MOV.U32 R13, RZ, RZ, R10 ;  /* 0x000000ffff0d7224 */ /* 0x000fe200078e000a */
[----:B0-----:R-:W2:Y:S01]  /*5c020*/  LDL.LU.64 R26, [R1+0x38f0] ;  /* 0x0038f000011a7983 */ /* 0x001ea20000300a00 */
[----:B------:R-:W2:Y:S02]  /*5c030*/  LDL.LU.64 R24, [R1+0x38e8] ;  /* 0x0038e80001187983 */ /* 0x000ea40000300a00 */
[----:B------:R0:W-:Y:S01]  /*5c040*/  STL.64 [R1+0x37a0], R8 ;  /* 0x0037a00801007387 */ /* 0x0001e20000100a00 */
[----:B------:R-:W-:Y:S01]  /*5c050*/  STL.64 [R1+0xad0], R16 ;  /* 0x000ad01001007387 */ /* 0x000fe20000100a00 */
[----:B------:R-:W-:Y:S02]  /*5c060*/  STL.64 [R1+0xad8], R18 ;  /* 0x000ad81201007387 */ /* 0x000fe40000100a00 */
[----:B------:R1:W-:Y:S01]  /*5c070*/  STL.64 [R1+0x37a8], R12 ;  /* 0x0037a80c01007387 */ /* 0x0003e20000100a00 */
[----:B0-----:R-:W3:Y:S01]  /*5c080*/  LDL.LU R8, [R1+0x550] ;  /* 0x0005500001087983 */ /* 0x001ee20000300800 */
[----:B------:R-:W3:Y:S02]  /*5c090*/  LDL.LU R9, [R1+0x554] ;  /* 0x0005540001097983 */ /* 0x000ee40000300800 */
[----:B------:R-:W4:Y:S02]  /*5c0a0*/  LDL.LU R10, [R1+0x558] ;  /* 0x00055800010a7983 */ /* 0x000f240000300800 */
[----:B------:R-:W4:Y:S02]  /*5c0b0*/  LDL.LU R11, [R1+0x55c] ;  /* 0x00055c00010b7983 */ /* 0x000f240000300800 */
[----:B-1----:R-:W-:-:S02]  /*5c0c0*/  IMAD.MOV.U32 R12, RZ, RZ, R6 ;  /* 0x000000ffff0c7224 */ /* 0x002fc400078e0006 */
[----:B------:R-:W-:Y:S01]  /*5c0d0*/  IMAD.MOV.U32 R13, RZ, RZ, R0 ;  /* 0x000000ffff0d7224 */ /* 0x000fe200078e0000 */
[----:B----4-:R-:W-:Y:S01]  /*5c0e0*/  STL.64 [R1+0x37b8], R10 ;  /* 0x0037b80a01007387 */ /* 0x010fe20000100a00 */
[----:B---3--:R0:W-:Y:S02]  /*5c0f0*/  STL.64 [R1+0x37b0], R8 ;  /* 0x0037b00801007387 */ /* 0x0081e40000100a00 */
[----:B------:R-:W3:Y:S02]  /*5c100*/  LDL.LU R6, [R1+0x38e4] ;  /* 0x0038e40001067983 */ /* 0x000ee40000300800 */
        /* <DEDUP_REMOVED lines=23> */
[----:B------:R-:W-:Y:S02]  /*5c280*/  IMAD.MOV.U32 R13, RZ, RZ, R20 ;  /* 0x000000ffff0d7224 */ /* 0x000fe400078e0014 */
[----:B---3--:R-:W-:Y:S02]  /*5c290*/  IMAD.MOV.U32 R20, RZ, RZ, R6 ;  /* 0x000000ffff147224 */ /* 0x008fe400078e0006 */
[----:B------:R-:W-:Y:S01]  /*5c2a0*/  IMAD.MOV.U32 R21, RZ, RZ, R3 ;  /* 0x000000ffff157224 */ /* 0x000fe200078e0003 */
[----:B------:R-:W3:Y:S01]  /*5c2b0*/  LDL.LU R6, [R1+0x38cc] ;  /* 0x0038cc0001067983 */ /* 0x000ee20000300800 */
[----:B------:R-:W3:Y:S03]  /*5c2c0*/  LDL.LU R3, [R1+0x38c8] ;  /* 0x0038c80001037983 */ /* 0x000ee60000300800 */
[----:B------:R4:W-:Y:S01]  /*5c2d0*/  STL.64 [R1+0x3828], R20 ;  /* 0x0038281401007387 */ /* 0x0009e20000100a00 */
[----:B------:R-:W-:Y:S02]  /*5c2e0*/  STL.64 [R1+0x3808], R12 ;  /* 0x0038080c01007387 */ /* 0x000fe40000100a00 */
[----:B----4-:R-:W-:-:S02]  /*5c2f0*/  IMAD.MOV.U32 R21, RZ, RZ, R0 ;  /* 0x000000ffff157224 */ /* 0x010fc400078e0000 */
[----:B--2---:R-:W-:Y:S01]  /*5c300*/  IMAD.MOV.U32 R20, RZ, RZ, R2 ;  /* 0x000000ffff147224 */ /* 0x004fe200078e0002 */
[----:B------:R-:W-:Y:S01]  /*5c310*/  STL.64 [R1+0x37e8], R10 ;  /* 0x0037e80a01007387 */ /* 0x000fe20000100a00 */
[----:B------:R0:W-:Y:S03]  /*5c320*/  STL.64 [R1+0x37e0], R8 ;  /* 0x0037e00801007387 */ /* 0x0001e60000100a00 */
[----:B0-----:R-:W2:Y:S01]  /*5c330*/  LDL.LU R8, [R1+0x580] ;  /* 0x0005800001087983 */ /* 0x001ea20000300800 */
[----:B------:R-:W2:Y:S02]  /*5c340*/  LDL.LU R9, [R1+0x584] ;  /* 0x0005840001097983 */ /* 0x000ea40000300800 */
[----:B------:R-:W4:Y:S02]  /*5c350*/  LDL.LU R10, [R1+0x588] ;  /* 0x00058800010a7983 */ /* 0x000f240000300800 */
[----:B------:R-:W4:Y:S01]  /*5c360*/  LDL.LU R11, [R1+0x58c] ;  /* 0x00058c00010b7983 */ /* 0x000f220000300800 */
[----:B------:R-:W2:Y:S01]  /*5c370*/  LDL.LU R2, [R1+0x38c4] ;  /* 0x0038c40001027983 */ /* 0x000ea20000300800 */
[----:B------:R-:W2:Y:S02]  /*5c380*/  LDL.LU R0, [R1+0x38c0] ;  /* 0x0038c00001007983 */ /* 0x000ea40000300800 */
[----:B------:R0:W-:Y:S02]  /*5c390*/  STL.64 [R1+0x3840], R20 ;  /* 0x0038401401007387 */ /* 0x0001e40000100a00 */
[----:B------:R-:W2:Y:S01]  /*5c3a0*/  LDL.LU R12, [R1+0x5a0] ;  /* 0x0005a000010c7983 */ /* 0x000ea20000300800 */
[----:B------:R-:W2:Y:S01]  /*5c3b0*/  LDL.LU R13, [R1+0x5a4] ;  /* 0x0005a400010d7983 */ /* 0x000ea20000300800 */
[----:B------:R-:W2:Y:S02]  /*5c3c0*/  LDL.LU R14, [R1+0x5a8] ;  /* 0x0005a800010e7983 */ /* 0x000ea40000300800 */
[----:B------:R-:W2:Y:S02]  /*5c3d0*/  LDL.LU R15, [R1+0x5ac] ;  /* 0x0005ac00010f7983 */ /* 0x000ea40000300800 */
[----:B0-----:R-:W-:-:S02]  /*5c3e0*/  IMAD.MOV.U32 R20, RZ, RZ, R28 ;  /* 0x000000ffff147224 */ /* 0x001fc400078e001c */
[----:B------:R-:W-:Y:S01]  /*5c3f0*/  IMAD.MOV.U32 R21, RZ, RZ, R29 ;  /* 0x000000ffff157224 */ /* 0x000fe200078e001d */
        /* <DEDUP_REMOVED lines=26> */
[----:B0-----:R-:W-:Y:S02]  /*5c5a0*/  IMAD.MOV.U32 R20, RZ, RZ, R28 ;  /* 0x000000ffff147224 */ /* 0x001fe400078e001c */
[----:B------:R-:W-:Y:S01]  /*5c5b0*/  IMAD.MOV.U32 R21, RZ, RZ, R0 ;  /* 0x000000ffff157224 */ /* 0x000fe200078e0000 */
[----:B------:R-:W4:Y:S01]  /*5c5c0*/  LDL.LU R28, [R1+0x38a4] ;  /* 0x0038a400011c7983 */ /* 0x000f220000300800 */
[----:B------:R-:W4:Y:S03]  /*5c5d0*/  LDL.LU R0, [R1+0x38a0] ;  /* 0x0038a00001007983 */ /* 0x000f260000300800 */
        /* <DEDUP_REMOVED lines=24> */
[----:B----4-:R-:W-:Y:S01]  /*5c760*/  STL.64 [R1+0x3800], R10 ;  /* 0x0038000a01007387 */ /* 0x010fe20000100a00 */
[----:B------:R0:W-:Y:S03]  /*5c770*/  STL.64 [R1+0x37f8], R8 ;  /* 0x0037f80801007387 */ /* 0x0001e60000100a00 */
        /* <DEDUP_REMOVED lines=10> */
[----:B-1----:R-:W-:Y:S01]  /*5c820*/  STL.64 [R1+0x3778], R18 ;  /* 0x0037781201007387 */ /* 0x002fe20000100a00 */
[----:B------:R0:W-:Y:S02]  /*5c830*/  STL.64 [R1+0x3770], R16 ;  /* 0x0037701001007387 */ /* 0x0001e40000100a00 */
[----:B0-----:R-:W-:-:S02]  /*5c840*/  IMAD.MOV.U32 R16, RZ, RZ, R23 ;  /* 0x000000ffff107224 */ /* 0x001fc400078e0017 */
[----:B------:R-:W-:Y:S02]  /*5c850*/  IMAD.MOV.U32 R17, RZ, RZ, R22 ;  /* 0x000000ffff117224 */ /* 0x000fe400078e0016 */
        /* <DEDUP_REMOVED lines=41> */
[----:B0-----:R-:W4:Y:S02]  /*5caf0*/  LDL.LU.64 R20, [R1+0x3810] ;  /* 0x0038100001147983 */ /* 0x001f240000300a00 */
[C---:B----4-:R-:W-:Y:S02]  /*5cb00*/  HMMA.16816.F32 R20, R24.reuse, R20, R4 ;  /* 0x000000141814723c */ /* 0x050fe40000001804 */
[----:B------:R-:W4:Y:S11]  /*5cb10*/  LDL.LU R4, [R1+0x530] ;  /* 0x0005300001047983 */ /* 0x000f360000300800 */
[----:B------:R-:W-:Y:S10]  /*5cb20*/  @!UPT UIADD3 URZ, URZ, URZ, URZ ;  /* 0x0000003f3f3ff290 */ /* 0x000ff4000fffe03f */
[----:B------:R-:W-:Y:S01]  /*5cb30*/  STL.64 [R1+0xa60], R20 ;  /* 0x000a601401007387 */ /* 0x000fe20000100a00 */
[----:B------:R-:W-:Y:S02]  /*5cb40*/  STL.64 [R1+0xa68], R22 ;  /* 0x000a681601007387 */ /* 0x000fe40000100a00 */
[----:B------:R-:W0:Y:S04]  /*5cb50*/  LDSM.16.MT88.4 R20, [R29+0x16080] ;  /* 0x016080001d14783b */ /* 0x000e280000004200 */
[----:B------:R-:W4:Y:S01]  /*5cb60*/  LDL.LU R5, [R1+0x534] ;  /* 0x0005340001057983 */ /* 0x000f220000300800 */
[----:B------:R-:W4:Y:S01]  /*5cb70*/  LDL.LU R6, [R1+0x538] ;  /* 0x0005380001067983 */ /* 0x000f220000300800 */
[----:B------:R-:W4:Y:S01]  /*5cb80*/  LDL.LU R7, [R1+0x53c] ;  /* 0x00053c0001077983 */ /* 0x000f220000300800 */
[C---:B--2---:R-:W-:Y:S02]  /*5cb90*/  HMMA.16816.F32 R16, R24.reuse, R16, R12 ;  /* 0x000000101810723c */ /* 0x044fe4000000180c */
[----:B0-----:R-:W-:Y:S01]  /*5cba0*/  STL.64 [R1+0x3650], R22 ;  /* 0x0036501601007387 */ /* 0x001fe20000100a00 */
[----:B------:R0:W-:Y:S03]  /*5cbb0*/  STL.64 [R1+0x3648], R20 ;  /* 0x0036481401007387 */ /* 0x0001e60000100a00 */
[----:B0-----:R-:W2:Y:S01]  /*5cbc0*/  LDL.LU R20, [R1+0x540] ;  /* 0x0005400001147983 */ /* 0x001ea20000300800 */
[----:B------:R-:W2:Y:S02]  /*5cbd0*/  LDL.LU R21, [R1+0x544] ;  /* 0x0005440001157983 */ /* 0x000ea40000300800 */
[----:B------:R-:W2:Y:S02]  /*5cbe0*/  LDL.LU R22, [R1+0x548] ;  /* 0x0005480001167983 */ /* 0x000ea40000300800 */
[----:B------:R-:W2:Y:S01]  /*5cbf0*/  LDL.LU R23, [R1+0x54c] ;  /* 0x00054c0001177983 */ /* 0x000ea20000300800 */
[----:B------:R-:W3:Y:S11]  /*5cc00*/  LDL.LU.64 R12, [R1+0x3808] ;  /* 0x00380800010c7983 */ /* 0x000ef60000300a00 */
[----:B------:R0:W-:Y:S02]  /*5cc10*/  STL.64 [R1+0xa50], R16 ;  /* 0x000a501001007387 */ /* 0x0001e40000100a00 */
[----:B------:R1:W-:Y:S01]  /*5cc20*/  STL.64 [R1+0xa58], R18 ;  /* 0x000a581201007387 */ /* 0x0003e20000100a00 */
[----:B0-----:R-:W2:Y:S01]  /*5cc30*/  LDL.LU R16, [R1+0x2e0] ;  /* 0x0002e00001107983 */ /* 0x001ea20000300800 */
[----:B------:R-:W2:Y:S02]  /*5cc40*/  LDL.LU R17, [R1+0x2e4] ;  /* 0x0002e40001117983 */ /* 0x000ea40000300800 */
[----:B-1----:R-:W2:Y:S01]  /*5cc50*/  LDL.LU R18, [R1+0x2e8] ;  /* 0x0002e80001127983 */ /* 0x002ea20000300800 */
        /* <DEDUP_REMOVED lines=29> */
[----:B------:R-:W4:Y:S11]  /*5ce30*/  LDL.LU.64 R8, [R1+0x37a0] ;  /* 0x0037a00001087983 */ /* 0x000f360000300a00 */
[----:B------:R-:W-:Y:S10]  /*5ce40*/  @!UPT UIADD3 URZ, URZ, URZ, URZ ;  /* 0x0000003f3f3ff290 */ /* 0x000ff4000fffe03f */
[----:B------:R-:W-:Y:S01]  /*5ce50*/  STL.64 [R1+0x9f0], R12 ;  /* 0x0009f00c01007387 */ /* 0x000fe20000100a00 */
[----:B------:R0:W-:Y:S03]  /*5ce60*/  STL.64 [R1+0x9f8], R14 ;  /* 0x0009f80e01007387 */ /* 0x0001e60000100a00 */
[----:B0-----:R-:W3:Y:S01]  /*5ce70*/  LDL.LU.64 R14, [R1+0x3798] ;  /* 0x00379800010e7983 */ /* 0x001ee20000300a00 */
[----:B------:R-:W2:Y:S02]  /*5ce80*/  LDL.LU.64 R12, [R1+0x3790] ;  /* 0x00379000010c7983 */ /* 0x000ea40000300a00 */
[----:B------:R-:W-:Y:S01]  /*5ce90*/  IMAD.MOV.U32 R19, RZ, RZ, R0 ;  /* 0x000000ffff137224 */ /* 0x000fe200078e0000 */
[C---:B--2---:R-:W-:Y:S11]  /*5cea0*/  HMMA.16816.F32 R20, R24.reuse, R12, R20 ;  /* 0x0000000c1814723c */ /* 0x044ff60000001814 */
[----:B------:R-:W-:Y:S11]  /*5ceb0*/  @!UPT UIADD3 URZ, URZ, URZ, URZ ;  /* 0x0000003f3f3ff290 */ /* 0x000ff6000fffe03f */
[----:B------:R-:W-:Y:S01]  /*5cec0*/  @!UPT UIADD3 URZ, URZ, URZ, URZ ;  /* 0x0000003f3f3ff290 */ /* 0x000fe2000fffe03f */
[----:B------:R0:W-:Y:S01]  /*5ced0*/  STL.64 [R1+0x9c0], R20 ;  /* 0x0009c01401007387 */ /* 0x0001e20000100a00 */
[----:B------:R1:W-:Y:S02]  /*5cee0*/  STL [R1+0x9c8], R22 ;  /* 0x0009c81601007387 */ /* 0x0003e40000100800 */
[----:B------:R-:W-:Y:S01]  /*5cef0*/  IMAD.MOV.U32 R0, RZ, RZ, R23 ;  /* 0x000000ffff007224 */ /* 0x000fe200078e0017 */
        /* <DEDUP_REMOVED lines=9> */
[----:B------:R-:W2:Y:S02]  /*5cf90*/  LDL.LU R23, [R1+0x2bc] ;  /* 0x0002bc0001177983 */ /* 0x000ea40000300800 */
[----:B--2---:R0:W-:Y:S01]  /*5cfa0*/  STL.64 [R1+0x3760], R22 ;  /* 0x0037601601007387 */ /* 0x0041e20000100a00 */
[----:B------:R-:W-:Y:S03]  /*5cfb0*/  STL.64 [R1+0x3758], R20 ;  /* 0x0037581401007387 */ /* 0x000fe60000100a00 */
[----:B0-----:R-:W2:Y:S01]  /*5cfc0*/  LDL.64 R22, [R1+0xf8] ;  /* 0x0000f80001167983 */ /* 0x001ea20000100a00 */
[----:B----4-:R-:W-:Y:S03]  /*5cfd0*/  HMMA.16816.F32 R8, R24, R8, R4 ;  /* 0x000000081808723c */ /* 0x010fe60000001804 */
[----:B--2---:R0:W-:Y:S04]  /*5cfe0*/  STL.64 [R1+0x3768], R22 ;  /* 0x0037681601007387 */ /* 0x0041e80000100a00 */
[----:B0-----:R-:W2:Y:S01]  /*5cff0*/  LDL.64 R22, [R1+0x108] ;  /* 0x0001080001167983 */ /* 0x001ea20000100a00 */
[----:B---3--:R0:W-:Y:S03]  /*5d000*/  STL.64 [R1+0x3710], R14 ;  /* 0x0037100e01007387 */ /* 0x0081e60000100a00 */
[----:B0-----:R-:W3:Y:S01]  /*5d010*/  LDL.64 R14, [R1+0xa8] ;  /* 0x0000a800010e7983 */ /* 0x001ee20000100a00 */
[----:B------:R-:W-:Y:S02]  /*5d020*/  STL [R1+0x2608], R0 ;  /* 0x0026080001007387 */ /* 0x000fe40000100800 */
[----:B------:R-:W4:Y:S02]  /*5d030*/  LDL.LU.64 R6, [R1+0x3788] ;  /* 0x0037880001067983 */ /* 0x000f240000300a00 */
[----:B------:R-:W2:Y:S07]  /*5d040*/  LDL.LU.64 R4, [R1+0x3780] ;  /* 0x0037800001047983 */ /* 0x000eae0000300a00 */
[----:B------:R0:W-:Y:S01]  /*5d050*/  STL.64 [R1+0x9b0], R8 ;  /* 0x0009b00801007387 */ /* 0x0001e20000100a00 */
[----:B------:R1:W-:Y:S03]  /*5d060*/  STL.64 [R1+0x9b8], R10 ;  /* 0x0009b80a01007387 */ /* 0x0003e60000100a00 */
[----:B0-----:R-:W3:Y:S01]  /*5d070*/  LDL.LU R8, [R1+0x290] ;  /* 0x0002900001087983 */ /* 0x001ee20000300800 */
[----:B-1----:R-:W-:-:S02]  /*5d080*/  IMAD.MOV.U32 R10, RZ, RZ, R3 ;  /* 0x000000ffff0a7224 */ /* 0x002fc400078e0003 */
[----:B------:R-:W-:Y:S01]  /*5d090*/  IMAD.MOV.U32 R11, RZ, RZ, R2 ;  /* 0x000000ffff0b7224 */ /* 0x000fe200078e0002 */
[----:B--2---:R-:W-:Y:S01]  /*5d0a0*/  HMMA.16816.F32 R24, R24, R4, R16 ;  /* 0x000000041818723c */ /* 0x004fe20000001810 */
[----:B------:R-:W2:Y:S01]  /*5d0b0*/  LDL.LU.64 R18, [R1+0x3778] ;  /* 0x0037780001127983 */ /* 0x000ea20000300a00 */
[----:B------:R-:W2:Y:S11]  /*5d0c0*/  LDL.LU.64 R16, [R1+0x3770] ;  /* 0x0037700001107983 */ /* 0x000eb60000300a00 */
[----:B------:R-:W-:Y:S11]  /*5d0d0*/  @!UPT UIADD3 URZ, URZ, URZ, URZ ;  /* 0x0000003f3f3ff290 */ /* 0x000ff6000fffe03f */
[----:B------:R-:W-:Y:S02]  /*5d0e0*/  IMAD.MOV.U32 R4, RZ, RZ, R25 ;  /* 0x000000ffff047224 */ /* 0x000fe400078e0019 */
[----:B------:R-:W-:Y:S02]  /*5d0f0*/  IMAD.MOV.U32 R3, RZ, RZ, R26 ;  /* 0x000000ffff037224 */ /* 0x000fe400078e001a */
[----:B------:R-:W-:Y:S02]  /*5d100*/  IMAD.MOV.U32 R2, RZ, RZ, R27 ;  /* 0x000000ffff027224 */ /* 0x000fe400078e001b */
[----:B------:R-:W2:Y:S01]  /*5d110*/  LDL.64 R26, [R1+0xd8] ;  /* 0x0000d800011a7983 */ /* 0x000ea20000100a00 */
[----:B------:R0:W-:Y:S02]  /*5d120*/  STL [R1+0x2868], R4 ;  /* 0x0028680401007387 */ /* 0x0001e40000100800 */
[----:B----4-:R1:W-:Y:S01]  /*5d130*/  STL.64 [R1+0x3658], R6 ;  /* 0x0036580601007387 */ /* 0x0103e20000100a00 */
[----:B0-----:R-:W2:Y:S01]  /*5d140*/  LDL.LU R4, [R1+0x2d0] ;  /* 0x0002d00001047983 */ /* 0x001ea20000300800 */
[----:B------:R-:W2:Y:S02]  /*5d150*/  LDL.LU R5, [R1+0x2d4] ;  /* 0x0002d40001057983 */ /* 0x000ea40000300800 */
[----:B-1----:R-:W2:Y:S02]  /*5d160*/  LDL.LU R6, [R1+0x2d8] ;  /* 0x0002d80001067983 */ /* 0x002ea40000300800 */
[----:B------:R-:W2:Y:S02]  /*5d170*/  LDL.LU R7, [R1+0x2dc] ;  /* 0x0002dc0001077983 */ /* 0x000ea40000300800 */
[----:B------:R-:W-:-:S02]  /*5d180*/  IMAD.MOV.U32 R9, RZ, RZ, R28 ;  /* 0x000000ffff097224 */ /* 0x000fc400078e001c */
[----:B------:R-:W-:Y:S01]  /*5d190*/  IMAD.MOV.U32 R28, RZ, RZ, R24 ;  /* 0x000000ffff1c7224 */ /* 0x000fe200078e0018 */
[----:B------:R-:W-:Y:S01]  /*5d1a0*/  STL [R1+0x2614], R2 ;  /* 0x0026140201007387 */ /* 0x000fe20000100800 */
[----:B------:R-:W-:Y:S03]  /*5d1b0*/  STL [R1+0x2610], R3 ;  /* 0x0026100301007387 */ /* 0x000fe60000100800 */
        /* <DEDUP_REMOVED lines=8> */
[----:B------:R-:W2:Y:S01]  /*5d240*/  LDL.LU.64 R22, [R1+0x3768] ;  /* 0x0037680001167983 */ /* 0x000ea20000300a00 */
[----:B------:R0:W-:Y:S02]  /*5d250*/  STL [R1+0x368c], R4 ;  /* 0x00368c0401007387 */ /* 0x0001e40000100800 */
[----:B------:R1:W-:Y:S01]  /*5d260*/  STL [R1+0x3688], R5 ;  /* 0x0036880501007387 */ /* 0x0003e20000100800 */
[----:B0-----:R-:W2:Y:S01]  /*5d270*/  LDL.LU R4, [R1+0x2c0] ;  /* 0x0002c00001047983 */ /* 0x001ea20000300800 */
[----:B-1----:R-:W2:Y:S02]  /*5d280*/  LDL.LU R5, [R1+0x2c4] ;  /* 0x0002c40001057983 */ /* 0x002ea40000300800 */
[----:B------:R-:W2:Y:S02]  /*5d290*/  LDL.LU R6, [R1+0x2c8] ;  /* 0x0002c80001067983 */ /* 0x000ea40000300800 */
[----:B------:R-:W2:Y:S02]  /*5d2a0*/  LDL.LU R7, [R1+0x2cc] ;  /* 0x0002cc0001077983 */ /* 0x000ea40000300800 */
[C---:B--2---:R-:W-:Y:S11]  /*5d2b0*/  HMMA.16816.F32 R4, R16.reuse, R22, R4 ;  /* 0x000000161004723c */ /* 0x044ff60000001804 */
[----:B------:R-:W-:Y:S11]  /*5d2c0*/  @!UPT UIADD3 URZ, URZ, URZ, URZ ;  /* 0x0000003f3f3ff290 */ /* 0x000ff6000fffe03f */
[----:B------:R-:W-:Y:S01]  /*5d2d0*/  @!UPT UIADD3 URZ, URZ, URZ, URZ ;  /* 0x0000003f3f3ff290 */ /* 0x000fe2000fffe03f */
[----:B------:R-:W-:Y:S01]  /*5d2e0*/  STL.64 [R1+0x9e0], R4 ;  /* 0x0009e00401007387 */ /* 0x000fe20000100a00 */
[----:B------:R0:W-:Y:S02]  /*5d2f0*/  STL.64 [R1+0x9e8], R6 ;  /* 0x0009e80601007387 */ /* 0x0001e40000100a00 */
[----:B0-----:R-:W-:Y:S02]  /*5d300*/  IMAD.MOV.U32 R7, RZ, RZ, R22 ;  /* 0x000000ffff077224 */ /* 0x001fe400078e0016 */
[----:B------:R-:W-:Y:S02]  /*5d310*/  IMAD.MOV.U32 R6, RZ, RZ, R23 ;  /* 0x000000ffff067224 */ /* 0x000fe400078e0017 */
[----:B------:R-:W2:Y:S01]  /*5d320*/  LDL.LU.64 R22, [R1+0x3760] ;  /* 0x0037600001167983 */ /* 0x000ea20000300a00 */
[----:B------:R-:W2:Y:S02]  /*5d330*/  LDL.LU.64 R20, [R1+0x3758] ;  /* 0x0037580001147983 */ /* 0x000ea40000300a00 */
[----:B------:R0:W-:Y:S02]  /*5d340*/  STL [R1+0x3690], R7 ;  /* 0x0036900701007387 */ /* 0x0001e40000100800 */
[----:B------:R1:W-:Y:S01]  /*5d350*/  STL [R1+0x36f8], R6 ;  /* 0x0036f80601007387 */ /* 0x0003e20000100800 */
[----:B0-----:R-:W2:Y:S04]  /*5d360*/  LDL R7, [R1+0xec] ;  /* 0x0000ec0001077983 */ /* 0x001ea80000100800 */
[----:B-1----:R-:W2:Y:S02]  /*5d370*/  LDL R6, [R1+0xe8] ;  /* 0x0000e80001067983 */ /* 0x002ea40000100800 */
[C---:B--2---:R-:W-:Y:S02]  /*5d380*/  HMMA.16816.F32 R4, R16.reuse, R6, R20 ;  /* 0x000000061004723c */ /* 0x044fe40000001814 */
[----:B------:R-:W2:Y:S01]  /*5d390*/  LDL.LU.64 R22, [R1+0x3750] ;  /* 0x0037500001167983 */ /* 0x000ea20000300a00 */
[----:B------:R-:W2:Y:S11]  /*5d3a0*/  LDL.LU.64 R20, [R1+0x3748] ;  /* 0x0037480001147983 */ /* 0x000eb60000300a00 */
[----:B------:R-:W-:Y:S09]  /*5d3b0*/  @!UPT UIADD3 URZ, URZ, URZ, URZ ;  /* 0x0000003f3f3ff290 */ /* 0x000ff2000fffe03f */
[----:B------:R-:W-:Y:S01]  /*5d3c0*/  STL.64 [R1+0x9d0], R4 ;  /* 0x0009d00401007387 */ /* 0x000fe20000100a00 */
[----:B------:R2:W-:Y:S02]  /*5d3d0*/  STL.64 [R1+0x9d8], R6 ;  /* 0x0009d80601007387 */ /* 0x0005e40000100a00 */
[C---:B--2---:R-:W-:Y:S11]  /*5d3e0*/  HMMA.16816.F32 R4, R16.reuse, R26, R20 ;  /* 0x0000001a1004723c */ /* 0x044ff60000001814 */
[----:B------:R-:W-:Y:S11]  /*5d3f0*/  @!UPT UIADD3 URZ, URZ, URZ, URZ ;  /* 0x0000003f3f3ff290 */ /* 0x000ff6000fffe03f */
[----:B------:R-:W-:Y:S01]  /*5d400*/  @!UPT UIADD3 URZ, URZ, URZ, URZ ;  /* 0x0000003f3f3ff290 */ /* 0x000fe2000fffe03f */
[----:B------:R-:W-:Y:S01]  /*5d410*/  STL.64 [R1+0x9a0], R4 ;  /* 0x0009a00401007387 */ /* 0x000fe20000100a00 */
[----:B------:R3:W-:Y:S02]  /*5d420*/  STL.64 [R1+0x9a8], R6 ;  /* 0x0009a80601007387 */ /* 0x0007e40000100a00 */
[C---:B---3--:R-:W-:Y:S01]  /*5d430*/  HMMA.16816.F32 R4, R16.reuse, R14, R8 ;  /* 0x0000000e1004723c */ /* 0x048fe20000001808 */
[----:B------:R-:W-:Y:S02]  /*5d440*/  IMAD.MOV.U32 R23, RZ, RZ, R14 ;  /* 0x000000ffff177224 */ /* 0x000fe400078e000e */
[----:B------:R-:W-:Y:S02]  /*5d450*/  IMAD.MOV.U32 R22, RZ, RZ, R15 ;  /* 0x000000ffff167224 */ /* 0x000fe400078e000f */
[----:B------:R-:W-:Y:S02]  /*5d460*/  IMAD.MOV.U32 R21, RZ, RZ, R26 ;  /* 0x000000ffff157224 */ /* 0x000fe400078e001a */
[----:B------:R-:W-:Y:S11]  /*5d470*/  IMAD.MOV.U32 R20, RZ, RZ, R27 ;  /* 0x000000ffff147224 */ /* 0x000ff600078e001b */
[----:B------:R-:W-:Y:S05]  /*5d480*/  @!UPT UIADD3 URZ, URZ, URZ, URZ ;  /* 0x0000003f3f3ff290 */ /* 0x000fea000fffe03f */
[----:B------:R-:W-:Y:S01]  /*5d490*/  STL.64 [R1+0x8e0], R4 ;  /* 0x0008e00401007387 */ /* 0x000fe20000100a00 */
[----:B------:R-:W-:Y:S02]  /*5d4a0*/  STL.64 [R1+0x8e8], R6 ;  /* 0x0008e80601007387 */ /* 0x000fe40000100a00 */
[----:B------:R-:W-:Y:S02]  /*5d4b0*/  STL.64 [R1+0x36a0], R22 ;  /* 0x0036a01601007387 */ /* 0x000fe40000100a00 */
[----:B------:R0:W-:Y:S02]  /*5d4c0*/  STL.64 [R1+0x3698], R20 ;  /* 0x0036981401007387 */ /* 0x0001e40000100a00 */
[----:B0-----:R-:W2:Y:S01]  /*5d4d0*/  LDL.LU R20, [R1+0x4b0] ;  /* 0x0004b00001147983 */ /* 0x001ea20000300800 */
[----:B------:R-:W2:Y:S02]  /*5d4e0*/  LDL.LU R21, [R1+0x4b4] ;  /* 0x0004b40001157983 */ /* 0x000ea40000300800 */
[----:B------:R-:W3:Y:S02]  /*5d4f0*/  LDL.LU R22, [R1+0x4b8] ;  /* 0x0004b80001167983 */ /* 0x000ee40000300800 */
[----:B------:R-:W3:Y:S02]  /*5d500*/  LDL.LU R23, [R1+0x4bc] ;  /* 0x0004bc0001177983 */ /* 0x000ee40000300800 */
[----:B---3--:R0:W-:Y:S01]  /*5d510*/  STL.64 [R1+0x36b0], R22 ;  /* 0x0036b01601007387 */ /* 0x0081e20000100a00 */
[----:B--2---:R1:W-:Y:S03]  /*5d520*/  STL.64 [R1+0x36a8], R20 ;  /* 0x0036a81401007387 */ /* 0x0043e60000100a00 */
[----:B0-----:R-:W2:Y:S04]  /*5d530*/  LDL.64 R22, [R1+0x8] ;  /* 0x0000080001167983 */ /* 0x001ea80000100a00 */
[----:B--2---:R0:W-:Y:S01]  /*5d540*/  STL.64 [R1+0x36c8], R22 ;  /* 0x0036c81601007387 */ /* 0x0041e20000100a00 */
[----:B-1----:R-:W2:Y:S02]  /*5d550*/  LDL.LU R20, [R1+0x4d0] ;  /* 0x0004d00001147983 */ /* 0x002ea40000300800 */
[----:B------:R-:W2:Y:S01]  /*5d560*/  LDL.LU R21, [R1+0x4d4] ;  /* 0x0004d40001157983 */ /* 0x000ea20000300800 */
[----:B0-----:R-:W3:Y:S01]  /*5d570*/  LDL.LU R22, [R1+0x4d8] ;  /* 0x0004d80001167983 */ /* 0x001ee20000300800 */
[----:B------:R-:W3:Y:S02]  /*5d580*/  LDL.LU R23, [R1+0x4dc] ;  /* 0x0004dc0001177983 */ /* 0x000ee40000300800 */
[----:B------:R-:W4:Y:S02]  /*5d590*/  LDL.64 R26, [R1+0x98] ;  /* 0x00009800011a7983 */ /* 0x000f240000100a00 */
        /* <DEDUP_REMOVED lines=8> */
[----:B--2---:R0:W-:Y:S01]  /*5d620*/  STL.64 [R1+0x3730], R10 ;  /* 0x0037300a01007387 */ /* 0x0041e20000100a00 */
[----:B------:R1:W-:Y:S03]  /*5d630*/  STL.64 [R1+0x3728], R8 ;  /* 0x0037280801007387 */ /* 0x0003e60000100a00 */
[----:B0-----:R-:W2:Y:S04]  /*5d640*/  LDL.64 R10, [R1+0x68] ;  /* 0x00006800010a7983 */ /* 0x001ea80000100a00 */
[----:B--2---:R0:W-:Y:S01]  /*5d650*/  STL.64 [R1+0x3740], R10 ;  /* 0x0037400a01007387 */ /* 0x0041e20000100a00 */
[----:B-1----:R-:W4:Y:S02]  /*5d660*/  LDL.LU R8, [R1+0x280] ;  /* 0x0002800001087983 */ /* 0x002f240000300800 */
        /* <DEDUP_REMOVED lines=11> */
[----:B------:R-:W2:Y:S02]  /*5d720*/  LDL.LU R4, [R1+0x4f0] ;  /* 0x0004f00001047983 */ /* 0x000ea40000300800 */
[----:B------:R-:W2:Y:S01]  /*5d730*/  LDL.LU R5, [R1+0x4f4] ;  /* 0x0004f40001057983 */ /* 0x000ea20000300800 */
[----:B------:R-:W2:Y:S01]  /*5d740*/  LDL.LU R6, [R1+0x4f8] ;  /* 0x0004f80001067983 */ /* 0x000ea20000300800 */
[----:B------:R-:W2:Y:S01]  /*5d750*/  LDL.LU R7, [R1+0x4fc] ;  /* 0x0004fc0001077983 */ /* 0x000ea20000300800 */
[----:B----4-:R-:W-:Y:S02]  /*5d760*/  HMMA.16816.F32 R8, R16, R26, R8 ;  /* 0x0000001a1008723c */ /* 0x010fe40000001808 */
[----:B--2---:R0:W-:Y:S01]  /*5d770*/  STL.64 [R1+0x3708], R6 ;  /* 0x0037080601007387 */ /* 0x0041e20000100a00 */
[----:B------:R-:W-:Y:S03]  /*5d780*/  STL.64 [R1+0x3700], R4 ;  /* 0x0037000401007387 */ /* 0x000fe60000100a00 */
[----:B0-----:R-:W2:Y:S01]  /*5d790*/  LDL.64 R6, [R1+0x48] ;  /* 0x0000480001067983 */ /* 0x001ea20000100a00 */
[----:B---3--:R0:W-:Y:S02]  /*5d7a0*/  STL.64 [R1+0x36d8], R22 ;  /* 0x0036d81601007387 */ /* 0x0081e40000100a00 */
[----:B------:R-:W-:Y:S01]  /*5d7b0*/  STL.64 [R1+0x36d0], R20 ;  /* 0x0036d01401007387 */ /* 0x000fe20000100a00 */
[----:B0-----:R-:W3:Y:S01]  /*5d7c0*/  LDL.64 R22, [R1+0x28] ;  /* 0x0000280001167983 */ /* 0x001ee20000100a00 */
[----:B------:R-:W-:-:S02]  /*5d7d0*/  IMAD.MOV.U32 R2, RZ, RZ, R26 ;  /* 0x000000ffff027224 */ /* 0x000fc400078e001a */
[----:B------:R-:W-:Y:S02]  /*5d7e0*/  IMAD.MOV.U32 R0, RZ, RZ, R27 ;  /* 0x000000ffff007224 */ /* 0x000fe400078e001b */
[----:B------:R-:W0:Y:S04]  /*5d7f0*/  LDSM.16.MT88.4 R24, [R29+0x16100] ;  /* 0x016100001d18783b */ /* 0x000e280000004200 */
[----:B---3--:R1:W-:Y:S04]  /*5d800*/  STL.64 [R1+0x36f0], R22 ;  /* 0x0036f01601007387 */ /* 0x0083e80000100a00 */
[----:B-1----:R-:W3:Y:S01]  /*5d810*/  LDL.64 R22, [R1+0x38] ;  /* 0x0000380001167983 */ /* 0x002ee20000100a00 */
[----:B------:R-:W-:Y:S02]  /*5d820*/  STL.64 [R1+0x960], R8 ;  /* 0x0009600801007387 */ /* 0x000fe40000100a00 */
[----:B------:R1:W-:Y:S02]  /*5d830*/  STL.64 [R1+0x968], R10 ;  /* 0x0009680a01007387 */ /* 0x0003e40000100a00 */
[----:B-1----:R-:W4:Y:S01]  /*5d840*/  LDL.LU.64 R10, [R1+0x3740] ;  /* 0x00374000010a7983 */ /* 0x002f220000300a00 */
[----:B0-----:R0:W-:Y:S02]  /*5d850*/  STL.64 [R1+0x3530], R26 ;  /* 0x0035301a01007387 */ /* 0x0011e40000100a00 */
[----:B------:R1:W-:Y:S01]  /*5d860*/  STL.64 [R1+0x3528], R24 ;  /* 0x0035281801007387 */ /* 0x0003e20000100a00 */
[----:B0-----:R-:W2:Y:S01]  /*5d870*/  LDL.64 R26, [R1+0x18] ;  /* 0x00001800011a7983 */ /* 0x001ea20000100a00 */
        /* <DEDUP_REMOVED lines=9> */
[----:B--2---:R-:W-:Y:S01]  /*5d910*/  STL.64 [R1+0x36e8], R26 ;  /* 0x0036e81a01007387 */ /* 0x004fe20000100a00 */
[----:B------:R0:W-:Y:S04]  /*5d920*/  STL.64 [R1+0x36e0], R24 ;  /* 0x0036e01801007387 */ /* 0x0001e80000100a00 */
[----:B0-----:R-:W2:Y:S01]  /*5d930*/  LDL.LU R24, [R1+0x4e0] ;  /* 0x0004e00001187983 */ /* 0x001ea20000300800 */
[----:B------:R-:W2:Y:S02]  /*5d940*/  LDL.LU R25, [R1+0x4e4] ;  /* 0x0004e40001197983 */ /* 0x000ea40000300800 */
[----:B------:R-:W2:Y:S02]  /*5d950*/  LDL.LU R26, [R1+0x4e8] ;  /* 0x0004e800011a7983 */ /* 0x000ea40000300800 */
[----:B------:R-:W2:Y:S01]  /*5d960*/  LDL.LU R27, [R1+0x4ec] ;  /* 0x0004ec00011b7983 */ /* 0x000ea20000300800 */
[C---:B----4-:R-:W-:Y:S01]  /*5d970*/  HMMA.16816.F32 R8, R16.reuse, R14, R8 ;  /* 0x0000000e1008723c */ /* 0x050fe20000001808 */
[----:B------:R-:W-:Y:S11]  /*5d980*/  IMAD.MOV.U32 R28, RZ, RZ, R15 ;  /* 0x000000ffff1c7224 */ /* 0x000ff600078e000f */
[----:B------:R-:W-:Y:S11]  /*5d990*/  @!UPT UIADD3 URZ, URZ, URZ, URZ ;  /* 0x0000003f3f3ff290 */ /* 0x000ff6000fffe03f */
[----:B------:R-:W-:Y:S01]  /*5d9a0*/  STL.64 [R1+0x970], R8 ;  /* 0x0009700801007387 */ /* 0x000fe20000100a00 */
[----:B------:R0:W-:Y:S02]  /*5d9b0*/  STL.64 [R1+0x978], R10 ;  /* 0x0009780a01007387 */ /* 0x0001e40000100a00 */
[----:B0-----:R-:W-:Y:S02]  /*5d9c0*/  IMAD.MOV.U32 R10, RZ, RZ, R14 ;  /* 0x000000ffff0a7224 */ /* 0x001fe400078e000e */
        /* <DEDUP_REMOVED lines=10> */
[----:B------:R-:W3:Y:S02]  /*5da70*/  LDL.LU.64 R6, [R1+0x3708] ;  /* 0x0037080001067983 */ /* 0x000ee40000300a00 */
[----:B------:R-:W3:Y:S02]  /*5da80*/  LDL.LU.64 R4, [R1+0x3700] ;  /* 0x0037000001047983 */ /* 0x000ee40000300a00 */
[C---:B---3--:R-:W-:Y:S01]  /*5da90*/  HMMA.16816.F32 R4, R16.reuse, R22, R4 ;  /* 0x000000161004723c */ /* 0x048fe20000001804 */
[----:B----4-:R-:W-:Y:S01]  /*5daa0*/  STL.64 [R1+0x36c0], R14 ;  /* 0x0036c00e01007387 */ /* 0x010fe20000100a00 */
[----:B------:R0:W-:Y:S03]  /*5dab0*/  STL.64 [R1+0x36b8], R12 ;  /* 0x0036b80c01007387 */ /* 0x0001e60000100a00 */
[----:B0-----:R-:W3:Y:S01]  /*5dac0*/  LDL.LU R12, [R1+0x4c0] ;  /* 0x0004c000010c7983 */ /* 0x001ee20000300800 */
[----:B------:R-:W3:Y:S02]  /*5dad0*/  LDL.LU R13, [R1+0x4c4] ;  /* 0x0004c400010d7983 */ /* 0x000ee40000300800 */
[----:B------:R-:W3:Y:S02]  /*5dae0*/  LDL.LU R14, [R1+0x4c8] ;  /* 0x0004c800010e7983 */ /* 0x000ee40000300800 */
[----:B------:R-:W3:Y:S11]  /*5daf0*/  LDL.LU R15, [R1+0x4cc] ;  /* 0x0004cc00010f7983 */ /* 0x000ef60000300800 */
[----:B------:R-:W-:Y:S02]  /*5db00*/  @!UPT UIADD3 URZ, URZ, URZ, URZ ;  /* 0x0000003f3f3ff290 */ /* 0x000fe4000fffe03f */
[----:B------:R0:W-:Y:S01]  /*5db10*/  STL.64 [R1+0x940], R4 ;  /* 0x0009400401007387 */ /* 0x0001e20000100a00 */
[----:B------:R1:W-:Y:S02]  /*5db20*/  STL.64 [R1+0x948], R6 ;  /* 0x0009480601007387 */ /* 0x0003e40000100a00 */
[----:B0-----:R-:W-:Y:S01]  /*5db30*/  IMAD.MOV.U32 R4, RZ, RZ, R23 ;  /* 0x000000ffff047224 */ /* 0x001fe200078e0017 */
[----:B-1----:R-:W4:Y:S01]  /*5db40*/  LDL.LU R6, [R1+0x36f8] ;  /* 0x0036f80001067983 */ /* 0x002f220000300800 */
[----:B------:R-:W-:Y:S02]  /*5db50*/  IMAD.MOV.U32 R7, RZ, RZ, R22 ;  /* 0x000000ffff077224 */ /* 0x000fe400078e0016 */
[----:B------:R-:W2:Y:S02]  /*5db60*/  LDL.LU.64 R22, [R1+0x36f0] ;  /* 0x0036f00001167983 */ /* 0x000ea40000300a00 */
[----:B------:R-:W3:Y:S01]  /*5db70*/  LDL R9, [R1+0x2354] ;  /* 0x0023540001097983 */ /* 0x000ee20000100800 */
        /* <DEDUP_REMOVED lines=16> */
[----:B------:R-:W-:Y:S01]  /*5dc80*/  STL.64 [R1+0x3568], R26 ;  /* 0x0035681a01007387 */ /* 0x000fe20000100a00 */
[----:B---3--:R-:W-:Y:S01]  /*5dc90*/  HMMA.16816.F32 R12, R16, R22, R12 ;  /* 0x00000016100c723c */ /* 0x008fe2000000180c */
[----:B------:R-:W-:Y:S02]  /*5dca0*/  IMAD.MOV.U32 R8, RZ, RZ, R22 ;  /* 0x000000ffff087224 */ /* 0x000fe400078e0016 */
[----:B------:R-:W-:Y:S11]  /*5dcb0*/  IMAD.MOV.U32 R3, RZ, RZ, R23 ;  /* 0x000000ffff037224 */ /* 0x000ff600078e0017 */
[----:B------:R-:W-:Y:S09]  /*5dcc0*/  @!UPT UIADD3 URZ, URZ, URZ, URZ ;  /* 0x0000003f3f3ff290 */ /* 0x000ff2000fffe03f */
[----:B------:R-:W-:Y:S01]  /*5dcd0*/  STL.64 [R1+0x910], R12 ;  /* 0x0009100c01007387 */ /* 0x000fe20000100a00 */
[----:B------:R0:W-:Y:S03]  /*5dce0*/  STL.64 [R1+0x918], R14 ;  /* 0x0009180e01007387 */ /* 0x0001e60000100a00 */
[----:B0-----:R-:W2:Y:S01]  /*5dcf0*/  LDL.LU.64 R14, [R1+0x36c0] ;  /* 0x0036c000010e7983 */ /* 0x001ea20000300a00 */
[----:B------:R-:W3:Y:S02]  /*5dd00*/  LDL.LU.64 R12, [R1+0x36b8] ;  /* 0x0036b800010c7983 */ /* 0x000ee40000300a00 */
[----:B------:R-:W2:Y:S02]  /*5dd10*/  LDL.LU.64 R22, [R1+0x36b0] ;  /* 0x0036b00001167983 */ /* 0x000ea40000300a00 */
[----:B------:R-:W2:Y:S02]  /*5dd20*/  LDL.LU.64 R20, [R1+0x36a8] ;  /* 0x0036a80001147983 */ /* 0x000ea40000300a00 */
[----:B------:R-:W-:-:S02]  /*5dd30*/  IMAD.MOV.U32 R26, RZ, RZ, R7 ;  /* 0x000000ffff1a7224 */ /* 0x000fc400078e0007 */
[----:B------:R-:W-:Y:S01]  /*5dd40*/  IMAD.MOV.U32 R27, RZ, RZ, R4 ;  /* 0x000000ffff1b7224 */ /* 0x000fe200078e0004 */
[----:B--2---:R-:W-:Y:S11]  /*5dd50*/  HMMA.16816.F32 R20, R16, R14, R20 ;  /* 0x0000000e1014723c */ /* 0x004ff60000001814 */
[----:B------:R-:W-:Y:S11]  /*5dd60*/  @!UPT UIADD3 URZ, URZ, URZ, URZ ;  /* 0x0000003f3f3ff290 */ /* 0x000ff6000fffe03f */
[----:B------:R-:W-:Y:S01]  /*5dd70*/  @!UPT UIADD3 URZ, URZ, URZ, URZ ;  /* 0x0000003f3f3ff290 */ /* 0x000fe2000fffe03f */
[----:B------:R-:W-:Y:S01]  /*5dd80*/  STL.64 [R1+0x8f0], R20 ;  /* 0x0008f01401007387 */ /* 0x000fe20000100a00 */
[----:B------:R0:W-:Y:S03]  /*5dd90*/  STL.64 [R1+0x8f8], R22 ;  /* 0x0008f81601007387 */ /* 0x0001e60000100a00 */
[----:B0-----:R-:W2:Y:S01]  /*5dda0*/  LDL.LU.64 R22, [R1+0x36a0] ;  /* 0x0036a00001167983 */ /* 0x001ea20000300a00 */
[----:B------:R-:W2:Y:S02]  /*5ddb0*/  LDL.LU.64 R20, [R1+0x3698] ;  /* 0x0036980001147983 */ /* 0x000ea40000300a00 */
[----:B------:R-:W2:Y:S02]  /*5ddc0*/  LDL.LU R7, [R1+0x3690] ;  /* 0x0036900001077983 */ /* 0x000ea40000300800 */
[----:B------:R-:W2:Y:S01]  /*5ddd0*/  LDL.LU R4, [R1+0x368c] ;  /* 0x00368c0001047983 */ /* 0x000ea20000300800 */
[----:B------:R3:W-:Y:S01]  /*5dde0*/  STL.64 [R1+0x3578], R26 ;  /* 0x0035781a01007387 */ /* 0x0007e20000100a00 */
[----:B------:R0:W-:Y:S02]  /*5ddf0*/  STL.64 [R1+0x3550], R14 ;  /* 0x0035500e01007387 */ /* 0x0001e40000100a00 */
[----:B---3--:R-:W-:-:S02]  /*5de00*/  IMAD.MOV.U32 R26, RZ, RZ, R13 ;  /* 0x000000ffff1a7224 */ /* 0x008fc400078e000d */
[----:B------:R-:W-:Y:S02]  /*5de10*/  IMAD.MOV.U32 R27, RZ, RZ, R12 ;  /* 0x000000ffff1b7224 */ /* 0x000fe400078e000c */
[----:B0-----:R-:W-:Y:S02]  /*5de20*/  IMAD.MOV.U32 R14, RZ, RZ, R5 ;  /* 0x000000ffff0e7224 */ /* 0x001fe400078e0005 */
[----:B------:R-:W-:Y:S01]  /*5de30*/  IMAD.MOV.U32 R15, RZ, RZ, R11 ;  /* 0x000000ffff0f7224 */ /* 0x000fe200078e000b */
[----:B------:R-:W3:Y:S01]  /*5de40*/  LDL.LU R5, [R1+0x3688] ;  /* 0x0036880001057983 */ /* 0x000ee20000300800 */
[----:B------:R-:W2:Y:S02]  /*5de50*/  LDL.LU R11, [R1+0x3684] ;  /* 0x00368400010b7983 */ /* 0x000ea40000300800 */
[----:B------:R-:W-:Y:S01]  /*5de60*/  STL.64 [R1+0x3590], R26 ;  /* 0x0035901a01007387 */ /* 0x000fe20000100a00 */
[----:B------:R0:W-:Y:S01]  /*5de70*/  STL.64 [R1+0x3570], R14 ;  /* 0x0035700e01007387 */ /* 0x0001e20000100a00 */
[----:B------:R-:W2:Y:S02]  /*5de80*/  LDL.LU R12, [R1+0x460] ;  /* 0x00046000010c7983 */ /* 0x000ea40000300800 */
[----:B------:R-:W2:Y:S01]  /*5de90*/  LDL.LU R13, [R1+0x464] ;  /* 0x00046400010d7983 */ /* 0x000ea20000300800 */
[----:B0-----:R-:W2:Y:S01]  /*5dea0*/  LDL.LU R14, [R1+0x468] ;  /* 0x00046800010e7983 */ /* 0x001ea20000300800 */
[----:B------:R-:W2:Y:S02]  /*5deb0*/  LDL.LU R15, [R1+0x46c] ;  /* 0x00046c00010f7983 */ /* 0x000ea40000300800 */
[----:B------:R-:W-:-:S02]  /*5dec0*/  IMAD.MOV.U32 R26, RZ, RZ, R10 ;  /* 0x000000ffff1a7224 */ /* 0x000fc400078e000a */
[----:B------:R-:W3:Y:S01]  /*5ded0*/  LDL.LU R10, [R1+0x3680] ;  /* 0x00368000010a7983 */ /* 0x000ee20000300800 */
[----:B------:R-:W-:-:S05]  /*5dee0*/  IMAD.MOV.U32 R27, RZ, RZ, R28 ;  /* 0x000000ffff1b7224 */ /* 0x000fca00078e001c */
[----:B------:R0:W-:Y:S02]  /*5def0*/  STL.64 [R1+0x35a8], R26 ;  /* 0x0035a81a01007387 */ /* 0x0001e40000100a00 */
[----:B0-----:R-:W-:Y:S02]  /*5df00*/  IMAD.MOV.U32 R26, RZ, RZ, R25 ;  /* 0x000000ffff1a7224 */ /* 0x001fe400078e0019 */
[----:B------:R-:W-:Y:S01]  /*5df10*/  IMAD.MOV.U32 R27, RZ, RZ, R24 ;  /* 0x000000ffff1b7224 */ /* 0x000fe200078e0018 */
[----:B--2---:R0:W-:Y:S01]  /*5df20*/  STL.64 [R1+0x3588], R14 ;  /* 0x0035880e01007387 */ /* 0x0041e20000100a00 */
[----:B------:R1:W-:Y:S02]  /*5df30*/  STL.64 [R1+0x3580], R12 ;  /* 0x0035800c01007387 */ /* 0x0003e40000100a00 */
[----:B0-----:R-:W-:Y:S01]  /*5df40*/  IMAD.MOV.U32 R14, RZ, RZ, R11 ;  /* 0x000000ffff0e7224 */ /* 0x001fe200078e000b */
[----:B-1----:R-:W2:Y:S01]  /*5df50*/  LDL.LU R12, [R1+0x470] ;  /* 0x00047000010c7983 */ /* 0x002ea20000300800 */
[----:B------:R-:W2:Y:S02]  /*5df60*/  LDL.LU R13, [R1+0x474] ;  /* 0x00047400010d7983 */ /* 0x000ea40000300800 */
[----:B------:R-:W2:Y:S02]  /*5df70*/  LDL.LU R11, [R1+0x367c] ;  /* 0x00367c00010b7983 */ /* 0x000ea40000300800 */
[----:B---3--:R-:W-:-:S02]  /*5df80*/  IMAD.MOV.U32 R15, RZ, RZ, R10 ;  /* 0x000000ffff0f7224 */ /* 0x008fc400078e000a */
[----:B------:R-:W3:Y:S01]  /*5df90*/  LDL.LU R10, [R1+0x3678] ;  /* 0x00367800010a7983 */ /* 0x000ee20000300800 */
[----:B------:R0:W-:Y:S02]  /*5dfa0*/  STL.64 [R1+0x35c0], R26 ;  /* 0x0035c01a01007387 */ /* 0x0001e40000100a00 */
[----:B------:R-:W2:Y:S02]  /*5dfb0*/  LDL.LU R24, [R1+0x1c0] ;  /* 0x0001c00001187983 */ /* 0x000ea40000300800 */
[----:B------:R-:W2:Y:S01]  /*5dfc0*/  LDL.LU R25, [R1+0x1c4] ;  /* 0x0001c40001197983 */ /* 0x000ea20000300800 */
[----:B0-----:R-:W2:Y:S01]  /*5dfd0*/  LDL.LU R26, [R1+0x1c8] ;  /* 0x0001c800011a7983 */ /* 0x001ea20000300800 */
[----:B------:R-:W2:Y:S03]  /*5dfe0*/  LDL.LU R27, [R1+0x1cc] ;  /* 0x0001cc00011b7983 */ /* 0x000ea60000300800 */
[----:B--2---:R0:W-:Y:S01]  /*5dff0*/  STL.64 [R1+0x35d0], R26 ;  /* 0x0035d01a01007387 */ /* 0x0041e20000100a00 */
[----:B------:R-:W-:Y:S02]  /*5e000*/  STL.64 [R1+0x35c8], R24 ;  /* 0x0035c81801007387 */ /* 0x000fe40000100a00 */
[----:B0-----:R-:W-:-:S02]  /*5e010*/  IMAD.MOV.U32 R26, RZ, RZ, R23 ;  /* 0x000000ffff1a7224 */ /* 0x001fc400078e0017 */
[----:B------:R-:W-:-:S05]  /*5e020*/  IMAD.MOV.U32 R27, RZ, RZ, R22 ;  /* 0x000000ffff1b7224 */ /* 0x000fca00078e0016 */
[----:B------:R0:W-:Y:S02]  /*5e030*/  STL.64 [R1+0x35e8], R26 ;  /* 0x0035e81a01007387 */ /* 0x0001e40000100a00 */
[----:B0-----:R-:W-:Y:S02]  /*5e040*/  IMAD.MOV.U32 R26, RZ, RZ, R21 ;  /* 0x000000ffff1a7224 */ /* 0x001fe400078e0015 */
[----:B------:R-:W-:-:S05]  /*5e050*/  IMAD.MOV.U32 R27, RZ, RZ, R20 ;  /* 0x000000ffff1b7224 */ /* 0x000fca00078e0014 */
[----:B------:R-:W-:Y:S01]  /*5e060*/  STL.64 [R1+0x3600], R26 ;  /* 0x0036001a01007387 */ /* 0x000fe20000100a00 */
[----:B------:R-:W-:Y:S02]  /*5e070*/  STL.64 [R1+0x35a0], R14 ;  /* 0x0035a00e01007387 */ /* 0x000fe40000100a00 */
[----:B------:R0:W-:Y:S02]  /*5e080*/  STL.64 [R1+0x3598], R12 ;  /* 0x0035980c01007387 */ /* 0x0001e40000100a00 */
[----:B0-----:R-:W2:Y:S01]  /*5e090*/  LDL.LU R12, [R1+0x480] ;  /* 0x00048000010c7983 */ /* 0x001ea20000300800 */
[----:B------:R-:W2:Y:S02]  /*5e0a0*/  LDL.LU R13, [R1+0x484] ;  /* 0x00048400010d7983 */ /* 0x000ea40000300800 */
[----:B------:R-:W2:Y:S02]  /*5e0b0*/  LDL.LU R14, [R1+0x488] ;  /* 0x00048800010e7983 */ /* 0x000ea40000300800 */
[----:B------:R-:W2:Y:S01]  /*5e0c0*/  LDL.LU R15, [R1+0x48c] ;  /* 0x00048c00010f7983 */ /* 0x000ea20000300800 */
[----:B------:R-:W2:Y:S04]  /*5e0d0*/  LDL.64 R26, [R1+0xe8] ;  /* 0x0000e800011a7983 */ /* 0x000ea80000100a00 */
[----:B--2---:R-:W-:Y:S01]  /*5e0e0*/  STL.64 [R1+0x3618], R26 ;  /* 0x0036181a01007387 */ /* 0x004fe20000100a00 */
[----:B------:R-:W-:Y:S02]  /*5e0f0*/  STL.64 [R1+0x35b8], R14 ;  /* 0x0035b80e01007387 */ /* 0x000fe40000100a00 */
[----:B------:R0:W-:Y:S02]  /*5e100*/  STL.64 [R1+0x35b0], R12 ;  /* 0x0035b00c01007387 */ /* 0x0001e40000100a00 */
[----:B0-----:R-:W2:Y:S01]  /*5e110*/  LDL.LU R12, [R1+0x490] ;  /* 0x00049000010c7983 */ /* 0x001ea20000300800 */
[----:B------:R-:W2:Y:S02]  /*5e120*/  LDL.LU R13, [R1+0x494] ;  /* 0x00049400010d7983 */ /* 0x000ea40000300800 */
[----:B------:R-:W-:-:S02]  /*5e130*/  IMAD.MOV.U32 R26, RZ, RZ, R7 ;  /* 0x000000ffff1a7224 */ /* 0x000fc400078e0007 */
[----:B----4-:R-:W-:Y:S02]  /*5e140*/  IMAD.MOV.U32 R27, RZ, RZ, R6 ;  /* 0x000000ffff1b7224 */ /* 0x010fe400078e0006 */
[----:B---3--:R-:W-:Y:S02]  /*5e150*/  IMAD.MOV.U32 R14, RZ, RZ, R10 ;  /* 0x000000ffff0e7224 */ /* 0x008fe400078e000a */
[----:B------:R-:W-:Y:S01]  /*5e160*/  IMAD.MOV.U32 R15, RZ, RZ, R11 ;  /* 0x000000ffff0f7224 */ /* 0x000fe200078e000b */
[----:B------:R-:W3:Y:S01]  /*5e170*/  LDL.LU R10, [R1+0x3674] ;  /* 0x00367400010a7983 */ /* 0x000ee20000300800 */
[----:B------:R-:W4:Y:S02]  /*5e180*/  LDL.LU R11, [R1+0x3670] ;  /* 0x00367000010b7983 */ /* 0x000f240000300800 */
[----:B------:R0:W-:Y:S02]  /*5e190*/  STL.64 [R1+0x3630], R26 ;  /* 0x0036301a01007387 */ /* 0x0001e40000100a00 */
[----:B------:R-:W3:Y:S01]  /*5e1a0*/  LDL.LU R20, [R1+0x270] ;  /* 0x0002700001147983 */ /* 0x000ee20000300800 */
[----:B------:R-:W3:Y:S01]  /*5e1b0*/  LDL.LU R21, [R1+0x274] ;  /* 0x0002740001157983 */ /* 0x000ee20000300800 */
[----:B------:R-:W3:Y:S02]  /*5e1c0*/  LDL.LU R22, [R1+0x278] ;  /* 0x0002780001167983 */ /* 0x000ee40000300800 */
[----:B------:R-:W3:Y:S02]  /*5e1d0*/  LDL.LU R23, [R1+0x27c] ;  /* 0x00027c0001177983 */ /* 0x000ee40000300800 */
[----:B0-----:R-:W-:-:S02]  /*5e1e0*/  IMAD.MOV.U32 R27, RZ, RZ, R4 ;  /* 0x000000ffff1b7224 */ /* 0x001fc400078e0004 */
[----:B------:R-:W-:Y:S01]  /*5e1f0*/  IMAD.MOV.U32 R26, RZ, RZ, R5 ;  /* 0x000000ffff1a7224 */ /* 0x000fe200078e0005 */
[----:B------:R-:W3:Y:S01]  /*5e200*/  LDL.LU R4, [R1+0x4a0] ;  /* 0x0004a00001047983 */ /* 0x000ee20000300800 */
[----:B------:R-:W3:Y:S02]  /*5e210*/  LDL.LU R5, [R1+0x4a4] ;  /* 0x0004a40001057983 */ /* 0x000ee40000300800 */
[----:B------:R-:W3:Y:S02]  /*5e220*/  LDL.LU R6, [R1+0x4a8] ;  /* 0x0004a80001067983 */ /* 0x000ee40000300800 */
[----:B------:R-:W3:Y:S01]  /*5e230*/  LDL.LU R7, [R1+0x4ac] ;  /* 0x0004ac0001077983 */ /* 0x000ee20000300800 */
[----:B------:R-:W-:Y:S04]  /*5e240*/  STL.64 [R1+0x35e0], R14 ;  /* 0x0035e00e01007387 */ /* 0x000fe80000100a00 */
[----:B--2---:R0:W-:Y:S04]  /*5e250*/  STL.64 [R1+0x35d8], R12 ;  /* 0x0035d80c01007387 */ /* 0x0041e80000100a00 */
        /* <DEDUP_REMOVED lines=8> */
[----:B----4-:R-:W-:-:S02]  /*5e2e0*/  IMAD.MOV.U32 R14, RZ, RZ, R11 ;  /* 0x000000ffff0e7224 */ /* 0x010fc400078e000b */
[----:B---3--:R-:W-:Y:S01]  /*5e2f0*/  IMAD.MOV.U32 R15, RZ, RZ, R10 ;  /* 0x000000ffff0f7224 */ /* 0x008fe200078e000a */
[----:B------:R-:W3:Y:S01]  /*5e300*/  LDL.LU R11, [R1+0x366c] ;  /* 0x00366c00010b7983 */ /* 0x000ee20000300800 */
[----:B------:R-:W4:Y:S03]  /*5e310*/  LDL.LU R10, [R1+0x3668] ;  /* 0x00366800010a7983 */ /* 0x000f260000300800 */
[----:B------:R-:W-:Y:S04]  /*5e320*/  STL.64 [R1+0x3610], R14 ;  /* 0x0036100e01007387 */ /* 0x000fe80000100a00 */
[----:B--2---:R0:W-:Y:S04]  /*5e330*/  STL.64 [R1+0x3608], R12 ;  /* 0x0036080c01007387 */ /* 0x0041e80000100a00 */
[----:B0-----:R-:W2:Y:S01]  /*5e340*/  LDL.LU R12, [R1+0x1f0] ;  /* 0x0001f000010c7983 */ /* 0x001ea20000300800 */
[----:B------:R-:W2:Y:S02]  /*5e350*/  LDL.LU R13, [R1+0x1f4] ;  /* 0x0001f400010d7983 */ /* 0x000ea40000300800 */
[----:B------:R-:W2:Y:S02]  /*5e360*/  LDL.LU R14, [R1+0x1f8] ;  /* 0x0001f800010e7983 */ /* 0x000ea40000300800 */
[----:B------:R-:W2:Y:S02]  /*5e370*/  LDL.LU R15, [R1+0x1fc] ;  /* 0x0001fc00010f7983 */ /* 0x000ea40000300800 */
[----:B--2---:R4:W-:Y:S01]  /*5e380*/  STL.64 [R1+0x3628], R14 ;  /* 0x0036280e01007387 */ /* 0x0049e20000100a00 */
[----:B------:R0:W-:Y:S02]  /*5e390*/  STL.64 [R1+0x3620], R12 ;  /* 0x0036200c01007387 */ /* 0x0001e40000100a00 */
[----:B----4-:R-:W-:Y:S01]  /*5e3a0*/  IMAD.MOV.U32 R14, RZ, RZ, R10 ;  /* 0x000000ffff0e7224 */ /* 0x010fe200078e000a */
[----:B0-----:R-:W2:Y:S01]  /*5e3b0*/  LDL.LU R12, [R1+0x200] ;  /* 0x00020000010c7983 */ /* 0x001ea20000300800 */
[----:B------:R-:W2:Y:S02]  /*5e3c0*/  LDL.LU R13, [R1+0x204] ;  /* 0x00020400010d7983 */ /* 0x000ea40000300800 */
[----:B------:R-:W4:Y:S02]  /*5e3d0*/  LDL.LU R10, [R1+0x3664] ;  /* 0x00366400010a7983 */ /* 0x000f240000300800 */
[----:B---3--:R-:W-:-:S02]  /*5e3e0*/  IMAD.MOV.U32 R15, RZ, RZ, R11 ;  /* 0x000000ffff0f7224 */ /* 0x008fc400078e000b */
[----:B------:R-:W4:Y:S03]  /*5e3f0*/  LDL.LU R11, [R1+0x3660] ;  /* 0x00366000010b7983 */ /* 0x000f260000300800 */
[----:B------:R-:W-:Y:S01]  /*5e400*/  STL.64 [R1+0x3640], R14 ;  /* 0x0036400e01007387 */ /* 0x000fe20000100a00 */
[C---:B----4-:R-:W-:Y:S01]  /*5e410*/  HMMA.16816.F32 R4, R16.reuse, R10, R4 ;  /* 0x0000000a1004723c */ /* 0x050fe20000001804 */
[----:B--2---:R0:W-:Y:S04]  /*5e420*/  STL.64 [R1+0x3638], R12 ;  /* 0x0036380c01007387 */ /* 0x0041e80000100a00 */
[----:B0-----:R-:W2:Y:S01]  /*5e430*/  LDL.LU R12, [R1+0x210] ;  /* 0x00021000010c7983 */ /* 0x001ea20000300800 */
[----:B------:R-:W2:Y:S02]  /*5e440*/  LDL.LU R13, [R1+0x214] ;  /* 0x00021400010d7983 */ /* 0x000ea40000300800 */
[----:B------:R-:W2:Y:S02]  /*5e450*/  LDL.LU R14, [R1+0x218] ;  /* 0x00021800010e7983 */ /* 0x000ea40000300800 */
[----:B------:R-:W2:Y:S11]  /*5e460*/  LDL.LU R15, [R1+0x21c] ;  /* 0x00021c00010f7983 */ /* 0x000eb60000300800 */
[----:B------:R-:W-:Y:S02]  /*5e470*/  @!UPT UIADD3 URZ, URZ, URZ, URZ ;  /* 0x0000003f3f3ff290 */ /* 0x000fe4000fffe03f */
[----:B------:R-:W-:Y:S01]  /*5e480*/  STL.64 [R1+0x8d0], R4 ;  /* 0x0008d00401007387 */ /* 0x000fe20000100a00 */
[----:B------:R0:W-:Y:S03]  /*5e490*/  STL.64 [R1+0x8d8], R6 ;  /* 0x0008d80601007387 */ /* 0x0001e60000100a00 */
[----:B0-----:R-:W3:Y:S01]  /*5e4a0*/  LDL.LU.64 R6, [R1+0x3658] ;  /* 0x0036580001067983 */ /* 0x001ee20000300a00 */
[----:B------:R-:W-:Y:S02]  /*5e4b0*/  STL.64 [R1+0x3548], R10 ;  /* 0x0035480a01007387 */ /* 0x000fe40000100a00 */
[----:B------:R-:W-:Y:S01]  /*5e4c0*/  STL [R1+0x3540], R9 ;  /* 0x0035400901007387 */ /* 0x000fe20000100800 */
[----:B---3--:R-:W-:Y:S01]  /*5e4d0*/  HMMA.16816.F32 R16, R16, R6, R20 ;  /* 0x000000061010723c */ /* 0x008fe20000001814 */
[----:B------:R-:W2:Y:S01]  /*5e4e0*/  LDL.LU.64 R22, [R1+0x3650] ;  /* 0x0036500001167983 */ /* 0x000ea20000300a00 */
[----:B------:R-:W2:Y:S11]  /*5e4f0*/  LDL.LU.64 R20, [R1+0x3648] ;  /* 0x0036480001147983 */ /* 0x000eb60000300a00 */
[----:B------:R-:W-:Y:S10]  /*5e500*/  @!UPT UIADD3 URZ, URZ, URZ, URZ ;  /* 0x0000003f3f3ff290 */ /* 0x000ff4000fffe03f */
[----:B------:R-:W-:Y:S01]  /*5e510*/  STL.64 [R1+0x8a0], R16 ;  /* 0x0008a01001007387 */ /* 0x000fe20000100a00 */
[----:B------:R-:W-:Y:S02]  /*5e520*/  STL.64 [R1+0x8a8], R18 ;  /* 0x0008a81201007387 */ /* 0x000fe40000100a00 */
[----:B------:R0:W-:Y:S02]  /*5e530*/  STL.64 [R1+0x3538], R6 ;  /* 0x0035380601007387 */ /* 0x0001e40000100a00 */
[----:B------:R-:W3:Y:S01]  /*5e540*/  LDL.LU R4, [R1+0x440] ;  /* 0x0004400001047983 */ /* 0x000ee20000300800 */
[----:B------:R-:W3:Y:S04]  /*5e550*/  LDL.LU R5, [R1+0x444] ;  /* 0x0004440001057983 */ /* 0x000ee80000300800 */
[----:B0-----:R-:W3:Y:S01]  /*5e560*/  LDL.LU R6, [R1+0x448] ;  /* 0x0004480001067983 */ /* 0x001ee20000300800 */
[----:B------:R-:W3:Y:S01]  /*5e570*/  LDL.LU R7, [R1+0x44c] ;  /* 0x00044c0001077983 */ /* 0x000ee20000300800 */
        /* <DEDUP_REMOVED lines=40> */
[C---:B----4-:R-:W-:Y:S01]  /*5e800*/  HMMA.16816.F32 R16, R20.reuse, R18, R24 ;  /* 0x000000121410723c */ /* 0x050fe20000001818 */
[----:B------:R-:W2:Y:S11]  /*5e810*/  LDL.LU.64 R26, [R1+0x35c0] ;  /* 0x0035c000011a7983 */ /* 0x000eb60000300a00 */
[----:B------:R-:W-:Y:S11]  /*5e820*/  @!UPT UIADD3 URZ, URZ, URZ, URZ ;  /* 0x0000003f3f3ff290 */ /* 0x000ff6000fffe03f */
[----:B------:R-:W-:Y:S01]  /*5e830*/  STL.64 [R1+0x870], R16 ;  /* 0x0008701001007387 */ /* 0x000fe20000100a00 */
[----:B------:R-:W-:Y:S02]  /*5e840*/  STL.64 [R1+0x878], R18 ;  /* 0x0008781201007387 */ /* 0x000fe40000100a00 */
[----:B------:R-:W0:Y:S02]  /*5e850*/  LDSM.16.MT88.4 R16, [R29+0x16180] ;  /* 0x016180001d10783b */ /* 0x000e240000004200 */
[----:B0-----:R-:W-:Y:S02]  /*5e860*/  STL.64 [R1+0x3440], R18 ;  /* 0x0034401201007387 */ /* 0x001fe40000100a00 */
[----:B------:R0:W-:Y:S02]  /*5e870*/  STL.64 [R1+0x3438], R16 ;  /* 0x0034381001007387 */ /* 0x0001e40000100a00 */
[----:B0-----:R-:W4:Y:S01]  /*5e880*/  LDL.LU R16, [R1+0x450] ;  /* 0x0004500001107983 */ /* 0x001f220000300800 */
[----:B------:R-:W4:Y:S02]  /*5e890*/  LDL.LU R17, [R1+0x454] ;  /* 0x0004540001117983 */ /* 0x000f240000300800 */
[----:B------:R-:W4:Y:S02]  /*5e8a0*/  LDL.LU R18, [R1+0x458] ;  /* 0x0004580001127983 */ /* 0x000f240000300800 */
[----:B------:R-:W4:Y:S01]  /*5e8b0*/  LDL.LU R19, [R1+0x45c] ;  /* 0x00045c0001137983 */ /* 0x000f220000300800 */
[----:B------:R-:W-:Y:S01]  /*5e8c0*/  STL [R1+0x238c], R29 ;  /* 0x00238c1d01007387 */ /* 0x000fe20000100800 */
        /* <DEDUP_REMOVED lines=22> */
[----:B------:R-:W4:Y:S11]  /*5ea30*/  LDL.LU.64 R14, [R1+0x3570] ;  /* 0x00357000010e7983 */ /* 0x000f360000300a00 */
[----:B------:R-:W-:Y:S10]  /*5ea40*/  @!UPT UIADD3 URZ, URZ, URZ, URZ ;  /* 0x0000003f3f3ff290 */ /* 0x000ff4000fffe03f */
[----:B------:R-:W-:Y:S01]  /*5ea50*/  STL.64 [R1+0x830], R24 ;  /* 0x0008301801007387 */ /* 0x000fe20000100a00 */
[----:B------:R0:W-:Y:S03]  /*5ea60*/  STL.64 [R1+0x838], R26 ;  /* 0x0008381a01007387 */ /* 0x0001e60000100a00 */
[----:B0-----:R-:W3:Y:S01]  /*5ea70*/  LDL.LU.64 R26, [R1+0x3568] ;  /* 0x00356800011a7983 */ /* 0x001ee20000300a00 */
[C---:B----4-:R-:W-:Y:S07]  /*5ea80*/  HMMA.16816.F32 R16, R20.reuse, R14, R16 ;  /* 0x0000000e1410723c */ /* 0x050fee0000001810 */
[----:B------:R-:W-:Y:S11]  /*5ea90*/  IMAD.MOV.U32 R14, RZ, RZ, R8 ;  /* 0x000000ffff0e7224 */ /* 0x000ff600078e0008 */
[----:B------:R-:W-:Y:S05]  /*5eaa0*/  @!UPT UIADD3 URZ, URZ, URZ, URZ ;  /* 0x0000003f3f3ff290 */ /* 0x000fea000fffe03f */
[----:B------:R-:W-:Y:S01]  /*5eab0*/  STL.64 [R1+0x820], R16 ;  /* 0x0008201001007387 */ /* 0x000fe20000100a00 */
[----:B------:R-:W-:Y:S02]  /*5eac0*/  STL.64 [R1+0x828], R18 ;  /* 0x0008281201007387 */ /* 0x000fe40000100a00 */
[----:B------:R-:W2:Y:S02]  /*5ead0*/  LDL.LU R8, [R1+0x420] ;  /* 0x0004200001087983 */ /* 0x000ea40000300800 */
[----:B------:R-:W2:Y:S01]  /*5eae0*/  LDL.LU R9, [R1+0x424] ;  /* 0x0004240001097983 */ /* 0x000ea20000300800 */
[----:B------:R-:W4:Y:S01]  /*5eaf0*/  LDL.LU R10, [R1+0x428] ;  /* 0x00042800010a7983 */ /* 0x000f220000300800 */
[----:B------:R-:W4:Y:S01]  /*5eb00*/  LDL.LU R11, [R1+0x42c] ;  /* 0x00042c00010b7983 */ /* 0x000f220000300800 */
[----:B---3--:R-:W-:Y:S01]  /*5eb10*/  HMMA.16816.F32 R4, R20, R26, R4 ;  /* 0x0000001a1404723c */ /* 0x008fe20000001804 */
[----:B------:R-:W-:Y:S02]  /*5eb20*/  IMAD.MOV.U32 R29, RZ, RZ, R26 ;  /* 0x000000ffff1d7224 */ /* 0x000fe400078e001a */
[----:B------:R-:W-:Y:S01]  /*5eb30*/  IMAD.MOV.U32 R28, RZ, RZ, R27 ;  /* 0x000000ffff1c7224 */ /* 0x000fe200078e001b */
[----:B----4-:R-:W-:Y:S01]  /*5eb40*/  STL.64 [R1+0x3560], R10 ;  /* 0x0035600a01007387 */ /* 0x010fe20000100a00 */
[----:B--2---:R0:W-:Y:S03]  /*5eb50*/  STL.64 [R1+0x3558], R8 ;  /* 0x0035580801007387 */ /* 0x0041e60000100a00 */
[----:B0-----:R-:W2:Y:S01]  /*5eb60*/  LDL.LU R8, [R1+0x430] ;  /* 0x0004300001087983 */ /* 0x001ea20000300800 */
[----:B------:R-:W2:Y:S02]  /*5eb70*/  LDL.LU R9, [R1+0x434] ;  /* 0x0004340001097983 */ /* 0x000ea40000300800 */
[----:B------:R-:W2:Y:S02]  /*5eb80*/  LDL.LU R10, [R1+0x438] ;  /* 0x00043800010a7983 */ /* 0x000ea40000300800 */
[----:B------:R-:W2:Y:S10]  /*5eb90*/  LDL.LU R11, [R1+0x43c] ;  /* 0x00043c00010b7983 */ /* 0x000eb40000300800 */
[----:B------:R0:W-:Y:S01]  /*5eba0*/  STL.64 [R1+0x810], R4 ;  /* 0x0008100401007387 */ /* 0x0001e20000100a00 */
[----:B------:R1:W-:Y:S03]  /*5ebb0*/  STL.64 [R1+0x818], R6 ;  /* 0x0008180601007387 */ /* 0x0003e60000100a00 */
[----:B0-----:R-:W3:Y:S01]  /*5ebc0*/  LDL.LU R4, [R1+0x410] ;  /* 0x0004100001047983 */ /* 0x001ee20000300800 */
[----:B------:R-:W3:Y:S02]  /*5ebd0*/  LDL.LU R5, [R1+0x414] ;  /* 0x0004140001057983 */ /* 0x000ee40000300800 */
[----:B-1----:R-:W3:Y:S02]  /*5ebe0*/  LDL.LU R6, [R1+0x418] ;  /* 0x0004180001067983 */ /* 0x002ee40000300800 */
[----:B------:R-:W3:Y:S01]  /*5ebf0*/  LDL.LU R7, [R1+0x41c] ;  /* 0x00041c0001077983 */ /* 0x000ee20000300800 */
[----:B------:R-:W4:Y:S01]  /*5ec00*/  LDL.LU R24, [R1+0x1b0] ;  /* 0x0001b00001187983 */ /* 0x000f220000300800 */
[----:B------:R-:W4:Y:S02]  /*5ec10*/  LDL.LU R25, [R1+0x1b4] ;  /* 0x0001b40001197983 */ /* 0x000f240000300800 */
[----:B------:R-:W4:Y:S02]  /*5ec20*/  LDL.LU R26, [R1+0x1b8] ;  /* 0x0001b800011a7983 */ /* 0x000f240000300800 */
[----:B------:R-:W4:Y:S01]  /*5ec30*/  LDL.LU R27, [R1+0x1bc] ;  /* 0x0001bc00011b7983 */ /* 0x000f220000300800 */
        /* <DEDUP_REMOVED lines=11> */
[----:B------:R-:W-:Y:S01]  /*5ecf0*/  HMMA.16816.F32 R12, R20, R14, R8 ;  /* 0x0000000e140c723c */ /* 0x000fe20000001808 */
[----:B--2---:R0:W-:Y:S01]  /*5ed00*/  STL.64 [R1+0x3508], R18 ;  /* 0x0035081201007387 */ /* 0x0041e20000100a00 */
[----:B------:R-:W-:Y:S02]  /*5ed10*/  STL.64 [R1+0x3500], R16 ;  /* 0x0035001001007387 */ /* 0x000fe40000100a00 */
[----:B0-----:R-:W-:Y:S02]  /*5ed20*/  IMAD.MOV.U32 R18, RZ, RZ, R2 ;  /* 0x000000ffff127224 */ /* 0x001fe400078e0002 */
[----:B------:R-:W-:-:S05]  /*5ed30*/  IMAD.MOV.U32 R19, RZ, RZ, R0 ;  /* 0x000000ffff137224 */ /* 0x000fca00078e0000 */
[----:B------:R0:W-:Y:S04]  /*5ed40*/  STL.64 [R1+0x3518], R18 ;  /* 0x0035181201007387 */ /* 0x0001e80000100a00 */
[----:B0-----:R-:W2:Y:S04]  /*5ed50*/  LDL.64 R18, [R1+0xf8] ;  /* 0x0000f80001127983 */ /* 0x001ea80000100a00 */
[----:B--2---:R0:W-:Y:S04]  /*5ed60*/  STL.64 [R1+0x3520], R18 ;  /* 0x0035201201007387 */ /* 0x0041e80000100a00 */
[----:B0-----:R-:W2:Y:S01]  /*5ed70*/  LDL.64 R18, [R1+0x108] ;  /* 0x0001080001127983 */ /* 0x001ea20000100a00 */
[----:B------:R-:W2:Y:S02]  /*5ed80*/  LDL.LU.64 R10, [R1+0x3560] ;  /* 0x00356000010a7983 */ /* 0x000ea40000300a00 */
[----:B------:R-:W2:Y:S02]  /*5ed90*/  LDL.LU.64 R8, [R1+0x3558] ;  /* 0x0035580001087983 */ /* 0x000ea40000300a00 */
[----:B------:R-:W-:Y:S01]  /*5eda0*/  STL.64 [R1+0x800], R12 ;  /* 0x0008000c01007387 */ /* 0x000fe20000100a00 */
[----:B------:R0:W-:Y:S04]  /*5edb0*/  STL.64 [R1+0x808], R14 ;  /* 0x0008080e01007387 */ /* 0x0001e80000100a00 */
[----:B0-----:R-:W2:Y:S02]  /*5edc0*/  LDL.LU.64 R14, [R1+0x3550] ;  /* 0x00355000010e7983 */ /* 0x001ea40000300a00 */
[C---:B--2---:R-:W-:Y:S11]  /*5edd0*/  HMMA.16816.F32 R8, R20.reuse, R14, R8 ;  /* 0x0000000e1408723c */ /* 0x044ff60000001808 */
[----:B------:R-:W-:Y:S11]  /*5ede0*/  @!UPT UIADD3 URZ, URZ, URZ, URZ ;  /* 0x0000003f3f3ff290 */ /* 0x000ff6000fffe03f */
[----:B------:R-:W-:Y:S01]  /*5edf0*/  @!UPT UIADD3 URZ, URZ, URZ, URZ ;  /* 0x0000003f3f3ff290 */ /* 0x000fe2000fffe03f */
[----:B------:R-:W-:Y:S01]  /*5ee00*/  STL.64 [R1+0x7f0], R8 ;  /* 0x0007f00801007387 */ /* 0x000fe20000100a00 */
[----:B------:R0:W-:Y:S03]  /*5ee10*/  STL.64 [R1+0x7f8], R10 ;  /* 0x0007f80a01007387 */ /* 0x0001e60000100a00 */
[----:B0-----:R-:W3:Y:S01]  /*5ee20*/  LDL.LU.64 R10, [R1+0x3548] ;  /* 0x00354800010a7983 */ /* 0x001ee20000300a00 */
[----:B------:R-:W2:Y:S02]  /*5ee30*/  LDL.LU R9, [R1+0x3540] ;  /* 0x0035400001097983 */ /* 0x000ea40000300800 */
[----:B------:R0:W-:Y:S02]  /*5ee40*/  STL.64 [R1+0x3498], R14 ;  /* 0x0034980e01007387 */ /* 0x0001e40000100a00 */
[----:B0-----:R-:W2:Y:S01]  /*5ee50*/  LDL.64 R14, [R1+0xd8] ;  /* 0x0000d800010e7983 */ /* 0x001ea20000100a00 */
[C---:B---3--:R-:W-:Y:S03]  /*5ee60*/  HMMA.16816.F32 R4, R20.reuse, R10, R4 ;  /* 0x0000000a1404723c */ /* 0x048fe60000001804 */
        /* <DEDUP_REMOVED lines=9> */
[----:B------:R-:W-:Y:S02]  /*5ef00*/  STL [R1+0x3454], R10 ;  /* 0x0034540a01007387 */ /* 0x000fe40000100800 */
[----:B------:R-:W-:Y:S01]  /*5ef10*/  STL [R1+0x3450], R11 ;  /* 0x0034500b01007387 */ /* 0x000fe20000100800 */
[----:B----4-:R-:W-:Y:S01]  /*5ef20*/  HMMA.16816.F32 R20, R20, R6, R24 ;  /* 0x000000061414723c */ /* 0x010fe20000001818 */
[----:B------:R-:W3:Y:S01]  /*5ef30*/  LDL.LU.64 R26, [R1+0x3530] ;  /* 0x00353000011a7983 */ /* 0x000ee20000300a00 */
[----:B------:R-:W3:Y:S11]  /*5ef40*/  LDL.LU.64 R24, [R1+0x3528] ;  /* 0x0035280001187983 */ /* 0x000ef60000300a00 */
[----:B------:R-:W-:Y:S10]  /*5ef50*/  @!UPT UIADD3 URZ, URZ, URZ, URZ ;  /* 0x0000003f3f3ff290 */ /* 0x000ff4000fffe03f */
[----:B------:R-:W-:Y:S01]  /*5ef60*/  STL.64 [R1+0x7d0], R20 ;  /* 0x0007d01401007387 */ /* 0x000fe20000100a00 */
[----:B------:R0:W-:Y:S03]  /*5ef70*/  STL.64 [R1+0x7d8], R22 ;  /* 0x0007d81601007387 */ /* 0x0001e60000100a00 */
[----:B0-----:R-:W4:Y:S04]  /*5ef80*/  LDL.64 R22, [R1+0x98] ;  /* 0x0000980001167983 */ /* 0x001f280000100a00 */
[----:B----4-:R0:W-:Y:S04]  /*5ef90*/  STL.64 [R1+0x34e8], R22 ;  /* 0x0034e81601007387 */ /* 0x0101e80000100a00 */
[----:B0-----:R-:W4:Y:S01]  /*5efa0*/  LDL.64 R22, [R1+0xa8] ;  /* 0x0000a80001167983 */ /* 0x001f220000100a00 */
[----:B------:R0:W-:Y:S02]  /*5efb0*/  STL.64 [R1+0x3448], R6 ;  /* 0x0034480601007387 */ /* 0x0001e40000100a00 */
[----:B------:R-:W3:Y:S02]  /*5efc0*/  LDL.LU R4, [R1+0x1a0] ;  /* 0x0001a00001047983 */ /* 0x000ee40000300800 */
[----:B------:R-:W3:Y:S01]  /*5efd0*/  LDL.LU R5, [R1+0x1a4] ;  /* 0x0001a40001057983 */ /* 0x000ee20000300800 */
[----:B0-----:R-:W3:Y:S01]  /*5efe0*/  LDL.LU R6, [R1+0x1a8] ;  /* 0x0001a80001067983 */ /* 0x001ee20000300800 */
[----:B------:R-:W3:Y:S02]  /*5eff0*/  LDL.LU R7, [R1+0x1ac] ;  /* 0x0001ac0001077983 */ /* 0x000ee40000300800 */
[----:B------:R-:W-:Y:S01]  /*5f000*/  IMAD.MOV.U32 R3, RZ, RZ, R19 ;  /* 0x000000ffff037224 */ /* 0x000fe200078e0013 */
        /* <DEDUP_REMOVED lines=20> */
[----:B------:R-:W2:Y:S02]  /*5f150*/  LDL.LU.64 R18, [R1+0x3518] ;  /* 0x0035180001127983 */ /* 0x000ea40000300a00 */
[C---:B--2---:R-:W-:Y:S02]  /*5f160*/  HMMA.16816.F32 R16, R24.reuse, R18, R12 ;  /* 0x000000121810723c */ /* 0x044fe4000000180c */
[----:B------:R-:W2:Y:S11]  /*5f170*/  LDL.LU.64 R14, [R1+0x3510] ;  /* 0x00351000010e7983 */ /* 0x000eb60000300a00 */
[----:B------:R-:W-:Y:S10]  /*5f180*/  @!UPT UIADD3 URZ, URZ, URZ, URZ ;  /* 0x0000003f3f3ff290 */ /* 0x000ff4000fffe03f */
[----:B------:R-:W-:Y:S01]  /*5f190*/  STL.64 [R1+0x7a0], R16 ;  /* 0x0007a01001007387 */ /* 0x000fe20000100a00 */
[----:B------:R0:W-:Y:S03]  /*5f1a0*/  STL.64 [R1+0x7a8], R18 ;  /* 0x0007a81201007387 */ /* 0x0001e60000100a00 */
[----:B0-----:R-:W2:Y:S01]  /*5f1b0*/  LDL.LU.64 R18, [R1+0x3508] ;  /* 0x0035080001127983 */ /* 0x001ea20000300a00 */
[----:B------:R-:W2:Y:S02]  /*5f1c0*/  LDL.LU.64 R16, [R1+0x3500] ;  /* 0x0035000001107983 */ /* 0x000ea40000300a00 */
[C---:B--2---:R-:W-:Y:S11]  /*5f1d0*/  HMMA.16816.F32 R16, R24.reuse, R14, R16 ;  /* 0x0000000e1810723c */ /* 0x044ff60000001810 */
[----:B------:R-:W-:Y:S11]  /*5f1e0*/  @!UPT UIADD3 URZ, URZ, URZ, URZ ;  /* 0x0000003f3f3ff290 */ /* 0x000ff6000fffe03f */
[----:B------:R-:W-:Y:S01]  /*5f1f0*/  @!UPT UIADD3 URZ, URZ, URZ, URZ ;  /* 0x0000003f3f3ff290 */ /* 0x000fe2000fffe03f */
[----:B------:R-:W-:Y:S01]  /*5f200*/  STL.64 [R1+0x790], R16 ;  /* 0x0007901001007387 */ /* 0x000fe20000100a00 */
[----:B------:R0:W-:Y:S03]  /*5f210*/  STL.64 [R1+0x798], R18 ;  /* 0x0007981201007387 */ /* 0x0001e60000100a00 */
[----:B0-----:R-:W4:Y:S01]  /*5f220*/  LDL.LU.64 R18, [R1+0x34f8] ;  /* 0x0034f80001127983 */ /* 0x001f220000300a00 */
[----:B------:R-:W4:Y:S02]  /*5f230*/  LDL.LU.64 R16, [R1+0x34f0] ;  /* 0x0034f00001107983 */ /* 0x000f240000300a00 */
[----:B------:R-:W-:Y:S02]  /*5f240*/  IMAD.MOV.U32 R7, RZ, RZ, R15 ;  /* 0x000000ffff077224 */ /* 0x000fe400078e000f */
[----:B------:R-:W-:Y:S02]  /*5f250*/  IMAD.MOV.U32 R8, RZ, RZ, R14 ;  /* 0x000000ffff087224 */ /* 0x000fe400078e000e */
[----:B------:R-:W2:Y:S01]  /*5f260*/  LDL.64 R14, [R1+0x68] ;  /* 0x00006800010e7983 */ /* 0x000ea20000100a00 */
[----:B------:R-:W-:Y:S02]  /*5f270*/  STL.64 [R1+0x34a8], R6 ;  /* 0x0034a80601007387 */ /* 0x000fe40000100a00 */
[----:B------:R0:W-:Y:S02]  /*5f280*/  STL [R1+0x34a0], R5 ;  /* 0x0034a00501007387 */ /* 0x0001e40000100800 */
[----:B------:R-:W3:Y:S01]  /*5f290*/  LDL.LU R4, [R1+0x150] ;  /* 0x0001500001047983 */ /* 0x000ee20000300800 */
[----:B0-----:R-:W3:Y:S01]  /*5f2a0*/  LDL.LU R5, [R1+0x154] ;  /* 0x0001540001057983 */ /* 0x001ee20000300800 */
[----:B------:R-:W3:Y:S02]  /*5f2b0*/  LDL.LU R6, [R1+0x158] ;  /* 0x0001580001067983 */ /* 0x000ee40000300800 */
[----:B------:R-:W3:Y:S01]  /*5f2c0*/  LDL.LU R7, [R1+0x15c] ;  /* 0x00015c0001077983 */ /* 0x000ee20000300800 */
[C---:B----4-:R-:W-:Y:S11]  /*5f2d0*/  HMMA.16816.F32 R16, R24.reuse, R22, R16 ;  /* 0x000000161810723c */ /* 0x050ff60000001810 */
[----:B------:R-:W-:Y:S11]  /*5f2e0*/  @!UPT UIADD3 URZ, URZ, URZ, URZ ;  /* 0x0000003f3f3ff290 */ /* 0x000ff6000fffe03f */
[----:B------:R-:W-:Y:S01]  /*5f2f0*/  @!UPT UIADD3 URZ, URZ, URZ, URZ ;  /* 0x0000003f3f3ff290 */ /* 0x000fe2000fffe03f */
[----:B------:R0:W-:Y:S01]  /*5f300*/  STL.64 [R1+0x780], R16 ;  /* 0x0007801001007387 */ /* 0x0001e20000100a00 */
[----:B------:R-:W-:Y:S02]  /*5f310*/  STL.64 [R1+0x788], R18 ;  /* 0x0007881201007387 */ /* 0x000fe40000100a00 */
[----:B0-----:R-:W-:Y:S02]  /*5f320*/  IMAD.MOV.U32 R17, RZ, RZ, R22 ;  /* 0x000000ffff117224 */ /* 0x001fe400078e0016 */
[----:B------:R-:W-:Y:S02]  /*5f330*/  IMAD.MOV.U32 R16, RZ, RZ, R23 ;  /* 0x000000ffff107224 */ /* 0x000fe400078e0017 */
[----:B------:R-:W3:Y:S03]  /*5f340*/  LDL.LU.64 R22, [R1+0x34e8] ;  /* 0x0034e80001167983 */ /* 0x000ee60000300a00 */
[----:B------:R0:W-:Y:S02]  /*5f350*/  STL.64 [R1+0x34e0], R16 ;  /* 0x0034e01001007387 */ /* 0x0001e40000100a00 */
[----:B0-----:R-:W2:Y:S01]  /*5f360*/  LDL.LU R16, [R1+0x400] ;  /* 0x0004000001107983 */ /* 0x001ea20000300800 */
[----:B------:R-:W2:Y:S02]  /*5f370*/  LDL.LU R17, [R1+0x404] ;  /* 0x0004040001117983 */ /* 0x000ea40000300800 */
[----:B------:R-:W2:Y:S02]  /*5f380*/  LDL.LU R18, [R1+0x408] ;  /* 0x0004080001127983 */ /* 0x000ea40000300800 */
[----:B------:R-:W2:Y:S01]  /*5f390*/  LDL.LU R19, [R1+0x40c] ;  /* 0x00040c0001137983 */ /* 0x000ea20000300800 */
[----:B---3--:R-:W-:Y:S11]  /*5f3a0*/  HMMA.16816.F32 R4, R24, R22, R4 ;  /* 0x000000161804723c */ /* 0x008ff60000001804 */
[----:B------:R-:W-:Y:S11]  /*5f3b0*/  @!UPT UIADD3 URZ, URZ, URZ, URZ ;  /* 0x0000003f3f3ff290 */ /* 0x000ff6000fffe03f */
[----:B------:R-:W-:Y:S01]  /*5f3c0*/  @!UPT UIADD3 URZ, URZ, URZ, URZ ;  /* 0x0000003f3f3ff290 */ /* 0x000fe2000fffe03f */
[----:B------:R0:W-:Y:S01]  /*5f3d0*/  STL.64 [R1+0x770], R4 ;  /* 0x0007700401007387 */ /* 0x0001e20000100a00 */
[----:B------:R1:W-:Y:S03]  /*5f3e0*/  STL.64 [R1+0x778], R6 ;  /* 0x0007780601007387 */ /* 0x0003e60000100a00 */
[----:B0-----:R-:W3:Y:S01]  /*5f3f0*/  LDL.LU R4, [R1+0x3d0] ;  /* 0x0003d00001047983 */ /* 0x001ee20000300800 */
[----:B------:R-:W3:Y:S02]  /*5f400*/  LDL.LU R5, [R1+0x3d4] ;  /* 0x0003d40001057983 */ /* 0x000ee40000300800 */
[----:B-1----:R-:W4:Y:S02]  /*5f410*/  LDL.LU R6, [R1+0x3d8] ;  /* 0x0003d80001067983 */ /* 0x002f240000300800 */
[----:B------:R-:W4:Y:S02]  /*5f420*/  LDL.LU R7, [R1+0x3dc] ;  /* 0x0003dc0001077983 */ /* 0x000f240000300800 */
[----:B----4-:R0:W-:Y:S01]  /*5f430*/  STL.64 [R1+0x34b8], R6 ;  /* 0x0034b80601007387 */ /* 0x0101e20000100a00 */
[----:B---3--:R-:W-:Y:S03]  /*5f440*/  STL.64 [R1+0x34b0], R4 ;  /* 0x0034b00401007387 */ /* 0x008fe60000100a00 */
[----:B0-----:R-:W3:Y:S01]  /*5f450*/  LDL.64 R6, [R1+0x48] ;  /* 0x0000480001067983 */ /* 0x001ee20000100a00 */
[----:B------:R-:W-:-:S02]  /*5f460*/  IMAD.MOV.U32 R2, RZ, RZ, R22 ;  /* 0x000000ffff027224 */ /* 0x000fc400078e0016 */
[----:B------:R-:W-:Y:S02]  /*5f470*/  IMAD.MOV.U32 R0, RZ, RZ, R23 ;  /* 0x000000ffff007224 */ /* 0x000fe400078e0017 */
[----:B------:R-:W0:Y:S01]  /*5f480*/  LDSM.16.MT88.4 R20, [R9+0x16000] ;  /* 0x016000000914783b */ /* 0x000e220000004200 */
[----:B--2---:R-:W-:Y:S03]  /*5f490*/  HMMA.16816.F32 R16, R24, R14, R16 ;  /* 0x0000000e1810723c */ /* 0x004fe60000001810 */
[----:B---3--:R1:W-:Y:S04]  /*5f4a0*/  STL.64 [R1+0x34c8], R6 ;  /* 0x0034c80601007387 */ /* 0x0083e80000100a00 */
[----:B-1----:R-:W2:Y:S01]  /*5f4b0*/  LDL.64 R6, [R1+0x58] ;  /* 0x0000580001067983 */ /* 0x002ea20000100a00 */
[----:B------:R1:W-:Y:S03]  /*5f4c0*/  STL.64 [R1+0x34c0], R8 ;  /* 0x0034c00801007387 */ /* 0x0003e60000100a00 */
[----:B-1----:R-:W3:Y:S01]  /*5f4d0*/  LDL.LU R8, [R1+0x3e0] ;  /* 0x0003e00001087983 */ /* 0x002ee20000300800 */
[----:B------:R-:W3:Y:S02]  /*5f4e0*/  LDL.LU R9, [R1+0x3e4] ;  /* 0x0003e40001097983 */ /* 0x000ee40000300800 */
[----:B------:R-:W4:Y:S02]  /*5f4f0*/  LDL.LU R10, [R1+0x3e8] ;  /* 0x0003e800010a7983 */ /* 0x000f240000300800 */
[----:B------:R-:W4:Y:S02]  /*5f500*/  LDL.LU R11, [R1+0x3ec] ;  /* 0x0003ec00010b7983 */ /* 0x000f240000300800 */
[----:B----4-:R-:W-:Y:S01]  /*5f510*/  STL.64 [R1+0x34d8], R10 ;  /* 0x0034d80a01007387 */ /* 0x010fe20000100a00 */
[----:B---3--:R1:W-:Y:S03]  /*5f520*/  STL.64 [R1+0x34d0], R8 ;  /* 0x0034d00801007387 */ /* 0x0083e60000100a00 */
[----:B-1----:R-:W2:Y:S01]  /*5f530*/  LDL.LU R8, [R1+0x3f0] ;  /* 0x0003f00001087983 */ /* 0x002ea20000300800 */
[----:B------:R-:W2:Y:S02]  /*5f540*/  LDL.LU R9, [R1+0x3f4] ;  /* 0x0003f40001097983 */ /* 0x000ea40000300800 */
[----:B------:R-:W2:Y:S02]  /*5f550*/  LDL.LU R10, [R1+0x3f8] ;  /* 0x0003f800010a7983 */ /* 0x000ea40000300800 */
[----:B------:R-:W2:Y:S01]  /*5f560*/  LDL.LU R11, [R1+0x3fc] ;  /* 0x0003fc00010b7983 */ /* 0x000ea20000300800 */
[----:B0-----:R0:W-:Y:S01]  /*5f570*/  STL.64 [R1+0x3300], R22 ;  /* 0x0033001601007387 */ /* 0x0011e20000100a00 */
[----:B------:R-:W-:Y:S03]  /*5f580*/  STL.64 [R1+0x32f8], R20 ;  /* 0x0032f81401007387 */ /* 0x000fe60000100a00 */
[----:B0-----:R-:W3:Y:S01]  /*5f590*/  LDL.64 R22, [R1+0x38] ;  /* 0x0000380001167983 */ /* 0x001ee20000100a00 */
[----:B------:R0:W-:Y:S02]  /*5f5a0*/  STL.64 [R1+0x760], R16 ;  /* 0x0007601001007387 */ /* 0x0001e40000100a00 */
[----:B------:R1:W-:Y:S01]  /*5f5b0*/  STL.64 [R1+0x768], R18 ;  /* 0x0007681201007387 */ /* 0x0003e20000100a00 */
[----:B0-----:R-:W4:Y:S01]  /*5f5c0*/  LDL.LU.64 R16, [R1+0x34e0] ;  /* 0x0034e00001107983 */ /* 0x001f220000300a00 */
[----:B-1----:R-:W-:-:S02]  /*5f5d0*/  IMAD.MOV.U32 R19, RZ, RZ, R14 ;  /* 0x000000ffff137224 */ /* 0x002fc400078e000e */
[----:B------:R-:W-:Y:S02]  /*5f5e0*/  IMAD.MOV.U32 R18, RZ, RZ, R15 ;  /* 0x000000ffff127224 */ /* 0x000fe400078e000f */
[----:B------:R-:W2:Y:S01]  /*5f5f0*/  LDL.LU R12, [R1+0x3c0] ;  /* 0x0003c000010c7983 */ /* 0x000ea20000300800 */
[----:B------:R-:W2:Y:S01]  /*5f600*/  LDL.LU R13, [R1+0x3c4] ;  /* 0x0003c400010d7983 */ /* 0x000ea20000300800 */
[----:B------:R-:W2:Y:S02]  /*5f610*/  LDL.LU R14, [R1+0x3c8] ;  /* 0x0003c800010e7983 */ /* 0x000ea40000300800 */
[----:B------:R-:W2:Y:S02]  /*5f620*/  LDL.LU R15, [R1+0x3cc] ;  /* 0x0003cc00010f7983 */ /* 0x000ea40000300800 */
[----:B------:R-:W-:Y:S01]  /*5f630*/  STL.64 [R1+0x3468], R18 ;  /* 0x0034681201007387 */ /* 0x000fe20000100a00 */
[----:B----4-:R0:W-:Y:S04]  /*5f640*/  STL.64 [R1+0x3460], R16 ;  /* 0x0034601001007387 */ /* 0x0101e80000100a00 */
[----:B0-----:R-:W4:Y:S01]  /*5f650*/  LDL.LU R16, [R1+0x3a0] ;  /* 0x0003a00001107983 */ /* 0x001f220000300800 */
[----:B------:R-:W4:Y:S02]  /*5f660*/  LDL.LU R17, [R1+0x3a4] ;  /* 0x0003a40001117983 */ /* 0x000f240000300800 */
[----:B------:R-:W3:Y:S02]  /*5f670*/  LDL.LU R18, [R1+0x3a8] ;  /* 0x0003a80001127983 */ /* 0x000ee40000300800 */
[----:B------:R-:W3:Y:S01]  /*5f680*/  LDL.LU R19, [R1+0x3ac] ;  /* 0x0003ac0001137983 */ /* 0x000ee20000300800 */
[----:B--2---:R-:W-:Y:S01]  /*5f690*/  HMMA.16816.F32 R8, R24, R6, R8 ;  /* 0x000000061808723c */ /* 0x004fe20000001808 */
[----:B---3--:R0:W-:Y:S01]  /*5f6a0*/  STL.64 [R1+0x3478], R18 ;  /* 0x0034781201007387 */ /* 0x0081e20000100a00 */
[----:B----4-:R-:W-:Y:S02]  /*5f6b0*/  STL.64 [R1+0x3470], R16 ;  /* 0x0034701001007387 */ /* 0x010fe40000100a00 */
[----:B0-----:R-:W-:-:S02]  /*5f6c0*/  IMAD.MOV.U32 R18, RZ, RZ, R29 ;  /* 0x000000ffff127224 */ /* 0x001fc400078e001d */
[----:B------:R-:W-:-:S05]  /*5f6d0*/  IMAD.MOV.U32 R19, RZ, RZ, R28 ;  /* 0x000000ffff137224 */ /* 0x000fca00078e001c */
[----:B------:R0:W-:Y:S01]  /*5f6e0*/  STL.64 [R1+0x3490], R18 ;  /* 0x0034901201007387 */ /* 0x0001e20000100a00 */
[----:B------:R-:W-:Y:S02]  /*5f6f0*/  IMAD.MOV.U32 R29, RZ, RZ, R6 ;  /* 0x000000ffff1d7224 */ /* 0x000fe400078e0006 */
[----:B------:R-:W-:Y:S01]  /*5f700*/  IMAD.MOV.U32 R28, RZ, RZ, R7 ;  /* 0x000000ffff1c7224 */ /* 0x000fe200078e0007 */
[----:B0-----:R-:W2:Y:S08]  /*5f710*/  LDL.64 R18, [R1+0x28] ;  /* 0x0000280001127983 */ /* 0x001eb00000100a00 */
[----:B------:R-:W-:Y:S02]  /*5f720*/  STL.64 [R1+0x750], R8 ;  /* 0x0007500801007387 */ /* 0x000fe40000100a00 */
[----:B------:R0:W-:Y:S02]  /*5f730*/  STL.64 [R1+0x758], R10 ;  /* 0x0007580a01007387 */ /* 0x0001e40000100a00 */
        /* <DEDUP_REMOVED lines=12> */
[----:B------:R-:W4:Y:S02]  /*5f800*/  LDL.LU.64 R4, [R1+0x34b0] ;  /* 0x0034b00001047983 */ /* 0x000f240000300a00 */
[----:B------:R-:W-:Y:S02]  /*5f810*/  STL.64 [R1+0x3488], R10 ;  /* 0x0034880a01007387 */ /* 0x000fe40000100a00 */
[----:B------:R-:W-:Y:S01]  /*5f820*/  IMAD.MOV.U32 R3, RZ, RZ, R22 ;  /* 0x000000ffff037224 */ /* 0x000fe200078e0016 */
[C---:B----4-:R-:W-:Y:S01]  /*5f830*/  HMMA.16816.F32 R4, R24.reuse, R22, R4 ;  /* 0x000000161804723c */ /* 0x050fe20000001804 */
[----:B---3--:R0:W-:Y:S04]  /*5f840*/  STL.64 [R1+0x3480], R8 ;  /* 0x0034800801007387 */ /* 0x0081e80000100a00 */
[----:B0-----:R-:W3:Y:S01]  /*5f850*/  LDL.LU R8, [R1+0x3b0] ;  /* 0x0003b00001087983 */ /* 0x001ee20000300800 */
[----:B------:R-:W3:Y:S02]  /*5f860*/  LDL.LU R9, [R1+0x3b4] ;  /* 0x0003b40001097983 */ /* 0x000ee40000300800 */
[----:B------:R-:W3:Y:S02]  /*5f870*/  LDL.LU R10, [R1+0x3b8] ;  /* 0x0003b800010a7983 */ /* 0x000ee40000300800 */
[----:B------:R-:W3:Y:S11]  /*5f880*/  LDL.LU R11, [R1+0x3bc] ;  /* 0x0003bc00010b7983 */ /* 0x000ef60000300800 */
[----:B------:R-:W-:Y:S02]  /*5f890*/  @!UPT UIADD3 URZ, URZ, URZ, URZ ;  /* 0x0000003f3f3ff290 */ /* 0x000fe4000fffe03f */
[----:B------:R-:W-:Y:S01]  /*5f8a0*/  STL.64 [R1+0x730], R4 ;  /* 0x0007300401007387 */ /* 0x000fe20000100a00 */
[----:B------:R0:W-:Y:S03]  /*5f8b0*/  STL.64 [R1+0x738], R6 ;  /* 0x0007380601007387 */ /* 0x0001e60000100a00 */
[----:B0-----:R-:W4:Y:S01]  /*5f8c0*/  LDL.LU.64 R6, [R1+0x34a8] ;  /* 0x0034a80001067983 */ /* 0x001f220000300a00 */
[----:B------:R-:W3:Y:S02]  /*5f8d0*/  LDL.LU R5, [R1+0x34a0] ;  /* 0x0034a00001057983 */ /* 0x000ee40000300800 */
[----:B------:R-:W3:Y:S02]  /*5f8e0*/  LDL.LU R20, [R1+0x300] ;  /* 0x0003000001147983 */ /* 0x000ee40000300800 */
[----:B------:R-:W3:Y:S02]  /*5f8f0*/  LDL.LU R21, [R1+0x304] ;  /* 0x0003040001157983 */ /* 0x000ee40000300800 */
[----:B------:R-:W-:Y:S01]  /*5f900*/  IMAD.MOV.U32 R4, RZ, RZ, R23 ;  /* 0x000000ffff047224 */ /* 0x000fe200078e0017 */
[----:B------:R-:W3:Y:S01]  /*5f910*/  LDL.LU R22, [R1+0x308] ;  /* 0x0003080001167983 */ /* 0x000ee20000300800 */
[----:B------:R-:W3:Y:S01]  /*5f920*/  LDL.LU R23, [R1+0x30c] ;  /* 0x00030c0001177983 */ /* 0x000ee20000300800 */
[C---:B--2---:R-:W-:Y:S02]  /*5f930*/  HMMA.16816.F32 R12, R24.reuse, R18, R12 ;  /* 0x00000012180c723c */ /* 0x044fe4000000180c */
[----:B---3--:R0:W-:Y:S01]  /*5f940*/  STL.64 [R1+0x3310], R22 ;  /* 0x0033101601007387 */ /* 0x0081e20000100a00 */
[----:B------:R-:W-:Y:S03]  /*5f950*/  STL.64 [R1+0x3308], R20 ;  /* 0x0033081401007387 */ /* 0x000fe60000100a00 */
[----:B0-----:R-:W2:Y:S04]  /*5f960*/  LDL R22, [R1+0x8] ;  /* 0x0000080001167983 */ /* 0x001ea80000100800 */
[----:B------:R-:W2:Y:S11]  /*5f970*/  LDL R23, [R1+0xc] ;  /* 0x00000c0001177983 */ /* 0x000eb60000100800 */
[----:B------:R-:W-:Y:S02]  /*5f980*/  @!UPT UIADD3 URZ, URZ, URZ, URZ ;  /* 0x0000003f3f3ff290 */ /* 0x000fe4000fffe03f */
[----:B------:R0:W-:Y:S02]  /*5f990*/  STL.64 [R1+0x720], R12 ;  /* 0x0007200c01007387 */ /* 0x0001e40000100a00 */
[----:B------:R1:W-:Y:S02]  /*5f9a0*/  STL.64 [R1+0x728], R14 ;  /* 0x0007280e01007387 */ /* 0x0003e40000100a00 */
[----:B0-----:R-:W-:Y:S01]  /*5f9b0*/  IMAD.MOV.U32 R13, RZ, RZ, R18 ;  /* 0x000000ffff0d7224 */ /* 0x001fe200078e0012 */
[----:B-1----:R-:W3:Y:S01]  /*5f9c0*/  LDL.LU.64 R14, [R1+0x3498] ;  /* 0x00349800010e7983 */ /* 0x002ee20000300a00 */
[----:B------:R-:W-:Y:S02]  /*5f9d0*/  IMAD.MOV.U32 R12, RZ, RZ, R19 ;  /* 0x000000ffff0c7224 */ /* 0x000fe400078e0013 */
[----:B------:R-:W2:Y:S02]  /*5f9e0*/  LDL.LU.64 R18, [R1+0x3490] ;  /* 0x0034900001127983 */ /* 0x000ea40000300a00 */
[C---:B--2---:R-:W-:Y:S01]  /*5f9f0*/  HMMA.16816.F32 R16, R24.reuse, R18, R8 ;  /* 0x000000121810723c */ /* 0x044fe20000001808 */
[----:B------:R-:W2:Y:S01]  /*5fa00*/  LDL.LU.64 R10, [R1+0x3488] ;  /* 0x00348800010a7983 */ /* 0x000ea20000300a00 */
        /* <DEDUP_REMOVED lines=13> */
[----:B------:R0:W-:Y:S02]  /*5fae0*/  STL.64 [R1+0x3320], R22 ;  /* 0x0033201601007387 */ /* 0x0001e40000100a00 */
[----:B0-----:R-:W2:Y:S04]  /*5faf0*/  LDL.64 R22, [R1+0x18] ;  /* 0x0000180001167983 */ /* 0x001ea80000100a00 */
[----:B--2---:R0:W-:Y:S01]  /*5fb00*/  STL.64 [R1+0x3338], R22 ;  /* 0x0033381601007387 */ /* 0x0041e20000100a00 */
[----:B------:R-:W3:Y:S02]  /*5fb10*/  LDL.LU R20, [R1+0x390] ;  /* 0x0003900001147983 */ /* 0x000ee40000300800 */
[----:B------:R-:W3:Y:S01]  /*5fb20*/  LDL.LU R21, [R1+0x394] ;  /* 0x0003940001157983 */ /* 0x000ee20000300800 */
[----:B0-----:R-:W3:Y:S01]  /*5fb30*/  LDL.LU R22, [R1+0x398] ;  /* 0x0003980001167983 */ /* 0x001ee20000300800 */
[----:B------:R-:W3:Y:S02]  /*5fb40*/  LDL.LU R23, [R1+0x39c] ;  /* 0x00039c0001177983 */ /* 0x000ee40000300800 */
[----:B---3--:R-:W-:Y:S11]  /*5fb50*/  HMMA.16816.F32 R20, R24, R14, R20 ;  /* 0x0000000e1814723c */ /* 0x008ff60000001814 */
[----:B------:R-:W-:Y:S11]  /*5fb60*/  @!UPT UIADD3 URZ, URZ, URZ, URZ ;  /* 0x0000003f3f3ff290 */ /* 0x000ff6000fffe03f */
[----:B------:R-:W-:Y:S01]  /*5fb70*/  @!UPT UIADD3 URZ, URZ, URZ, URZ ;  /* 0x0000003f3f3ff290 */ /* 0x000fe2000fffe03f */
[----:B------:R-:W-:Y:S01]  /*5fb80*/  STL.64 [R1+0x6f0], R20 ;  /* 0x0006f01401007387 */ /* 0x000fe20000100a00 */
[----:B------:R0:W-:Y:S02]  /*5fb90*/  STL.64 [R1+0x6f8], R22 ;  /* 0x0006f81601007387 */ /* 0x0001e40000100a00 */
[----:B0-----:R-:W-:Y:S02]  /*5fba0*/  IMAD.MOV.U32 R22, RZ, RZ, R13 ;  /* 0x000000ffff167224 */ /* 0x001fe400078e000d */
[----:B------:R-:W-:-:S05]  /*5fbb0*/  IMAD.MOV.U32 R23, RZ, RZ, R12 ;  /* 0x000000ffff177224 */ /* 0x000fca00078e000c */
[----:B------:R-:W-:Y:S01]  /*5fbc0*/  STL.64 [R1+0x3350], R22 ;  /* 0x0033501601007387 */ /* 0x000fe20000100a00 */
[----:B------:R0:W-:Y:S02]  /*5fbd0*/  STL.64 [R1+0x3318], R14 ;  /* 0x0033180e01007387 */ /* 0x0001e40000100a00 */
[----:B------:R-:W2:Y:S02]  /*5fbe0*/  LDL.LU R12, [R1+0x310] ;  /* 0x00031000010c7983 */ /* 0x000ea40000300800 */
[----:B------:R-:W2:Y:S01]  /*5fbf0*/  LDL.LU R13, [R1+0x314] ;  /* 0x00031400010d7983 */ /* 0x000ea20000300800 */
[----:B0-----:R-:W3:Y:S01]  /*5fc00*/  LDL.LU R14, [R1+0x318] ;  /* 0x00031800010e7983 */ /* 0x001ee20000300800 */
[----:B------:R-:W3:Y:S02]  /*5fc10*/  LDL.LU R15, [R1+0x31c] ;  /* 0x00031c00010f7983 */ /* 0x000ee40000300800 */
[----:B------:R-:W-:Y:S02]  /*5fc20*/  IMAD.MOV.U32 R22, RZ, RZ, R3 ;  /* 0x000000ffff167224 */ /* 0x000fe400078e0003 */
        /* <DEDUP_REMOVED lines=17> */
[----:B---3--:R-:W-:Y:S01]  /*5fd40*/  STL.64 [R1+0x3348], R14 ;  /* 0x0033480e01007387 */ /* 0x008fe20000100a00 */
[----:B--2---:R0:W-:Y:S03]  /*5fd50*/  STL.64 [R1+0x3340], R12 ;  /* 0x0033400c01007387 */ /* 0x0041e60000100a00 */
[----:B0-----:R-:W2:Y:S01]  /*5fd60*/  LDL.LU R12, [R1+0x330] ;  /* 0x00033000010c7983 */ /* 0x001ea20000300800 */
[----:B------:R-:W2:Y:S02]  /*5fd70*/  LDL.LU R13, [R1+0x334] ;  /* 0x00033400010d7983 */ /* 0x000ea40000300800 */
[----:B------:R-:W3:Y:S02]  /*5fd80*/  LDL.LU R14, [R1+0x338] ;  /* 0x00033800010e7983 */ /* 0x000ee40000300800 */
[----:B------:R-:W3:Y:S01]  /*5fd90*/  LDL.LU R15, [R1+0x33c] ;  /* 0x00033c00010f7983 */ /* 0x000ee20000300800 */
[----:B------:R0:W-:Y:S02]  /*5fda0*/  STL.64 [R1+0x3398], R22 ;  /* 0x0033981601007387 */ /* 0x0001e40000100a00 */
[----:B0-----:R-:W-:-:S02]  /*5fdb0*/  IMAD.MOV.U32 R22, RZ, RZ, R19 ;  /* 0x000000ffff167224 */ /* 0x001fc400078e0013 */
[----:B------:R-:W-:-:S05]  /*5fdc0*/  IMAD.MOV.U32 R23, RZ, RZ, R18 ;  /* 0x000000ffff177224 */ /* 0x000fca00078e0012 */
[----:B------:R0:W-:Y:S01]  /*5fdd0*/  STL.64 [R1+0x33b0], R22 ;  /* 0x0033b01601007387 */ /* 0x0001e20000100a00 */
        /* <DEDUP_REMOVED lines=15> */
[----:B------:R-:W-:-:S02]  /*5fed0*/  IMAD.MOV.U32 R22, RZ, RZ, R8 ;  /* 0x000000ffff167224 */ /* 0x000fc400078e0008 */
[----:B----4-:R-:W-:-:S05]  /*5fee0*/  IMAD.MOV.U32 R23, RZ, RZ, R7 ;  /* 0x000000ffff177224 */ /* 0x010fca00078e0007 */
[----:B------:R-:W-:Y:S04]  /*5fef0*/  STL.64 [R1+0x33f0], R22 ;  /* 0x0033f01601007387 */ /* 0x000fe80000100a00 */
[----:B---3--:R-:W-:Y:S01]  /*5ff00*/  STL.64 [R1+0x3378], R14 ;  /* 0x0033780e01007387 */ /* 0x008fe20000100a00 */
[----:B--2---:R0:W-:Y:S03]  /*5ff10*/  STL.64 [R1+0x3370], R12 ;  /* 0x0033700c01007387 */ /* 0x0041e60000100a00 */
[----:B0-----:R-:W2:Y:S01]  /*5ff20*/  LDL.LU R12, [R1+0x350] ;  /* 0x00035000010c7983 */ /* 0x001ea20000300800 */
[----:B------:R-:W2:Y:S02]  /*5ff30*/  LDL.LU R13, [R1+0x354] ;  /* 0x00035400010d7983 */ /* 0x000ea40000300800 */
[----:B------:R-:W3:Y:S02]  /*5ff40*/  LDL.LU R14, [R1+0x358] ;  /* 0x00035800010e7983 */ /* 0x000ee40000300800 */
[----:B------:R-:W3:Y:S01]  /*5ff50*/  LDL.LU R15, [R1+0x35c] ;  /* 0x00035c00010f7983 */ /* 0x000ee20000300800 */
[----:B------:R-:W4:Y:S04]  /*5ff60*/  LDL.64 R22, [R1+0xe8] ;  /* 0x0000e80001167983 */ /* 0x000f280000100a00 */
[----:B----4-:R0:W-:Y:S02]  /*5ff70*/  STL.64 [R1+0x3408], R22 ;  /* 0x0034081601007387 */ /* 0x0101e40000100a00 */
[----:B0-----:R-:W-:-:S02]  /*5ff80*/  IMAD.MOV.U32 R22, RZ, RZ, R6 ;  /* 0x000000ffff167224 */ /* 0x001fc400078e0006 */
[----:B------:R-:W-:-:S05]  /*5ff90*/  IMAD.MOV.U32 R23, RZ, RZ, R5 ;  /* 0x000000ffff177224 */ /* 0x000fca00078e0005 */
[----:B------:R-:W-:Y:S01]  /*5ffa0*/  STL.64 [R1+0x3420], R22 ;  /* 0x0034201601007387 */ /* 0x000fe20000100a00 */
[----:B---3--:R-:W-:Y:S02]  /*5ffb0*/  STL.64 [R1+0x3390], R14 ;  /* 0x0033900e01007387 */ /* 0x008fe40000100a00 */
[----:B--2---:R0:W-:Y:S02]  /*5ffc0*/  STL.64 [R1+0x3388], R12 ;  /* 0x0033880c01007387 */ /* 0x0041e40000100a00 */
        /* <DEDUP_REMOVED lines=13> */
[----:B------:R-:W-:Y:S01]  /*600a0*/  IMAD.MOV.U32 R22, RZ, RZ, R4 ;  /* 0x000000ffff167224 */ /* 0x000fe200078e0004 */
[----:B------:R-:W4:Y:S01]  /*600b0*/  LDL.LU R19, [R1+0x14c] ;  /* 0x00014c0001137983 */ /* 0x000f220000300800 */
[----:B------:R-:W4:Y:S02]  /*600c0*/  LDL.LU R4, [R1+0x380] ;  /* 0x0003800001047983 */ /* 0x000f240000300800 */
[----:B------:R-:W4:Y:S02]  /*600d0*/  LDL.LU R5, [R1+0x384] ;  /* 0x0003840001057983 */ /* 0x000f240000300800 */
[----:B------:R-:W4:Y:S01]  /*600e0*/  LDL.LU R6, [R1+0x388] ;  /* 0x0003880001067983 */ /* 0x000f220000300800 */
[----:B------:R-:W4:Y:S04]  /*600f0*/  LDL.LU R7, [R1+0x38c] ;  /* 0x00038c0001077983 */ /* 0x000f280000300800 */
        /* <DEDUP_REMOVED lines=34> */
[----:B------:R-:W-:Y:S01]  /*60320*/  IMAD.MOV.U32 R23, RZ, RZ, R3 ;  /* 0x000000ffff177224 */ /* 0x000fe200078e0003 */
[----:B---3--:R-:W-:Y:S02]  /*60330*/  HMMA.16816.F32 R24, R24, R6, R16 ;  /* 0x000000061818723c */ /* 0x008fe40000001810 */
[----:B------:R-:W2:Y:S01]  /*60340*/  LDL.LU.64 R18, [R1+0x3440] ;  /* 0x0034400001127983 */ /* 0x000ea20000300a00 */
[----:B------:R-:W2:Y:S11]  /*60350*/  LDL.LU.64 R16, [R1+0x3438] ;  /* 0x0034380001107983 */ /* 0x000eb60000300a00 */
[----:B------:R-:W-:Y:S09]  /*60360*/  @!UPT UIADD3 URZ, URZ, URZ, URZ ;  /* 0x0000003f3f3ff290 */ /* 0x000ff2000fffe03f */
[----:B------:R-:W-:Y:S01]  /*60370*/  STL.64 [R1+0x6d0], R24 ;  /* 0x0006d01801007387 */ /* 0x000fe20000100a00 */
[----:B------:R-:W-:Y:S01]  /*60380*/  STL.64 [R1+0x6d8], R26 ;  /* 0x0006d81a01007387 */ /* 0x000fe20000100a00 */
        /* <DEDUP_REMOVED lines=36> */
[----:B0-----:R-:W3:Y:S01]  /*605d0*/  LDL.LU.64 R22, [R1+0x33c0] ;  /* 0x0033c00001167983 */ /* 0x001ee20000300a00 */
[----:B------:R-:W3:Y:S02]  /*605e0*/  LDL.LU.64 R20, [R1+0x33b8] ;  /* 0x0033b80001147983 */ /* 0x000ee40000300a00 */
[----:B------:R-:W-:Y:S02]  /*605f0*/  IMAD.MOV.U32 R26, RZ, RZ, R2 ;  /* 0x000000ffff1a7224 */ /* 0x000fe400078e0002 */
[----:B------:R-:W-:-:S07]  /*60600*/  IMAD.MOV.U32 R27, RZ, RZ, R0 ;  /* 0x000000ffff1b7224 */ /* 0x000fce00078e0000 */
[C---:B---3--:R-:W-:Y:S01]  /*60610*/  HMMA.16816.F32 R24, R16.reuse, R26, R20 ;  /* 0x0000001a1018723c */ /* 0x048fe20000001814 */
[----:B------:R-:W2:Y:S11]  /*60620*/  LDL.LU.64 R22, [R1+0x33b0] ;  /* 0x0033b00001167983 */ /* 0x000eb60000300a00 */
[----:B------:R-:W-:Y:S11]  /*60630*/  @!UPT UIADD3 URZ, URZ, URZ, URZ ;  /* 0x0000003f3f3ff290 */ /* 0x000ff6000fffe03f */
[----:B------:R-:W-:Y:S01]  /*60640*/  STL.64 [R1+0x670], R24 ;  /* 0x0006701801007387 */ /* 0x000fe20000100a00 */
[----:B------:R-:W-:Y:S02]  /*60650*/  STL.64 [R1+0x678], R26 ;  /* 0x0006781a01007387 */ /* 0x000fe40000100a00 */
[----:B------:R-:W0:Y:S02]  /*60660*/  LDSM.16.MT88.4 R24, [R9+0x16080] ;  /* 0x016080000918783b */ /* 0x000e240000004200 */
[----:B0-----:R-:W-:Y:S02]  /*60670*/  STL.64 [R1+0x31c8], R26 ;  /* 0x0031c81a01007387 */ /* 0x001fe40000100a00 */
[----:B------:R0:W-:Y:S02]  /*60680*/  STL.64 [R1+0x31c0], R24 ;  /* 0x0031c01801007387 */ /* 0x0001e40000100a00 */
[----:B0-----:R-:W3:Y:S01]  /*60690*/  LDL.LU R24, [R1+0x2f0] ;  /* 0x0002f00001187983 */ /* 0x001ee20000300800 */
[----:B------:R-:W3:Y:S02]  /*606a0*/  LDL.LU R25, [R1+0x2f4] ;  /* 0x0002f40001197983 */ /* 0x000ee40000300800 */
[----:B------:R-:W3:Y:S02]  /*606b0*/  LDL.LU R26, [R1+0x2f8] ;  /* 0x0002f800011a7983 */ /* 0x000ee40000300800 */
[----:B------:R-:W3:Y:S01]  /*606c0*/  LDL.LU R27, [R1+0x2fc] ;  /* 0x0002fc00011b7983 */ /* 0x000ee20000300800 */
        /* <DEDUP_REMOVED lines=47> */
[----:B------:R-:W-:Y:S01]  /*609c0*/  STL.64 [R1+0x5d0], R20 ;  /* 0x0005d01401007387 */ /* 0x000fe20000100a00 */
[----:B------:R0:W-:Y:S03]  /*609d0*/  STL.64 [R1+0x5d8], R22 ;  /* 0x0005d81601007387 */ /* 0x0001e60000100a00 */
[----:B0-----:R-:W2:Y:S01]  /*609e0*/  LDL.LU.64 R22, [R1+0x3310] ;  /* 0x0033100001167983 */ /* 0x001ea20000300a00 */
[----:B------:R-:W2:Y:S01]  /*609f0*/  LDL.LU.64 R20, [R1+0x3308] ;  /* 0x0033080001147983 */ /* 0x000ea20000300a00 */
[C---:B---3--:R-:W-:Y:S08]  /*60a00*/  HMMA.16816.F32 R24, R16.reuse, R10, R24 ;  /* 0x0000000a1018723c */ /* 0x048ff00000001818 */
        /* <DEDUP_REMOVED lines=8> */
[----:B------:R-:W3:Y:S01]  /*60a90*/  LDL.LU R12, [R1+0x70] ;  /* 0x00007000010c7983 */ /* 0x000ee20000300800 */
[----:B------:R-:W3:Y:S04]  /*60aa0*/  LDL.LU R13, [R1+0x74] ;  /* 0x00007400010d7983 */ /* 0x000ee80000300800 */
[----:B0-----:R-:W3:Y:S01]  /*60ab0*/  LDL.LU R14, [R1+0x78] ;  /* 0x00007800010e7983 */ /* 0x001ee20000300800 */
[----:B------:R-:W3:Y:S02]  /*60ac0*/  LDL.LU R15, [R1+0x7c] ;  /* 0x00007c00010f7983 */ /* 0x000ee40000300800 */
[----:B------:R-:W-:Y:S02]  /*60ad0*/  STL [R1+0x31e4], R10 ;  /* 0x0031e40a01007387 */ /* 0x000fe40000100800 */
[----:B------:R-:W-:Y:S01]  /*60ae0*/  STL [R1+0x31e0], R11 ;  /* 0x0031e00b01007387 */ /* 0x000fe20000100800 */
[----:B------:R-:W-:Y:S01]  /*60af0*/  STL.64 [R1+0x5a0], R24 ;  /* 0x0005a01801007387 */ /* 0x000fe20000100a00 */
[----:B------:R-:W-:Y:S02]  /*60b00*/  STL.64 [R1+0x5a8], R26 ;  /* 0x0005a81a01007387 */ /* 0x000fe40000100a00 */
[----:B------:R0:W-:Y:S02]  /*60b10*/  STL [R1+0x3290], R9 ;  /* 0x0032900901007387 */ /* 0x0001e40000100800 */
[----:B------:R-:W4:Y:S01]  /*60b20*/  LDL.LU R8, [R1+0x220] ;  /* 0x0002200001087983 */ /* 0x000f220000300800 */
[----:B0-----:R-:W4:Y:S01]  /*60b30*/  LDL.LU R9, [R1+0x224] ;  /* 0x0002240001097983 */ /* 0x001f220000300800 */
[----:B------:R-:W2:Y:S02]  /*60b40*/  LDL.LU R10, [R1+0x228] ;  /* 0x00022800010a7983 */ /* 0x000ea40000300800 */
[----:B------:R-:W2:Y:S02]  /*60b50*/  LDL.LU R11, [R1+0x22c] ;  /* 0x00022c00010b7983 */ /* 0x000ea40000300800 */
[----:B------:R-:W3:Y:S01]  /*60b60*/  LDL.LU R24, [R1+0x260] ;  /* 0x0002600001187983 */ /* 0x000ee20000300800 */
[----:B------:R-:W3:Y:S01]  /*60b70*/  LDL.LU R25, [R1+0x264] ;  /* 0x0002640001197983 */ /* 0x000ee20000300800 */
[----:B------:R-:W3:Y:S02]  /*60b80*/  LDL.LU R26, [R1+0x268] ;  /* 0x00026800011a7983 */ /* 0x000ee40000300800 */
[----:B------:R-:W3:Y:S01]  /*60b90*/  LDL.LU R27, [R1+0x26c] ;  /* 0x00026c00011b7983 */ /* 0x000ee20000300800 */
[----:B--2---:R0:W-:Y:S01]  /*60ba0*/  STL.64 [R1+0x32a0], R10 ;  /* 0x0032a00a01007387 */ /* 0x0041e20000100a00 */
[----:B----4-:R-:W-:Y:S03]  /*60bb0*/  STL.64 [R1+0x3298], R8 ;  /* 0x0032980801007387 */ /* 0x010fe60000100a00 */
[----:B0-----:R-:W2:Y:S04]  /*60bc0*/  LDL.64 R10, [R1+0xd8] ;  /* 0x0000d800010a7983 */ /* 0x001ea80000100a00 */
[----:B--2---:R0:W-:Y:S02]  /*60bd0*/  STL.64 [R1+0x32b0], R10 ;  /* 0x0032b00a01007387 */ /* 0x0041e40000100a00 */
[----:B0-----:R-:W-:-:S02]  /*60be0*/  IMAD.MOV.U32 R10, RZ, RZ, R4 ;  /* 0x000000ffff0a7224 */ /* 0x001fc400078e0004 */
[----:B------:R-:W-:-:S05]  /*60bf0*/  IMAD.MOV.U32 R11, RZ, RZ, R3 ;  /* 0x000000ffff0b7224 */ /* 0x000fca00078e0003 */
[----:B------:R0:W-:Y:S01]  /*60c00*/  STL.64 [R1+0x32c8], R10 ;  /* 0x0032c80a01007387 */ /* 0x0001e20000100a00 */
[----:B------:R-:W2:Y:S02]  /*60c10*/  LDL.LU R8, [R1+0x250] ;  /* 0x0002500001087983 */ /* 0x000ea40000300800 */
[----:B------:R-:W2:Y:S01]  /*60c20*/  LDL.LU R9, [R1+0x254] ;  /* 0x0002540001097983 */ /* 0x000ea20000300800 */
[----:B0-----:R-:W4:Y:S01]  /*60c30*/  LDL.LU R10, [R1+0x258] ;  /* 0x00025800010a7983 */ /* 0x001f220000300800 */
[----:B------:R-:W4:Y:S01]  /*60c40*/  LDL.LU R11, [R1+0x25c] ;  /* 0x00025c00010b7983 */ /* 0x000f220000300800 */
[----:B---3--:R-:W-:Y:S02]  /*60c50*/  HMMA.16816.F32 R12, R16, R6, R12 ;  /* 0x00000006100c723c */ /* 0x008fe4000000180c */
[----:B----4-:R0:W-:Y:S01]  /*60c60*/  STL.64 [R1+0x32f0], R10 ;  /* 0x0032f00a01007387 */ /* 0x0101e20000100a00 */
[----:B--2---:R-:W-:Y:S02]  /*60c70*/  STL.64 [R1+0x32e8], R8 ;  /* 0x0032e80801007387 */ /* 0x004fe40000100a00 */
[----:B------:R-:W2:Y:S01]  /*60c80*/  LDL.64 R18, [R1+0x98] ;  /* 0x0000980001127983 */ /* 0x000ea20000100a00 */
[----:B0-----:R-:W3:Y:S04]  /*60c90*/  LDL.64 R10, [R1+0x108] ;  /* 0x00010800010a7983 */ /* 0x001ee80000100a00 */
[----:B--2---:R0:W-:Y:S11]  /*60ca0*/  STL.64 [R1+0x32a8], R18 ;  /* 0x0032a81201007387 */ /* 0x0041f60000100a00 */
[----:B------:R-:W-:Y:S02]  /*60cb0*/  @!UPT UIADD3 URZ, URZ, URZ, URZ ;  /* 0x0000003f3f3ff290 */ /* 0x000fe4000fffe03f */
[----:B------:R-:W-:Y:S02]  /*60cc0*/  STL.64 [R1+0x590], R12 ;  /* 0x0005900c01007387 */ /* 0x000fe40000100a00 */
[----:B------:R-:W-:Y:S02]  /*60cd0*/  STL.64 [R1+0x598], R14 ;  /* 0x0005980e01007387 */ /* 0x000fe40000100a00 */
[----:B------:R-:W2:Y:S01]  /*60ce0*/  LDL.LU R16, [R1+0x230] ;  /* 0x0002300001107983 */ /* 0x000ea20000300800 */
[----:B------:R-:W2:Y:S04]  /*60cf0*/  LDL.LU R17, [R1+0x234] ;  /* 0x0002340001117983 */ /* 0x000ea80000300800 */
[----:B0-----:R-:W4:Y:S01]  /*60d00*/  LDL.LU R18, [R1+0x238] ;  /* 0x0002380001127983 */ /* 0x001f220000300800 */
[----:B------:R-:W4:Y:S03]  /*60d10*/  LDL.LU R19, [R1+0x23c] ;  /* 0x00023c0001137983 */ /* 0x000f260000300800 */
[----:B----4-:R-:W-:Y:S01]  /*60d20*/  STL.64 [R1+0x32c0], R18 ;  /* 0x0032c01201007387 */ /* 0x010fe20000100a00 */
[----:B--2---:R0:W-:Y:S03]  /*60d30*/  STL.64 [R1+0x32b8], R16 ;  /* 0x0032b81001007387 */ /* 0x0041e60000100a00 */
[----:B0-----:R-:W2:Y:S01]  /*60d40*/  LDL.LU R16, [R1+0x240] ;  /* 0x0002400001107983 */ /* 0x001ea20000300800 */
[----:B------:R-:W2:Y:S02]  /*60d50*/  LDL.LU R17, [R1+0x244] ;  /* 0x0002440001117983 */ /* 0x000ea40000300800 */
[----:B------:R-:W4:Y:S02]  /*60d60*/  LDL.LU R18, [R1+0x248] ;  /* 0x0002480001127983 */ /* 0x000f240000300800 */
[----:B------:R-:W4:Y:S01]  /*60d70*/  LDL.LU R19, [R1+0x24c] ;  /* 0x00024c0001137983 */ /* 0x000f220000300800 */
[----:B---3--:R-:W-:Y:S01]  /*60d80*/  HMMA.16816.F32 R12, R20, R10, R24 ;  /* 0x0000000a140c723c */ /* 0x008fe20000001818 */
[----:B------:R-:W-:-:S06]  /*60d90*/  IMAD.MOV.U32 R5, RZ, RZ, R11 ;  /* 0x000000ffff057224 */ /* 0x000fcc00078e000b */
[----:B------:R-:W-:Y:S01]  /*60da0*/  IMAD.MOV.U32 R24, RZ, RZ, R10 ;  /* 0x000000ffff187224 */ /* 0x000fe200078e000a */
[----:B----4-:R0:W-:Y:S01]  /*60db0*/  STL.64 [R1+0x32d8], R18 ;  /* 0x0032d81201007387 */ /* 0x0101e20000100a00 */
[----:B--2---:R-:W-:Y:S03]  /*60dc0*/  STL.64 [R1+0x32d0], R16 ;  /* 0x0032d01001007387 */ /* 0x004fe60000100a00 */
[----:B0-----:R-:W2:Y:S01]  /*60dd0*/  LDL.64 R18, [R1+0xf8] ;  /* 0x0000f80001127983 */ /* 0x001ea20000100a00 */
[----:B------:R-:W2:Y:S02]  /*60de0*/  LDL.LU.64 R10, [R1+0x32f0] ;  /* 0x0032f000010a7983 */ /* 0x000ea40000300a00 */
[----:B------:R-:W2:Y:S08]  /*60df0*/  LDL.LU.64 R8, [R1+0x32e8] ;  /* 0x0032e80001087983 */ /* 0x000eb00000300a00 */
[----:B------:R0:W-:Y:S01]  /*60e00*/  STL.64 [R1+0x630], R12 ;  /* 0x0006300c01007387 */ /* 0x0001e20000100a00 */
[----:B------:R1:W-:Y:S01]  /*60e10*/  STL.64 [R1+0x638], R14 ;  /* 0x0006380e01007387 */ /* 0x0003e20000100a00 */
[----:B0-----:R-:W-:-:S03]  /*60e20*/  IMAD.MOV.U32 R12, RZ, RZ, R14 ;  /* 0x000000ffff0c7224 */ /* 0x001fc600078e000e */
[----:B-1----:R-:W3:Y:S01]  /*60e30*/  LDL.LU.64 R14, [R1+0x32e0] ;  /* 0x0032e000010e7983 */ /* 0x002ee20000300a00 */
[----:B------:R-:W-:Y:S02]  /*60e40*/  STL [R1+0x31f8], R5 ;  /* 0x0031f80501007387 */ /* 0x000fe40000100800 */
[----:B------:R-:W-:Y:S01]  /*60e50*/  STL [R1+0x2390], R12 ;  /* 0x0023900c01007387 */ /* 0x000fe20000100800 */
[C---:B--2---:R-:W-:Y:S01]  /*60e60*/  HMMA.16816.F32 R8, R20.reuse, R18, R8 ;  /* 0x000000121408723c */ /* 0x044fe20000001808 */
[----:B------:R-:W-:Y:S02]  /*60e70*/  IMAD.MOV.U32 R26, RZ, RZ, R18 ;  /* 0x000000ffff1a7224 */ /* 0x000fe400078e0012 */
[----:B------:R-:W-:Y:S02]  /*60e80*/  IMAD.MOV.U32 R25, RZ, RZ, R19 ;  /* 0x000000ffff197224 */ /* 0x000fe400078e0013 */
[----:B------:R-:W2:Y:S01]  /*60e90*/  LDL.LU.64 R18, [R1+0x32d8] ;  /* 0x0032d80001127983 */ /* 0x000ea20000300a00 */
[----:B------:R-:W2:Y:S11]  /*60ea0*/  LDL.LU.64 R16, [R1+0x32d0] ;  /* 0x0032d00001107983 */ /* 0x000eb60000300a00 */
[----:B------:R-:W-:Y:S06]  /*60eb0*/  @!UPT UIADD3 URZ, URZ, URZ, URZ ;  /* 0x0000003f3f3ff290 */ /* 0x000fec000fffe03f */
[----:B------:R-:W-:Y:S01]  /*60ec0*/  STL.64 [R1+0x600], R8 ;  /* 0x0006000801007387 */ /* 0x000fe20000100a00 */
[----:B------:R0:W-:Y:S02]  /*60ed0*/  STL.64 [R1+0x608], R10 ;  /* 0x0006080a01007387 */ /* 0x0001e40000100a00 */
[----:B------:R-:W-:Y:S02]  /*60ee0*/  IMAD.MOV.U32 R13, RZ, RZ, R10 ;  /* 0x000000ffff0d7224 */ /* 0x000fe400078e000a */
[----:B0-----:R-:W2:Y:S03]  /*60ef0*/  LDL.LU.64 R10, [R1+0x32c8] ;  /* 0x0032c800010a7983 */ /* 0x001ea60000300a00 */
[----:B------:R0:W-:Y:S02]  /*60f00*/  STL [R1+0x2394], R13 ;  /* 0x0023940d01007387 */ /* 0x0001e40000100800 */
[----:B---3--:R1:W-:Y:S02]  /*60f10*/  STL.64 [R1+0x3250], R14 ;  /* 0x0032500e01007387 */ /* 0x0083e40000100a00 */
[----:B------:R-:W3:Y:S01]  /*60f20*/  LDL.LU R12, [R1+0xae0] ;  /* 0x000ae000010c7983 */ /* 0x000ee20000300800 */
[----:B0-----:R-:W3:Y:S01]  /*60f30*/  LDL.LU R13, [R1+0xae4] ;  /* 0x000ae400010d7983 */ /* 0x001ee20000300800 */
[----:B-1----:R-:W3:Y:S02]  /*60f40*/  LDL.LU R14, [R1+0xae8] ;  /* 0x000ae800010e7983 */ /* 0x002ee40000300800 */
        /* <DEDUP_REMOVED lines=14> */
[----:B0-----:R-:W3:Y:S01]  /*61030*/  LDL.LU.64 R18, [R1+0x32a8] ;  /* 0x0032a80001127983 */ /* 0x001ee20000300a00 */
[----:B------:R-:W2:Y:S02]  /*61040*/  LDL.LU.64 R10, [R1+0x32a0] ;  /* 0x0032a000010a7983 */ /* 0x000ea40000300a00 */
[----:B------:R-:W2:Y:S02]  /*61050*/  LDL.LU.64 R8, [R1+0x3298] ;  /* 0x0032980001087983 */ /* 0x000ea40000300a00 */
[----:B------:R-:W-:Y:S01]  /*61060*/  STL [R1+0x31fc], R28 ;  /* 0x0031fc1c01007387 */ /* 0x000fe20000100800 */
[----:B------:R0:W-:Y:S01]  /*61070*/  STL.64 [R1+0x31f0], R26 ;  /* 0x0031f01a01007387 */ /* 0x0001e20000100a00 */
[----:B------:R-:W-:Y:S03]  /*61080*/  STL.64 [R1+0x31e8], R24 ;  /* 0x0031e81801007387 */ /* 0x000fe60000100a00 */
[----:B0-----:R-:W2:Y:S01]  /*61090*/  LDL.64 R26, [R1+0xa8] ;  /* 0x0000a800011a7983 */ /* 0x001ea20000100a00 */
[C---:B---3--:R-:W-:Y:S08]  /*610a0*/  HMMA.16816.F32 R12, R20.reuse, R18, R12 ;  /* 0x00000012140c723c */ /* 0x048ff0000000180c */
[----:B--2---:R-:W-:Y:S01]  /*610b0*/  HMMA.16816.F32 R8, R20, R26, R8 ;  /* 0x0000001a1408723c */ /* 0x004fe20000001808 */
[----:B------:R-:W-:Y:S11]  /*610c0*/  IMAD.MOV.U32 R29, RZ, RZ, R27 ;  /* 0x000000ffff1d7224 */ /* 0x000ff600078e001b */
[----:B------:R-:W-:Y:S11]  /*610d0*/  @!UPT UIADD3 URZ, URZ, URZ, URZ ;  /* 0x0000003f3f3ff290 */ /* 0x000ff6000fffe03f */
[----:B------:R0:W-:Y:S01]  /*610e0*/  STL.64 [R1+0x3a0], R8 ;  /* 0x0003a00801007387 */ /* 0x0001e20000100a00 */
[----:B------:R1:W-:Y:S03]  /*610f0*/  STL.64 [R1+0x3a8], R10 ;  /* 0x0003a80a01007387 */ /* 0x0003e60000100a00 */
[----:B0-----:R-:W2:Y:S01]  /*61100*/  LDL.LU R9, [R1+0x3290] ;  /* 0x0032900001097983 */ /* 0x001ea20000300800 */
[----:B------:R-:W-:Y:S02]  /*61110*/  STL.64 [R1+0x390], R12 ;  /* 0x0003900c01007387 */ /* 0x000fe40000100a00 */
[----:B------:R-:W-:Y:S02]  /*61120*/  STL.64 [R1+0x398], R14 ;  /* 0x0003980e01007387 */ /* 0x000fe40000100a00 */
[----:B------:R-:W3:Y:S02]  /*61130*/  LDL.LU R24, [R1+0x1500] ;  /* 0x0015000001187983 */ /* 0x000ee40000300800 */
[----:B-1----:R-:W-:Y:S01]  /*61140*/  IMAD.MOV.U32 R11, RZ, RZ, R26 ;  /* 0x000000ffff0b7224 */ /* 0x002fe200078e001a */
[----:B------:R-:W3:Y:S01]  /*61150*/  LDL.LU R25, [R1+0x1504] ;  /* 0x0015040001197983 */ /* 0x000ee20000300800 */
[----:B------:R-:W4:Y:S02]  /*61160*/  LDL.LU R26, [R1+0x1508] ;  /* 0x00150800011a7983 */ /* 0x000f240000300800 */
[----:B------:R-:W4:Y:S02]  /*61170*/  LDL.LU R27, [R1+0x150c] ;  /* 0x00150c00011b7983 */ /* 0x000f240000300800 */
[----:B----4-:R0:W-:Y:S01]  /*61180*/  STL.64 [R1+0x3208], R26 ;  /* 0x0032081a01007387 */ /* 0x0101e20000100a00 */
[----:B---3--:R1:W-:Y:S03]  /*61190*/  STL.64 [R1+0x3200], R24 ;  /* 0x0032001801007387 */ /* 0x0083e60000100a00 */
[----:B0-----:R-:W3:Y:S04]  /*611a0*/  LDL.64 R26, [R1+0x8] ;  /* 0x00000800011a7983 */ /* 0x001ee80000100a00 */
[----:B---3--:R0:W-:Y:S01]  /*611b0*/  STL.64 [R1+0x3220], R26 ;  /* 0x0032201a01007387 */ /* 0x0081e20000100a00 */
[----:B-1----:R-:W3:Y:S02]  /*611c0*/  LDL.LU R24, [R1+0x1520] ;  /* 0x0015200001187983 */ /* 0x002ee40000300800 */
[----:B------:R-:W3:Y:S01]  /*611d0*/  LDL.LU R25, [R1+0x1524] ;  /* 0x0015240001197983 */ /* 0x000ee20000300800 */
[----:B0-----:R-:W4:Y:S01]  /*611e0*/  LDL.LU R26, [R1+0x1528] ;  /* 0x00152800011a7983 */ /* 0x001f220000300800 */
[----:B------:R-:W4:Y:S02]  /*611f0*/  LDL.LU R27, [R1+0x152c] ;  /* 0x00152c00011b7983 */ /* 0x000f240000300800 */
[----:B------:R-:W2:Y:S02]  /*61200*/  LDL.LU R12, [R1+0x1540] ;  /* 0x00154000010c7983 */ /* 0x000ea40000300800 */
[----:B------:R-:W2:Y:S01]  /*61210*/  LDL.LU R13, [R1+0x1544] ;  /* 0x00154400010d7983 */ /* 0x000ea20000300800 */
[----:B------:R-:W2:Y:S01]  /*61220*/  LDL.LU R14, [R1+0x1548] ;  /* 0x00154800010e7983 */ /* 0x000ea20000300800 */
[----:B------:R-:W2:Y:S03]  /*61230*/  LDL.LU R15, [R1+0x154c] ;  /* 0x00154c00010f7983 */ /* 0x000ea60000300800 */
[----:B--2---:R0:W-:Y:S01]  /*61240*/  STL.64 [R1+0x3260], R14 ;  /* 0x0032600e01007387 */ /* 0x0041e20000100a00 */
[----:B------:R-:W-:Y:S03]  /*61250*/  STL.64 [R1+0x3258], R12 ;  /* 0x0032580c01007387 */ /* 0x000fe60000100a00 */
[----:B0-----:R-:W2:Y:S04]  /*61260*/  LDL.64 R14, [R1+0x48] ;  /* 0x00004800010e7983 */ /* 0x001ea80000100a00 */
[----:B--2---:R0:W-:Y:S04]  /*61270*/  STL.64 [R1+0x3270], R14 ;  /* 0x0032700e01007387 */ /* 0x0041e80000100a00 */
[----:B0-----:R-:W2:Y:S04]  /*61280*/  LDL.64 R14, [R1+0x58] ;  /* 0x00005800010e7983 */ /* 0x001ea80000100a00 */
[----:B--2---:R0:W-:Y:S04]  /*61290*/  STL.64 [R1+0x3288], R14 ;  /* 0x0032880e01007387 */ /* 0x0041e80000100a00 */
[----:B0-----:R-:W2:Y:S01]  /*612a0*/  LDL.64 R14, [R1+0x68] ;  /* 0x00006800010e7983 */ /* 0x001ea20000100a00 */
[----:B----4-:R0:W-:Y:S02]  /*612b0*/  STL.64 [R1+0x3230], R26 ;  /* 0x0032301a01007387 */ /* 0x0101e40000100a00 */
[----:B---3--:R-:W-:Y:S01]  /*612c0*/  STL.64 [R1+0x3228], R24 ;  /* 0x0032281801007387 */ /* 0x008fe20000100a00 */
[----:B0-----:R-:W3:Y:S04]  /*612d0*/  LDL.64 R26, [R1+0x28] ;  /* 0x00002800011a7983 */ /* 0x001ee80000100a00 */
[----:B---3--:R0:W-:Y:S04]  /*612e0*/  STL.64 [R1+0x3248], R26 ;  /* 0x0032481a01007387 */ /* 0x0081e80000100a00 */
[----:B0-----:R-:W3:Y:S01]  /*612f0*/  LDL.64 R26, [R1+0x38] ;  /* 0x00003800011a7983 */ /* 0x001ee20000100a00 */
[----:B------:R-:W-:-:S02]  /*61300*/  IMAD.MOV.U32 R4, RZ, RZ, R18 ;  /* 0x000000ffff047224 */ /* 0x000fc400078e0012 */
[----:B------:R-:W-:Y:S02]  /*61310*/  IMAD.MOV.U32 R3, RZ, RZ, R19 ;  /* 0x000000ffff037224 */ /* 0x000fe400078e0013 */
[----:B------:R-:W0:Y:S04]  /*61320*/  LDSM.16.MT88.4 R16, [R9+0x16100] ;  /* 0x016100000910783b */ /* 0x000e280000004200 */
[----:B---3--:R1:W-:Y:S01]  /*61330*/  STL.64 [R1+0x3268], R26 ;  /* 0x0032681a01007387 */ /* 0x0083e20000100a00 */
[----:B------:R-:W3:Y:S02]  /*61340*/  LDL.LU R24, [R1+0x1550] ;  /* 0x0015500001187983 */ /* 0x000ee40000300800 */
[----:B------:R-:W3:Y:S01]  /*61350*/  LDL.LU R25, [R1+0x1554] ;  /* 0x0015540001197983 */ /* 0x000ee20000300800 */
[----:B-1----:R-:W4:Y:S01]  /*61360*/  LDL.LU R26, [R1+0x1558] ;  /* 0x00155800011a7983 */ /* 0x002f220000300800 */
[----:B------:R-:W4:Y:S03]  /*61370*/  LDL.LU R27, [R1+0x155c] ;  /* 0x00155c00011b7983 */ /* 0x000f260000300800 */
[----:B----4-:R-:W-:Y:S01]  /*61380*/  STL.64 [R1+0x3280], R26 ;  /* 0x0032801a01007387 */ /* 0x010fe20000100a00 */
[----:B---3--:R1:W-:Y:S03]  /*61390*/  STL.64 [R1+0x3278], R24 ;  /* 0x0032781801007387 */ /* 0x0083e60000100a00 */
[----:B-1----:R-:W3:Y:S01]  /*613a0*/  LDL.LU R24, [R1+0x1560] ;  /* 0x0015600001187983 */ /* 0x002ee20000300800 */
[----:B------:R-:W3:Y:S02]  /*613b0*/  LDL.LU R25, [R1+0x1564] ;  /* 0x0015640001197983 */ /* 0x000ee40000300800 */
[----:B------:R-:W3:Y:S02]  /*613c0*/  LDL.LU R26, [R1+0x1568] ;  /* 0x00156800011a7983 */ /* 0x000ee40000300800 */
[----:B------:R-:W3:Y:S01]  /*613d0*/  LDL.LU R27, [R1+0x156c] ;  /* 0x00156c00011b7983 */ /* 0x000ee20000300800 */
[----:B------:R-:W-:Y:S01]  /*613e0*/  STL.64 [R1+0x31d8], R6 ;  /* 0x0031d80601007387 */ /* 0x000fe20000100a00 */
[----:B------:R1:W-:Y:S03]  /*613f0*/  STL [R1+0x31d0], R4 ;  /* 0x0031d00401007387 */ /* 0x0003e60000100800 */
[----:B-1----:R-:W2:Y:S01]  /*61400*/  LDL.LU R4, [R1+0x1570] ;  /* 0x0015700001047983 */ /* 0x002ea20000300800 */
[----:B------:R-:W2:Y:S02]  /*61410*/  LDL.LU R5, [R1+0x1574] ;  /* 0x0015740001057983 */ /* 0x000ea40000300800 */
[----:B------:R-:W2:Y:S02]  /*61420*/  LDL.LU R6, [R1+0x1578] ;  /* 0x0015780001067983 */ /* 0x000ea40000300800 */
[----:B------:R-:W2:Y:S01]  /*61430*/  LDL.LU R7, [R1+0x157c] ;  /* 0x00157c0001077983 */ /* 0x000ea20000300800 */
[----:B0-----:R-:W-:Y:S01]  /*61440*/  STL.64 [R1+0x3098], R18 ;  /* 0x0030981201007387 */ /* 0x001fe20000100a00 */
[----:B------:R0:W-:Y:S03]  /*61450*/  STL.64 [R1+0x3090], R16 ;  /* 0x0030901001007387 */ /* 0x0001e60000100a00 */
[----:B0-----:R-:W4:Y:S01]  /*61460*/  LDL.LU R16, [R1+0x13e0] ;  /* 0x0013e00001107983 */ /* 0x001f220000300800 */
[----:B------:R-:W4:Y:S02]  /*61470*/  LDL.LU R17, [R1+0x13e4] ;  /* 0x0013e40001117983 */ /* 0x000f240000300800 */
[----:B------:R-:W3:Y:S02]  /*61480*/  LDL.LU R18, [R1+0x13e8] ;  /* 0x0013e80001127983 */ /* 0x000ee40000300800 */
[----:B------:R-:W3:Y:S01]  /*61490*/  LDL.LU R19, [R1+0x13ec] ;  /* 0x0013ec0001137983 */ /* 0x000ee20000300800 */
[C---:B--2---:R-:W-:Y:S01]  /*614a0*/  HMMA.16816.F32 R4, R20.reuse, R14, R4 ;  /* 0x0000000e1404723c */ /* 0x044fe20000001804 */
[----:B---3--:R-:W-:Y:S01]  /*614b0*/  STL.64 [R1+0x30b0], R18 ;  /* 0x0030b01201007387 */ /* 0x008fe20000100a00 */
[----:B----4-:R-:W-:Y:S11]  /*614c0*/  STL.64 [R1+0x30a8], R16 ;  /* 0x0030a81001007387 */ /* 0x010ff60000100a00 */
[----:B------:R-:W-:Y:S10]  /*614d0*/  @!UPT UIADD3 URZ, URZ, URZ, URZ ;  /* 0x0000003f3f3ff290 */ /* 0x000ff4000fffe03f */
[----:B------:R0:W-:Y:S01]  /*614e0*/  STL.64 [R1+0x380], R4 ;  /* 0x0003800401007387 */ /* 0x0001e20000100a00 */
[----:B------:R1:W-:Y:S02]  /*614f0*/  STL.64 [R1+0x388], R6 ;  /* 0x0003880601007387 */ /* 0x0003e40000100a00 */
[----:B0-----:R-:W-:Y:S02]  /*61500*/  IMAD.MOV.U32 R4, RZ, RZ, R15 ;  /* 0x000000ffff047224 */ /* 0x001fe400078e000f */
[----:B-1----:R-:W-:Y:S02]  /*61510*/  IMAD.MOV.U32 R6, RZ, RZ, R14 ;  /* 0x000000ffff067224 */ /* 0x002fe400078e000e */
        /* <DEDUP_REMOVED lines=11> */
[----:B------:R0:W-:Y:S04]  /*615d0*/  STL [R1+0x3238], R4 ;  /* 0x0032380401007387 */ /* 0x0001e80000100800 */
[----:B0-----:R-:W3:Y:S01]  /*615e0*/  LDL.LU R4, [R1+0x1530] ;  /* 0x0015300001047983 */ /* 0x001ee20000300800 */
[----:B------:R-:W3:Y:S02]  /*615f0*/  LDL.LU R5, [R1+0x1534] ;  /* 0x0015340001057983 */ /* 0x000ee40000300800 */
[----:B------:R-:W3:Y:S02]  /*61600*/  LDL.LU R6, [R1+0x1538] ;  /* 0x0015380001067983 */ /* 0x000ee40000300800 */
[----:B------:R-:W3:Y:S01]  /*61610*/  LDL.LU R7, [R1+0x153c] ;  /* 0x00153c0001077983 */ /* 0x000ee20000300800 */
        /* <DEDUP_REMOVED lines=9> */
[----:B------:R-:W4:Y:S01]  /*616b0*/  LDL R8, [R1+0x2350] ;  /* 0x0023500001087983 */ /* 0x000f220000100800 */
[----:B------:R-:W-:Y:S01]  /*616c0*/  STL.64 [R1+0x3218], R10 ;  /* 0x0032180a01007387 */ /* 0x000fe20000100a00 */
[----:B--2---:R-:W-:Y:S03]  /*616d0*/  HMMA.16816.F32 R12, R20, R26, R12 ;  /* 0x0000001a140c723c */ /* 0x004fe6000000180c */
[----:B----4-:R0:W-:Y:S04]  /*616e0*/  STL.64 [R1+0x3210], R8 ;  /* 0x0032100801007387 */ /* 0x0101e80000100a00 */
[----:B0-----:R-:W2:Y:S01]  /*616f0*/  LDL.LU R8, [R1+0x1510] ;  /* 0x0015100001087983 */ /* 0x001ea20000300800 */
[----:B------:R-:W2:Y:S02]  /*61700*/  LDL.LU R9, [R1+0x1514] ;  /* 0x0015140001097983 */ /* 0x000ea40000300800 */
[----:B------:R-:W2:Y:S02]  /*61710*/  LDL.LU R10, [R1+0x1518] ;  /* 0x00151800010a7983 */ /* 0x000ea40000300800 */
[----:B------:R-:W2:Y:S11]  /*61720*/  LDL.LU R11, [R1+0x151c] ;  /* 0x00151c00010b7983 */ /* 0x000eb60000300800 */
[----:B------:R0:W-:Y:S01]  /*61730*/  STL.64 [R1+0x350], R12 ;  /* 0x0003500c01007387 */ /* 0x0001e20000100a00 */
[----:B------:R1:W-:Y:S02]  /*61740*/  STL.64 [R1+0x358], R14 ;  /* 0x0003580e01007387 */ /* 0x0003e40000100a00 */
[----:B0-----:R-:W-:Y:S01]  /*61750*/  IMAD.MOV.U32 R13, RZ, RZ, R26 ;  /* 0x000000ffff0d7224 */ /* 0x001fe200078e001a */
[----:B-1----:R-:W4:Y:S01]  /*61760*/  LDL.LU.64 R14, [R1+0x3250] ;  /* 0x00325000010e7983 */ /* 0x002f220000300a00 */
[----:B------:R-:W-:-:S02]  /*61770*/  IMAD.MOV.U32 R12, RZ, RZ, R27 ;  /* 0x000000ffff0c7224 */ /* 0x000fc400078e001b */
[----:B------:R-:W3:Y:S02]  /*61780*/  LDL.LU.64 R26, [R1+0x3248] ;  /* 0x00324800011a7983 */ /* 0x000ee40000300a00 */
[----:B---3--:R-:W-:Y:S01]  /*61790*/  HMMA.16816.F32 R4, R20, R26, R4 ;  /* 0x0000001a1404723c */ /* 0x008fe20000001804 */
[----:B------:R-:W-:Y:S11]  /*617a0*/  IMAD.MOV.U32 R28, RZ, RZ, R26 ;  /* 0x000000ffff1c7224 */ /* 0x000ff600078e001a */
[----:B------:R-:W-:Y:S11]  /*617b0*/  @!UPT UIADD3 URZ, URZ, URZ, URZ ;  /* 0x0000003f3f3ff290 */ /* 0x000ff6000fffe03f */
[----:B------:R0:W-:Y:S01]  /*617c0*/  STL.64 [R1+0x340], R4 ;  /* 0x0003400401007387 */ /* 0x0001e20000100a00 */
[----:B------:R1:W-:Y:S02]  /*617d0*/  STL.64 [R1+0x348], R6 ;  /* 0x0003480601007387 */ /* 0x0003e40000100a00 */
[----:B0-----:R-:W-:Y:S01]  /*617e0*/  IMAD.MOV.U32 R5, RZ, RZ, R27 ;  /* 0x000000ffff057224 */ /* 0x001fe200078e001b */
[----:B-1----:R-:W3:Y:S01]  /*617f0*/  LDL.LU.64 R6, [R1+0x3240] ;  /* 0x0032400001067983 */ /* 0x002ee20000300a00 */
[----:B------:R-:W2:Y:S02]  /*61800*/  LDL.LU R4, [R1+0x3238] ;  /* 0x0032380001047983 */ /* 0x000ea40000300800 */
[----:B------:R-:W2:Y:S02]  /*61810*/  LDL.LU.64 R26, [R1+0x3230] ;  /* 0x00323000011a7983 */ /* 0x000ea40000300a00 */
[----:B------:R-:W2:Y:S02]  /*61820*/  LDL.LU.64 R24, [R1+0x3228] ;  /* 0x0032280001187983 */ /* 0x000ea40000300a00 */
[----:B------:R-:W-:-:S02]  /*61830*/  IMAD.MOV.U32 R18, RZ, RZ, R2 ;  /* 0x000000ffff127224 */ /* 0x000fc400078e0002 */
[----:B------:R-:W-:-:S07]  /*61840*/  IMAD.MOV.U32 R19, RZ, RZ, R0 ;  /* 0x000000ffff137224 */ /* 0x000fce00078e0000 */
[C---:B--2---:R-:W-:Y:S11]  /*61850*/  HMMA.16816.F32 R24, R20.reuse, R18, R24 ;  /* 0x000000121418723c */ /* 0x044ff60000001818 */
[----:B------:R-:W-:Y:S11]  /*61860*/  @!UPT UIADD3 URZ, URZ, URZ, URZ ;  /* 0x0000003f3f3ff290 */ /* 0x000ff6000fffe03f */
[----:B------:R-:W-:Y:S01]  /*61870*/  @!UPT UIADD3 URZ, URZ, URZ, URZ ;  /* 0x0000003f3f3ff290 */ /* 0x000fe2000fffe03f */
[----:B------:R-:W-:Y:S01]  /*61880*/  STL.64 [R1+0x330], R24 ;  /* 0x0003301801007387 */ /* 0x000fe20000100a00 */
[----:B------:R0:W-:Y:S03]  /*61890*/  STL.64 [R1+0x338], R26 ;  /* 0x0003381a01007387 */ /* 0x0001e60000100a00 */
[----:B0-----:R-:W2:Y:S01]  /*618a0*/  LDL.LU.64 R26, [R1+0x3220] ;  /* 0x00322000011a7983 */ /* 0x001ea20000300a00 */
[----:B------:R-:W-:Y:S01]  /*618b0*/  STL.64 [R1+0x30c0], R18 ;  /* 0x0030c01201007387 */ /* 0x000fe20000100a00 */
[----:B--2---:R-:W-:Y:S01]  /*618c0*/  HMMA.16816.F32 R8, R20, R26, R8 ;  /* 0x0000001a1408723c */ /* 0x004fe20000001808 */
[----:B------:R-:W-:Y:S02]  /*618d0*/  IMAD.MOV.U32 R2, RZ, RZ, R26 ;  /* 0x000000ffff027224 */ /* 0x000fe400078e001a */
[----:B------:R-:W-:Y:S11]  /*618e0*/  IMAD.MOV.U32 R0, RZ, RZ, R27 ;  /* 0x000000ffff007224 */ /* 0x000ff600078e001b */
[----:B------:R-:W-:Y:S09]  /*618f0*/  @!UPT UIADD3 URZ, URZ, URZ, URZ ;  /* 0x0000003f3f3ff290 */ /* 0x000ff2000fffe03f */
[----:B------:R-:W-:Y:S01]  /*61900*/  STL.64 [R1+0x320], R8 ;  /* 0x0003200801007387 */ /* 0x000fe20000100a00 */
[----:B------:R0:W-:Y:S03]  /*61910*/  STL.64 [R1+0x328], R10 ;  /* 0x0003280a01007387 */ /* 0x0001e60000100a00 */
[----:B0-----:R-:W2:Y:S01]  /*61920*/  LDL.LU.64 R10, [R1+0x3218] ;  /* 0x00321800010a7983 */ /* 0x001ea20000300a00 */
[----:B------:R-:W2:Y:S02]  /*61930*/  LDL.LU.64 R8, [R1+0x3210] ;  /* 0x0032100001087983 */ /* 0x000ea40000300a00 */
[----:B------:R-:W4:Y:S02]  /*61940*/  LDL.LU.64 R26, [R1+0x3208] ;  /* 0x00320800011a7983 */ /* 0x000f240000300a00 */
[----:B------:R-:W4:Y:S02]  /*61950*/  LDL.LU.64 R24, [R1+0x3200] ;  /* 0x0032000001187983 */ /* 0x000f240000300a00 */
[----:B------:R-:W-:-:S02]  /*61960*/  IMAD.MOV.U32 R18, RZ, RZ, R28 ;  /* 0x000000ffff127224 */ /* 0x000fc400078e001c */
[----:B------:R-:W-:Y:S01]  /*61970*/  IMAD.MOV.U32 R19, RZ, RZ, R5 ;  /* 0x000000ffff137224 */ /* 0x000fe200078e0005 */
[----:B------:R-:W2:Y:S01]  /*61980*/  LDL.LU R28, [R1+0x31fc] ;  /* 0x0031fc00011c7983 */ /* 0x000ea20000300800 */
[----:B------:R-:W2:Y:S03]  /*61990*/  LDL.LU R5, [R1+0x31f8] ;  /* 0x0031f80001057983 */ /* 0x000ea60000300800 */
[----:B------:R0:W-:Y:S02]  /*619a0*/  STL.64 [R1+0x30d8], R18 ;  /* 0x0030d81201007387 */ /* 0x0001e40000100a00 */
[----:B0-----:R-:W-:Y:S02]  /*619b0*/  IMAD.MOV.U32 R18, RZ, RZ, R13 ;  /* 0x000000ffff127224 */ /* 0x001fe400078e000d */
[----:B------:R-:W-:Y:S01]  /*619c0*/  IMAD.MOV.U32 R19, RZ, RZ, R12 ;  /* 0x000000ffff137224 */ /* 0x000fe200078e000c */
[----:B----4-:R-:W-:Y:S11]  /*619d0*/  HMMA.16816.F32 R24, R20, R14, R24 ;  /* 0x0000000e1418723c */ /* 0x010ff60000001818 */
[----:B------:R-:W-:Y:S11]  /*619e0*/  @!UPT UIADD3 URZ, URZ, URZ, URZ ;  /* 0x0000003f3f3ff290 */ /* 0x000ff6000fffe03f */
[----:B------:R-:W-:Y:S01]  /*619f0*/  @!UPT UIADD3 URZ, URZ, URZ, URZ ;  /* 0x0000003f3f3ff290 */ /* 0x000fe2000fffe03f */
[----:B------:R-:W-:Y:S01]  /*61a00*/  STL.64 [R1+0x310], R24 ;  /* 0x0003101801007387 */ /* 0x000fe20000100a00 */
[----:B------:R0:W-:Y:S03]  /*61a10*/  STL.64 [R1+0x318], R26 ;  /* 0x0003181a01007387 */ /* 0x0001e60000100a00 */
[----:B0-----:R-:W4:Y:S01]  /*61a20*/  LDL.LU.64 R26, [R1+0x31f0] ;  /* 0x0031f000011a7983 */ /* 0x001f220000300a00 */
[----:B------:R-:W3:Y:S02]  /*61a30*/  LDL.LU.64 R24, [R1+0x31e8] ;  /* 0x0031e80001187983 */ /* 0x000ee40000300a00 */
[----:B------:R-:W-:Y:S02]  /*61a40*/  STL.64 [R1+0x30f0], R18 ;  /* 0x0030f01201007387 */ /* 0x000fe40000100a00 */
[----:B------:R0:W-:Y:S01]  /*61a50*/  STL.64 [R1+0x30b8], R14 ;  /* 0x0030b80e01007387 */ /* 0x0001e20000100a00 */
[----:B------:R-:W3:Y:S01]  /*61a60*/  LDL.LU R12, [R1+0x1400] ;  /* 0x00140000010c7983 */ /* 0x000ee20000300800 */
[----:B------:R-:W3:Y:S03]  /*61a70*/  LDL.LU R13, [R1+0x1404] ;  /* 0x00140400010d7983 */ /* 0x000ee60000300800 */
[----:B0-----:R-:W3:Y:S01]  /*61a80*/  LDL.LU R14, [R1+0x1408] ;  /* 0x00140800010e7983 */ /* 0x001ee20000300800 */
[----:B------:R-:W3:Y:S02]  /*61a90*/  LDL.LU R15, [R1+0x140c] ;  /* 0x00140c00010f7983 */ /* 0x000ee40000300800 */
[----:B--2---:R-:W-:-:S02]  /*61aa0*/  IMAD.MOV.U32 R18, RZ, RZ, R10 ;  /* 0x000000ffff127224 */ /* 0x004fc400078e000a */
[----:B------:R-:W-:Y:S01]  /*61ab0*/  IMAD.MOV.U32 R19, RZ, RZ, R17 ;  /* 0x000000ffff137224 */ /* 0x000fe200078e0011 */
[----:B------:R-:W2:Y:S04]  /*61ac0*/  LDL.LU R10, [R1+0x31e4] ;  /* 0x0031e400010a7983 */ /* 0x000ea80000300800 */
[----:B------:R-:W-:Y:S04]  /*61ad0*/  STL.64 [R1+0x3108], R18 ;  /* 0x0031081201007387 */ /* 0x000fe80000100a00 */
[----:B---3--:R-:W-:Y:S01]  /*61ae0*/  STL.64 [R1+0x30d0], R14 ;  /* 0x0030d00e01007387 */ /* 0x008fe20000100a00 */
[----:B------:R0:W-:Y:S03]  /*61af0*/  STL.64 [R1+0x30c8], R12 ;  /* 0x0030c80c01007387 */ /* 0x0001e60000100a00 */
        /* <DEDUP_REMOVED lines=8> */
[----:B------:R-:W-:Y:S01]  /*61b80*/  IMAD.MOV.U32 R19, RZ, RZ, R4 ;  /* 0x000000ffff137224 */ /* 0x000fe200078e0004 */
[----:B--2---:R-:W-:Y:S01]  /*61b90*/  STL.64 [R1+0x30e8], R14 ;  /* 0x0030e80e01007387 */ /* 0x004fe20000100a00 */
[----:B---3--:R0:W-:Y:S03]  /*61ba0*/  STL.64 [R1+0x30e0], R12 ;  /* 0x0030e00c01007387 */ /* 0x0081e60000100a00 */
[----:B0-----:R-:W2:Y:S01]  /*61bb0*/  LDL.LU R12, [R1+0x1420] ;  /* 0x00142000010c7983 */ /* 0x001ea20000300800 */
[----:B------:R-:W2:Y:S02]  /*61bc0*/  LDL.LU R13, [R1+0x1424] ;  /* 0x00142400010d7983 */ /* 0x000ea40000300800 */
[----:B------:R-:W3:Y:S02]  /*61bd0*/  LDL.LU R14, [R1+0x1428] ;  /* 0x00142800010e7983 */ /* 0x000ee40000300800 */
[----:B------:R-:W3:Y:S01]  /*61be0*/  LDL.LU R15, [R1+0x142c] ;  /* 0x00142c00010f7983 */ /* 0x000ee20000300800 */
        /* <DEDUP_REMOVED lines=8> */
[----:B------:R-:W-:Y:S01]  /*61c70*/  IMAD.MOV.U32 R19, RZ, RZ, R29 ;  /* 0x000000ffff137224 */ /* 0x000fe200078e001d */
[----:B------:R-:W2:Y:S04]  /*61c80*/  LDL.LU R11, [R1+0x31e0] ;  /* 0x0031e000010b7983 */ /* 0x000ea80000300800 */
[----:B------:R0:W-:Y:S01]  /*61c90*/  STL.64 [R1+0x3160], R18 ;  /* 0x0031601201007387 */ /* 0x0001e20000100a00 */
[----:B---3--:R-:W-:Y:S02]  /*61ca0*/  STL.64 [R1+0x3100], R14 ;  /* 0x0031000e01007387 */ /* 0x008fe40000100a00 */
[----:B------:R1:W-:Y:S02]  /*61cb0*/  STL.64 [R1+0x30f8], R12 ;  /* 0x0030f80c01007387 */ /* 0x0003e40000100a00 */
[----:B0-----:R-:W-:-:S02]  /*61cc0*/  IMAD.MOV.U32 R18, RZ, RZ, R28 ;  /* 0x000000ffff127224 */ /* 0x001fc400078e001c */
[----:B----4-:R-:W-:Y:S01]  /*61cd0*/  IMAD.MOV.U32 R19, RZ, RZ, R27 ;  /* 0x000000ffff137224 */ /* 0x010fe200078e001b */
[----:B-1----:R-:W3:Y:S01]  /*61ce0*/  LDL.LU R12, [R1+0x1430] ;  /* 0x00143000010c7983 */ /* 0x002ee20000300800 */
[----:B------:R-:W3:Y:S02]  /*61cf0*/  LDL.LU R13, [R1+0x1434] ;  /* 0x00143400010d7983 */ /* 0x000ee40000300800 */
[----:B------:R-:W4:Y:S02]  /*61d00*/  LDL.LU R14, [R1+0x1438] ;  /* 0x00143800010e7983 */ /* 0x000f240000300800 */
[----:B------:R-:W4:Y:S01]  /*61d10*/  LDL.LU R15, [R1+0x143c] ;  /* 0x00143c00010f7983 */ /* 0x000f220000300800 */
[----:B------:R0:W-:Y:S04]  /*61d20*/  STL.64 [R1+0x3178], R18 ;  /* 0x0031781201007387 */ /* 0x0001e80000100a00 */
[----:B0-----:R-:W2:Y:S04]  /*61d30*/  LDL.64 R18, [R1+0xe8] ;  /* 0x0000e80001127983 */ /* 0x001ea80000100a00 */
[----:B--2---:R-:W-:Y:S01]  /*61d40*/  STL.64 [R1+0x3190], R18 ;  /* 0x0031901201007387 */ /* 0x004fe20000100a00 */
[----:B----4-:R-:W-:Y:S02]  /*61d50*/  STL.64 [R1+0x3118], R14 ;  /* 0x0031180e01007387 */ /* 0x010fe40000100a00 */
[----:B---3--:R0:W-:Y:S02]  /*61d60*/  STL.64 [R1+0x3110], R12 ;  /* 0x0031100c01007387 */ /* 0x0081e40000100a00 */
        /* <DEDUP_REMOVED lines=17> */
[----:B------:R-:W4:Y:S02]  /*61e80*/  LDL.LU R27, [R1+0x12ac] ;  /* 0x0012ac00011b7983 */ /* 0x000f240000300800 */
[----:B------:R-:W-:Y:S01]  /*61e90*/  IMAD.MOV.U32 R19, RZ, RZ, R5 ;  /* 0x000000ffff137224 */ /* 0x000fe200078e0005 */
        /* <DEDUP_REMOVED lines=38> */
[----:B------:R-:W4:Y:S01]  /*62100*/  LDL.LU R4, [R1+0x31d0] ;  /* 0x0031d00001047983 */ /* 0x000f220000300800 */
[----:B---3--:R-:W-:Y:S02]  /*62110*/  HMMA.16816.F32 R20, R20, R6, R24 ;  /* 0x000000061414723c */ /* 0x008fe40000001818 */
[----:B------:R-:W2:Y:S01]  /*62120*/  LDL.LU.64 R26, [R1+0x31c8] ;  /* 0x0031c800011a7983 */ /* 0x000ea20000300a00 */
[----:B------:R-:W2:Y:S11]  /*62130*/  LDL.LU.64 R24, [R1+0x31c0] ;  /* 0x0031c00001187983 */ /* 0x000eb60000300a00 */
[----:B------:R-:W-:Y:S09]  /*62140*/  @!UPT UIADD3 URZ, URZ, URZ, URZ ;  /* 0x0000003f3f3ff290 */ /* 0x000ff2000fffe03f */
[----:B------:R-:W-:Y:S01]  /*62150*/  STL.64 [R1+0x2f0], R20 ;  /* 0x0002f01401007387 */ /* 0x000fe20000100a00 */
[----:B------:R-:W-:Y:S02]  /*62160*/  STL.64 [R1+0x2f8], R22 ;  /* 0x0002f81601007387 */ /* 0x000fe40000100a00 */
[----:B------:R-:W-:Y:S01]  /*62170*/  STL.64 [R1+0x30a0], R6 ;  /* 0x0030a00601007387 */ /* 0x000fe20000100a00 */
        /* <DEDUP_REMOVED lines=40> */
[----:B----4-:R-:W-:Y:S02]  /*62400*/  IMAD.MOV.U32 R22, RZ, RZ, R4 ;  /* 0x000000ffff167224 */ /* 0x010fe400078e0004 */
        /* <DEDUP_REMOVED lines=54> */
[----:B------:R-:W2:Y:S01]  /*62770*/  LDL.LU.64 R16, [R1+0x30a8] ;  /* 0x0030a80001107983 */ /* 0x000ea20000300a00 */
[C---:B---3--:R-:W-:Y:S01]  /*62780*/  HMMA.16816.F32 R20, R24.reuse, R6, R20 ;  /* 0x000000061814723c */ /* 0x048fe20000001814 */
[----:B------:R-:W3:Y:S11]  /*62790*/  LDL.LU R4, [R1+0x13d0] ;  /* 0x0013d00001047983 */ /* 0x000ef60000300800 */
[----:B------:R-:W-:Y:S11]  /*627a0*/  @!UPT UIADD3 URZ, URZ, URZ, URZ ;  /* 0x0000003f3f3ff290 */ /* 0x000ff6000fffe03f */
[----:B------:R-:W-:Y:S01]  /*627b0*/  STL.64 [R1+0x4c0], R20 ;  /* 0x0004c01401007387 */ /* 0x000fe20000100a00 */
[----:B------:R-:W-:Y:S01]  /*627c0*/  STL.64 [R1+0x4c8], R22 ;  /* 0x0004c81601007387 */ /* 0x000fe20000100a00 */
[C---:B--2---:R-:W-:Y:S11]  /*627d0*/  HMMA.16816.F32 R16, R24.reuse, R14, R16 ;  /* 0x0000000e1810723c */ /* 0x044ff60000001810 */
[----:B------:R-:W-:Y:S11]  /*627e0*/  @!UPT UIADD3 URZ, URZ, URZ, URZ ;  /* 0x0000003f3f3ff290 */ /* 0x000ff6000fffe03f */
[----:B------:R-:W-:Y:S01]  /*627f0*/  @!UPT UIADD3 URZ, URZ, URZ, URZ ;  /* 0x0000003f3f3ff290 */ /* 0x000fe2000fffe03f */
        /* <DEDUP_REMOVED lines=9> */
[----:B------:R-:W-:Y:S01]  /*62890*/  STL [R1+0x2fa8], R15 ;  /* 0x002fa80f01007387 */ /* 0x000fe20000100800 */
[----:B------:R0:W-:Y:S03]  /*628a0*/  STL [R1+0x2ff0], R14 ;  /* 0x002ff00e01007387 */ /* 0x0001e60000100800 */
[----:B0-----:R-:W4:Y:S04]  /*628b0*/  LDL.64 R14, [R1+0x98] ;  /* 0x00009800010e7983 */ /* 0x001f280000100a00 */
[----:B----4-:R0:W-:Y:S01]  /*628c0*/  STL.64 [R1+0x3030], R14 ;  /* 0x0030300e01007387 */ /* 0x0101e20000100a00 */
[----:B------:R-:W4:Y:S02]  /*628d0*/  LDL.LU R12, [R1+0x11d0] ;  /* 0x0011d000010c7983 */ /* 0x000f240000300800 */
[----:B------:R-:W4:Y:S01]  /*628e0*/  LDL.LU R13, [R1+0x11d4] ;  /* 0x0011d400010d7983 */ /* 0x000f220000300800 */
        /* <DEDUP_REMOVED lines=9> */
[----:B------:R0:W-:Y:S02]  /*62980*/  STL.64 [R1+0x3040], R14 ;  /* 0x0030400e01007387 */ /* 0x0001e40000100a00 */
[----:B----4-:R-:W-:Y:S01]  /*62990*/  STL.64 [R1+0x3038], R12 ;  /* 0x0030380c01007387 */ /* 0x010fe20000100a00 */
[----:B0-----:R-:W4:Y:S01]  /*629a0*/  LDL.64 R14, [R1+0xd8] ;  /* 0x0000d800010e7983 */ /* 0x001f220000100a00 */
[----:B---3--:R-:W-:Y:S03]  /*629b0*/  HMMA.16816.F32 R4, R24, R10, R4 ;  /* 0x0000000a1804723c */ /* 0x008fe60000001804 */
[----:B----4-:R0:W-:Y:S02]  /*629c0*/  STL.64 [R1+0x3058], R14 ;  /* 0x0030580e01007387 */ /* 0x0101e40000100a00 */
[----:B0-----:R-:W-:-:S02]  /*629d0*/  IMAD.MOV.U32 R14, RZ, RZ, R2 ;  /* 0x000000ffff0e7224 */ /* 0x001fc400078e0002 */
[----:B------:R-:W-:-:S05]  /*629e0*/  IMAD.MOV.U32 R15, RZ, RZ, R0 ;  /* 0x000000ffff0f7224 */ /* 0x000fca00078e0000 */
[----:B------:R0:W-:Y:S04]  /*629f0*/  STL.64 [R1+0x3070], R14 ;  /* 0x0030700e01007387 */ /* 0x0001e80000100a00 */
[----:B0-----:R-:W3:Y:S04]  /*62a00*/  LDL.64 R14, [R1+0xf8] ;  /* 0x0000f800010e7983 */ /* 0x001ee80000100a00 */
[----:B---3--:R0:W-:Y:S01]  /*62a10*/  STL.64 [R1+0x3088], R14 ;  /* 0x0030880e01007387 */ /* 0x0081e20000100a00 */
[----:B------:R-:W2:Y:S02]  /*62a20*/  LDL.LU R12, [R1+0x1210] ;  /* 0x00121000010c7983 */ /* 0x000ea40000300800 */
[----:B------:R-:W2:Y:S01]  /*62a30*/  LDL.LU R13, [R1+0x1214] ;  /* 0x00121400010d7983 */ /* 0x000ea20000300800 */
[----:B0-----:R-:W2:Y:S01]  /*62a40*/  LDL.LU R14, [R1+0x1218] ;  /* 0x00121800010e7983 */ /* 0x001ea20000300800 */
[----:B------:R-:W2:Y:S02]  /*62a50*/  LDL.LU R15, [R1+0x121c] ;  /* 0x00121c00010f7983 */ /* 0x000ea40000300800 */
[----:B------:R-:W-:Y:S02]  /*62a60*/  STL.64 [R1+0x4a0], R4 ;  /* 0x0004a00401007387 */ /* 0x000fe40000100a00 */
[----:B------:R0:W-:Y:S02]  /*62a70*/  STL.64 [R1+0x4a8], R6 ;  /* 0x0004a80601007387 */ /* 0x0001e40000100a00 */
[----:B0-----:R-:W3:Y:S01]  /*62a80*/  LDL.LU.64 R6, [R1+0x30a0] ;  /* 0x0030a00001067983 */ /* 0x001ee20000300a00 */
[----:B------:R-:W-:Y:S02]  /*62a90*/  STL [R1+0x2f9c], R10 ;  /* 0x002f9c0a01007387 */ /* 0x000fe40000100800 */
[----:B------:R-:W-:Y:S01]  /*62aa0*/  STL [R1+0x2f98], R11 ;  /* 0x002f980b01007387 */ /* 0x000fe20000100800 */
        /* <DEDUP_REMOVED lines=8> */
[----:B-1----:R-:W4:Y:S02]  /*62b30*/  LDL.LU R26, [R1+0x11c8] ;  /* 0x0011c800011a7983 */ /* 0x002f240000300800 */
        /* <DEDUP_REMOVED lines=21> */
[----:B------:R-:W-:Y:S01]  /*62c90*/  STL [R1+0x2fa4], R5 ;  /* 0x002fa40501007387 */ /* 0x000fe20000100800 */
[----:B------:R-:W-:Y:S01]  /*62ca0*/  STL [R1+0x2fa0], R9 ;  /* 0x002fa00901007387 */ /* 0x000fe20000100800 */
[C---:B---3--:R-:W-:Y:S11]  /*62cb0*/  HMMA.16816.F32 R20, R16.reuse, R14, R20 ;  /* 0x0000000e1014723c */ /* 0x048ff60000001814 */
[----:B------:R-:W-:Y:S11]  /*62cc0*/  @!UPT UIADD3 URZ, URZ, URZ, URZ ;  /* 0x0000003f3f3ff290 */ /* 0x000ff6000fffe03f */
[----:B------:R-:W-:Y:S01]  /*62cd0*/  @!UPT UIADD3 URZ, URZ, URZ, URZ ;  /* 0x0000003f3f3ff290 */ /* 0x000fe2000fffe03f */
[----:B------:R0:W-:Y:S01]  /*62ce0*/  STL.64 [R1+0x200], R20 ;  /* 0x0002001401007387 */ /* 0x0001e20000100a00 */
[----:B------:R-:W-:Y:S02]  /*62cf0*/  STL.64 [R1+0x208], R22 ;  /* 0x0002081601007387 */ /* 0x000fe40000100a00 */
[----:B0-----:R-:W-:Y:S02]  /*62d00*/  IMAD.MOV.U32 R21, RZ, RZ, R14 ;  /* 0x000000ffff157224 */ /* 0x001fe400078e000e */
[----:B------:R-:W-:Y:S02]  /*62d10*/  IMAD.MOV.U32 R20, RZ, RZ, R15 ;  /* 0x000000ffff147224 */ /* 0x000fe400078e000f */
[----:B------:R-:W2:Y:S02]  /*62d20*/  LDL.LU.64 R14, [R1+0x3070] ;  /* 0x00307000010e7983 */ /* 0x000ea40000300a00 */
        /* <DEDUP_REMOVED lines=17> */
[----:B------:R0:W-:Y:S01]  /*62e40*/  STL.64 [R1+0x2fb8], R22 ;  /* 0x002fb81601007387 */ /* 0x0001e20000100a00 */
[----:B------:R-:W-:Y:S03]  /*62e50*/  STL.64 [R1+0x2fb0], R20 ;  /* 0x002fb01401007387 */ /* 0x000fe60000100a00 */
[----:B0-----:R-:W3:Y:S02]  /*62e60*/  LDL.64 R22, [R1+0xa8] ;  /* 0x0000a80001167983 */ /* 0x001ee40000100a00 */
[C---:B---3--:R-:W-:Y:S11]  /*62e70*/  HMMA.16816.F32 R12, R16.reuse, R22, R12 ;  /* 0x00000016100c723c */ /* 0x048ff6000000180c */
[----:B------:R-:W-:Y:S11]  /*62e80*/  @!UPT UIADD3 URZ, URZ, URZ, URZ ;  /* 0x0000003f3f3ff290 */ /* 0x000ff6000fffe03f */
[----:B------:R-:W-:Y:S01]  /*62e90*/  @!UPT UIADD3 URZ, URZ, URZ, URZ ;  /* 0x0000003f3f3ff290 */ /* 0x000fe2000fffe03f */
[----:B------:R-:W-:Y:S01]  /*62ea0*/  STL.64 [R1+0x1d0], R12 ;  /* 0x0001d00c01007387 */ /* 0x000fe20000100a00 */
[----:B------:R0:W-:Y:S03]  /*62eb0*/  STL.64 [R1+0x1d8], R14 ;  /* 0x0001d80e01007387 */ /* 0x0001e60000100a00 */
[----:B0-----:R-:W2:Y:S01]  /*62ec0*/  LDL.LU.64 R14, [R1+0x3030] ;  /* 0x00303000010e7983 */ /* 0x001ea20000300a00 */
[----:B------:R-:W-:Y:S02]  /*62ed0*/  IMAD.MOV.U32 R29, RZ, RZ, R22 ;  /* 0x000000ffff1d7224 */ /* 0x000fe400078e0016 */
[----:B------:R-:W-:Y:S02]  /*62ee0*/  IMAD.MOV.U32 R28, RZ, RZ, R23 ;  /* 0x000000ffff1c7224 */ /* 0x000fe400078e0017 */
[----:B--2---:R-:W-:Y:S01]  /*62ef0*/  HMMA.16816.F32 R20, R16, R14, R24 ;  /* 0x0000000e1014723c */ /* 0x004fe20000001818 */
[----:B------:R-:W-:-:S02]  /*62f00*/  IMAD.MOV.U32 R4, RZ, RZ, R14 ;  /* 0x000000ffff047224 */ /* 0x000fc400078e000e */
[----:B------:R-:W-:Y:S01]  /*62f10*/  IMAD.MOV.U32 R3, RZ, RZ, R15 ;  /* 0x000000ffff037224 */ /* 0x000fe200078e000f */
[----:B------:R-:W0:Y:S11]  /*62f20*/  LDSM.16.MT88.4 R24, [R8+0x16000] ;  /* 0x016000000818783b */ /* 0x000e360000004200 */
[----:B------:R-:W-:Y:S08]  /*62f30*/  @!UPT UIADD3 URZ, URZ, URZ, URZ ;  /* 0x0000003f3f3ff290 */ /* 0x000ff0000fffe03f */
[----:B------:R1:W-:Y:S01]  /*62f40*/  STL.64 [R1+0x1c0], R20 ;  /* 0x0001c01401007387 */ /* 0x0003e20000100a00 */
[----:B------:R2:W-:Y:S03]  /*62f50*/  STL.64 [R1+0x1c8], R22 ;  /* 0x0001c81601007387 */ /* 0x0005e60000100a00 */
[----:B-1----:R-:W3:Y:S01]  /*62f60*/  LDL.LU R20, [R1+0x1360] ;  /* 0x0013600001147983 */ /* 0x002ee20000300800 */
[----:B------:R-:W3:Y:S02]  /*62f70*/  LDL.LU R21, [R1+0x1364] ;  /* 0x0013640001157983 */ /* 0x000ee40000300800 */
[----:B--2---:R-:W2:Y:S02]  /*62f80*/  LDL.LU R22, [R1+0x1368] ;  /* 0x0013680001167983 */ /* 0x004ea40000300800 */
[----:B------:R-:W2:Y:S01]  /*62f90*/  LDL.LU R23, [R1+0x136c] ;  /* 0x00136c0001177983 */ /* 0x000ea20000300800 */
[----:B------:R-:W4:Y:S01]  /*62fa0*/  LDL.LU R12, [R1+0x1390] ;  /* 0x00139000010c7983 */ /* 0x000f220000300800 */
[----:B------:R-:W4:Y:S02]  /*62fb0*/  LDL.LU R13, [R1+0x1394] ;  /* 0x00139400010d7983 */ /* 0x000f240000300800 */
[----:B------:R-:W2:Y:S02]  /*62fc0*/  LDL.LU R14, [R1+0x1398] ;  /* 0x00139800010e7983 */ /* 0x000ea40000300800 */
[----:B------:R-:W2:Y:S02]  /*62fd0*/  LDL.LU R15, [R1+0x139c] ;  /* 0x00139c00010f7983 */ /* 0x000ea40000300800 */
[----:B--2---:R1:W-:Y:S01]  /*62fe0*/  STL.64 [R1+0x3000], R14 ;  /* 0x0030000e01007387 */ /* 0x0043e20000100a00 */
[----:B----4-:R-:W-:Y:S03]  /*62ff0*/  STL.64 [R1+0x2ff8], R12 ;  /* 0x002ff80c01007387 */ /* 0x010fe60000100a00 */
[----:B-1----:R-:W2:Y:S04]  /*63000*/  LDL.64 R14, [R1+0x48] ;  /* 0x00004800010e7983 */ /* 0x002ea80000100a00 */
[----:B--2---:R1:W-:Y:S04]  /*63010*/  STL.64 [R1+0x3010], R14 ;  /* 0x0030100e01007387 */ /* 0x0043e80000100a00 */
[----:B-1----:R-:W2:Y:S04]  /*63020*/  LDL.64 R14, [R1+0x58] ;  /* 0x00005800010e7983 */ /* 0x002ea80000100a00 */
[----:B--2---:R1:W-:Y:S04]  /*63030*/  STL.64 [R1+0x3028], R14 ;  /* 0x0030280e01007387 */ /* 0x0043e80000100a00 */
[----:B-1----:R-:W2:Y:S01]  /*63040*/  LDL.64 R14, [R1+0x68] ;  /* 0x00006800010e7983 */ /* 0x002ea20000100a00 */
[----:B------:R-:W-:Y:S02]  /*63050*/  STL.64 [R1+0x2fc8], R22 ;  /* 0x002fc81601007387 */ /* 0x000fe40000100a00 */
[----:B---3--:R1:W-:Y:S02]  /*63060*/  STL.64 [R1+0x2fc0], R20 ;  /* 0x002fc01401007387 */ /* 0x0083e40000100a00 */
        /* <DEDUP_REMOVED lines=10> */
[----:B----4-:R1:W-:Y:S01]  /*63110*/  STL.64 [R1+0x2fe8], R22 ;  /* 0x002fe81601007387 */ /* 0x0103e20000100a00 */
[----:B---3--:R3:W-:Y:S03]  /*63120*/  STL.64 [R1+0x2fe0], R20 ;  /* 0x002fe01401007387 */ /* 0x0087e60000100a00 */
[----:B-1----:R-:W4:Y:S04]  /*63130*/  LDL.64 R22, [R1+0x38] ;  /* 0x0000380001167983 */ /* 0x002f280000100a00 */
[----:B----4-:R1:W-:Y:S01]  /*63140*/  STL.64 [R1+0x3008], R22 ;  /* 0x0030081601007387 */ /* 0x0103e20000100a00 */
[----:B---3--:R-:W3:Y:S02]  /*63150*/  LDL.LU R20, [R1+0x13a0] ;  /* 0x0013a00001147983 */ /* 0x008ee40000300800 */
        /* <DEDUP_REMOVED lines=15> */
[----:B0-----:R0:W-:Y:S01]  /*63250*/  STL.64 [R1+0x2e50], R26 ;  /* 0x002e501a01007387 */ /* 0x0011e20000100a00 */
[----:B------:R-:W-:Y:S03]  /*63260*/  STL.64 [R1+0x2e48], R24 ;  /* 0x002e481801007387 */ /* 0x000fe60000100a00 */
[----:B0-----:R-:W4:Y:S01]  /*63270*/  LDL.64 R26, [R1+0x28] ;  /* 0x00002800011a7983 */ /* 0x001f220000100a00 */
[C---:B--2---:R-:W-:Y:S11]  /*63280*/  HMMA.16816.F32 R4, R16.reuse, R14, R4 ;  /* 0x0000000e1004723c */ /* 0x044ff60000001804 */
[----:B------:R-:W-:Y:S11]  /*63290*/  @!UPT UIADD3 URZ, URZ, URZ, URZ ;  /* 0x0000003f3f3ff290 */ /* 0x000ff6000fffe03f */
[----:B------:R-:W-:Y:S01]  /*632a0*/  @!UPT UIADD3 URZ, URZ, URZ, URZ ;  /* 0x0000003f3f3ff290 */ /* 0x000fe2000fffe03f */
[----:B------:R0:W-:Y:S01]  /*632b0*/  STL.64 [R1+0x1b0], R4 ;  /* 0x0001b00401007387 */ /* 0x0001e20000100a00 */
[----:B------:R1:W-:Y:S02]  /*632c0*/  STL.64 [R1+0x1b8], R6 ;  /* 0x0001b80601007387 */ /* 0x0003e40000100a00 */
[----:B0-----:R-:W-:Y:S02]  /*632d0*/  IMAD.MOV.U32 R4, RZ, RZ, R15 ;  /* 0x000000ffff047224 */ /* 0x001fe400078e000f */
[----:B-1----:R-:W-:Y:S02]  /*632e0*/  IMAD.MOV.U32 R6, RZ, RZ, R14 ;  /* 0x000000ffff067224 */ /* 0x002fe400078e000e */
[----:B------:R-:W3:Y:S02]  /*632f0*/  LDL.LU.64 R14, [R1+0x3028] ;  /* 0x00302800010e7983 */ /* 0x000ee40000300a00 */
[----:B---3--:R-:W-:Y:S01]  /*63300*/  HMMA.16816.F32 R20, R16, R14, R20 ;  /* 0x0000000e1014723c */ /* 0x008fe20000001814 */
        /* <DEDUP_REMOVED lines=20> */
[----:B------:R0:W-:Y:S01]  /*63450*/  STL.64 [R1+0x180], R12 ;  /* 0x0001800c01007387 */ /* 0x0001e20000100a00 */
[----:B------:R1:W-:Y:S02]  /*63460*/  STL.64 [R1+0x188], R14 ;  /* 0x0001880e01007387 */ /* 0x0003e40000100a00 */
[----:B0-----:R-:W-:Y:S01]  /*63470*/  IMAD.MOV.U32 R13, RZ, RZ, R22 ;  /* 0x000000ffff0d7224 */ /* 0x001fe200078e0016 */
[----:B-1----:R-:W2:Y:S01]  /*63480*/  LDL.LU R14, [R1+0x2ff0] ;  /* 0x002ff000010e7983 */ /* 0x002ea20000300800 */
[----:B------:R-:W-:Y:S02]  /*63490*/  IMAD.MOV.U32 R12, RZ, RZ, R23 ;  /* 0x000000ffff0c7224 */ /* 0x000fe400078e0017 */
[----:B------:R-:W3:Y:S02]  /*634a0*/  LDL.LU.64 R22, [R1+0x2fe8] ;  /* 0x002fe80001167983 */ /* 0x000ee40000300a00 */
[----:B------:R-:W3:Y:S02]  /*634b0*/  LDL.LU.64 R20, [R1+0x2fe0] ;  /* 0x002fe00001147983 */ /* 0x000ee40000300a00 */
[----:B----4-:R-:W-:-:S02]  /*634c0*/  IMAD.MOV.U32 R15, RZ, RZ, R26 ;  /* 0x000000ffff0f7224 */ /* 0x010fc400078e001a */
[----:B------:R-:W-:Y:S01]  /*634d0*/  IMAD.MOV.U32 R5, RZ, RZ, R27 ;  /* 0x000000ffff057224 */ /* 0x000fe200078e001b */
[C---:B---3--:R-:W-:Y:S11]  /*634e0*/  HMMA.16816.F32 R20, R16.reuse, R26, R20 ;  /* 0x0000001a1014723c */ /* 0x048ff60000001814 */
[----:B------:R-:W-:Y:S11]  /*634f0*/  @!UPT UIADD3 URZ, URZ, URZ, URZ ;  /* 0x0000003f3f3ff290 */ /* 0x000ff6000fffe03f */
[----:B------:R-:W-:Y:S01]  /*63500*/  @!UPT UIADD3 URZ, URZ, URZ, URZ ;  /* 0x0000003f3f3ff290 */ /* 0x000fe2000fffe03f */
[----:B------:R-:W-:Y:S01]  /*63510*/  STL.64 [R1+0x170], R20 ;  /* 0x0001701401007387 */ /* 0x000fe20000100a00 */
[----:B------:R0:W-:Y:S03]  /*63520*/  STL.64 [R1+0x178], R22 ;  /* 0x0001781601007387 */ /* 0x0001e60000100a00 */
[----:B0-----:R-:W3:Y:S01]  /*63530*/  LDL.LU.64 R22, [R1+0x2fd8] ;  /* 0x002fd80001167983 */ /* 0x001ee20000300a00 */
[----:B------:R-:W3:Y:S02]  /*63540*/  LDL.LU.64 R20, [R1+0x2fd0] ;  /* 0x002fd00001147983 */ /* 0x000ee40000300a00 */
[----:B------:R-:W4:Y:S02]  /*63550*/  LDL.LU R24, [R1+0x12c0] ;  /* 0x0012c00001187983 */ /* 0x000f240000300800 */
[----:B------:R-:W4:Y:S01]  /*63560*/  LDL.LU R25, [R1+0x12c4] ;  /* 0x0012c40001197983 */ /* 0x000f220000300800 */
[----:B------:R-:W2:Y:S01]  /*63570*/  LDL.LU R26, [R1+0x12c8] ;  /* 0x0012c800011a7983 */ /* 0x000ea20000300800 */
[----:B------:R-:W2:Y:S03]  /*63580*/  LDL.LU R27, [R1+0x12cc] ;  /* 0x0012cc00011b7983 */ /* 0x000ea60000300800 */
[----:B--2---:R0:W-:Y:S01]  /*63590*/  STL.64 [R1+0x2e68], R26 ;  /* 0x002e681a01007387 */ /* 0x0041e20000100a00 */
[----:B----4-:R-:W-:Y:S03]  /*635a0*/  STL.64 [R1+0x2e60], R24 ;  /* 0x002e601801007387 */ /* 0x010fe60000100a00 */
[----:B0-----:R-:W3:Y:S02]  /*635b0*/  LDL.64 R26, [R1+0x18] ;  /* 0x00001800011a7983 */ /* 0x001ee40000100a00 */
[C---:B---3--:R-:W-:Y:S11]  /*635c0*/  HMMA.16816.F32 R20, R16.reuse, R26, R20 ;  /* 0x0000001a1014723c */ /* 0x048ff60000001814 */
[----:B------:R-:W-:Y:S11]  /*635d0*/  @!UPT UIADD3 URZ, URZ, URZ, URZ ;  /* 0x0000003f3f3ff290 */ /* 0x000ff6000fffe03f */
[----:B------:R-:W-:Y:S01]  /*635e0*/  @!UPT UIADD3 URZ, URZ, URZ, URZ ;  /* 0x0000003f3f3ff290 */ /* 0x000fe2000fffe03f */
[----:B------:R-:W-:Y:S01]  /*635f0*/  STL.64 [R1+0x160], R20 ;  /* 0x0001601401007387 */ /* 0x000fe20000100a00 */
[----:B------:R0:W-:Y:S03]  /*63600*/  STL.64 [R1+0x168], R22 ;  /* 0x0001681601007387 */ /* 0x0001e60000100a00 */
[----:B0-----:R-:W2:Y:S01]  /*63610*/  LDL.LU.64 R22, [R1+0x2fc8] ;  /* 0x002fc80001167983 */ /* 0x001ea20000300a00 */
[----:B------:R-:W2:Y:S02]  /*63620*/  LDL.LU.64 R20, [R1+0x2fc0] ;  /* 0x002fc00001147983 */ /* 0x000ea40000300a00 */
[----:B------:R0:W-:Y:S02]  /*63630*/  STL.64 [R1+0x2e78], R26 ;  /* 0x002e781a01007387 */ /* 0x0001e40000100a00 */
[----:B0-----:R-:W2:Y:S02]  /*63640*/  LDL.64 R26, [R1+0x8] ;  /* 0x00000800011a7983 */ /* 0x001ea40000100a00 */
[----:B--2---:R-:W-:Y:S01]  /*63650*/  HMMA.16816.F32 R20, R16, R26, R20 ;  /* 0x0000001a1014723c */ /* 0x004fe20000001814 */
[----:B------:R-:W-:-:S02]  /*63660*/  IMAD.MOV.U32 R2, RZ, RZ, R26 ;  /* 0x000000ffff027224 */ /* 0x000fc400078e001a */
[----:B------:R-:W-:-:S04]  /*63670*/  IMAD.MOV.U32 R0, RZ, RZ, R27 ;  /* 0x000000ffff007224 */ /* 0x000fc800078e001b */
[----:B------:R-:W-:Y:S02]  /*63680*/  IMAD.MOV.U32 R26, RZ, RZ, R15 ;  /* 0x000000ffff1a7224 */ /* 0x000fe400078e000f */
[----:B------:R-:W-:Y:S11]  /*63690*/  IMAD.MOV.U32 R27, RZ, RZ, R5 ;  /* 0x000000ffff1b7224 */ /* 0x000ff600078e0005 */
[----:B------:R-:W-:Y:S03]  /*636a0*/  @!UPT UIADD3 URZ, URZ, URZ, URZ ;  /* 0x0000003f3f3ff290 */ /* 0x000fe6000fffe03f */
[----:B------:R-:W-:Y:S01]  /*636b0*/  STL.64 [R1+0x150], R20 ;  /* 0x0001501401007387 */ /* 0x000fe20000100a00 */
[----:B------:R0:W-:Y:S03]  /*636c0*/  STL.64 [R1+0x158], R22 ;  /* 0x0001581601007387 */ /* 0x0001e60000100a00 */
[----:B0-----:R-:W2:Y:S01]  /*636d0*/  LDL.LU.64 R22, [R1+0x2fb8] ;  /* 0x002fb80001167983 */ /* 0x001ea20000300a00 */
[----:B------:R-:W3:Y:S02]  /*636e0*/  LDL.LU.64 R20, [R1+0x2fb0] ;  /* 0x002fb00001147983 */ /* 0x000ee40000300a00 */
[----:B------:R-:W4:Y:S02]  /*636f0*/  LDL.LU R15, [R1+0x2fa8] ;  /* 0x002fa800010f7983 */ /* 0x000f240000300800 */
[----:B------:R-:W2:Y:S01]  /*63700*/  LDL.LU R5, [R1+0x2fa4] ;  /* 0x002fa40001057983 */ /* 0x000ea20000300800 */
[----:B------:R0:W-:Y:S01]  /*63710*/  STL.64 [R1+0x2e90], R26 ;  /* 0x002e901a01007387 */ /* 0x0001e20000100a00 */
[----:B------:R-:W4:Y:S02]  /*63720*/  LDL.LU R24, [R1+0x1350] ;  /* 0x0013500001187983 */ /* 0x000f240000300800 */
[----:B------:R-:W4:Y:S01]  /*63730*/  LDL.LU R25, [R1+0x1354] ;  /* 0x0013540001197983 */ /* 0x000f220000300800 */
[----:B0-----:R-:W4:Y:S01]  /*63740*/  LDL.LU R26, [R1+0x1358] ;  /* 0x00135800011a7983 */ /* 0x001f220000300800 */
[----:B------:R-:W4:Y:S02]  /*63750*/  LDL.LU R27, [R1+0x135c] ;  /* 0x00135c00011b7983 */ /* 0x000f240000300800 */
[----:B----4-:R-:W-:Y:S11]  /*63760*/  HMMA.16816.F32 R24, R16, R14, R24 ;  /* 0x0000000e1018723c */ /* 0x010ff60000001818 */
        /* <DEDUP_REMOVED lines=8> */
[----:B------:R-:W4:Y:S02]  /*637f0*/  LDL.LU R12, [R1+0x12e0] ;  /* 0x0012e000010c7983 */ /* 0x000f240000300800 */
[----:B------:R-:W4:Y:S01]  /*63800*/  LDL.LU R13, [R1+0x12e4] ;  /* 0x0012e400010d7983 */ /* 0x000f220000300800 */
[----:B0-----:R-:W2:Y:S01]  /*63810*/  LDL.LU R14, [R1+0x12e8] ;  /* 0x0012e800010e7983 */ /* 0x001ea20000300800 */
[----:B------:R-:W2:Y:S02]  /*63820*/  LDL.LU R15, [R1+0x12ec] ;  /* 0x0012ec00010f7983 */ /* 0x000ea40000300800 */
[----:B------:R-:W-:Y:S02]  /*63830*/  IMAD.MOV.U32 R26, RZ, RZ, R9 ;  /* 0x000000ffff1a7224 */ /* 0x000fe400078e0009 */
        /* <DEDUP_REMOVED lines=12> */
[----:B------:R-:W3:Y:S04]  /*63900*/  LDL.LU R11, [R1+0x2f98] ;  /* 0x002f9800010b7983 */ /* 0x000ee80000300800 */
        /* <DEDUP_REMOVED lines=18> */
[----:B------:R0:W-:Y:S01]  /*63a30*/  STL.64 [R1+0x2f18], R26 ;  /* 0x002f181a01007387 */ /* 0x0001e20000100a00 */
[----:B----4-:R-:W-:Y:S02]  /*63a40*/  STL.64 [R1+0x2eb8], R14 ;  /* 0x002eb80e01007387 */ /* 0x010fe40000100a00 */
[----:B------:R1:W-:Y:S02]  /*63a50*/  STL.64 [R1+0x2eb0], R12 ;  /* 0x002eb00c01007387 */ /* 0x0003e40000100a00 */
[----:B0-----:R-:W-:Y:S02]  /*63a60*/  IMAD.MOV.U32 R26, RZ, RZ, R23 ;  /* 0x000000ffff1a7224 */ /* 0x001fe400078e0017 */
[----:B------:R-:W-:Y:S01]  /*63a70*/  IMAD.MOV.U32 R27, RZ, RZ, R22 ;  /* 0x000000ffff1b7224 */ /* 0x000fe200078e0016 */
[----:B-1----:R-:W2:Y:S01]  /*63a80*/  LDL.LU R12, [R1+0x1310] ;  /* 0x00131000010c7983 */ /* 0x002ea20000300800 */
[----:B------:R-:W2:Y:S02]  /*63a90*/  LDL.LU R13, [R1+0x1314] ;  /* 0x00131400010d7983 */ /* 0x000ea40000300800 */
[----:B------:R-:W4:Y:S02]  /*63aa0*/  LDL.LU R14, [R1+0x1318] ;  /* 0x00131800010e7983 */ /* 0x000f240000300800 */
[----:B------:R-:W4:Y:S01]  /*63ab0*/  LDL.LU R15, [R1+0x131c] ;  /* 0x00131c00010f7983 */ /* 0x000f220000300800 */
[----:B------:R0:W-:Y:S04]  /*63ac0*/  STL.64 [R1+0x2f30], R26 ;  /* 0x002f301a01007387 */ /* 0x0001e80000100a00 */
[----:B0-----:R-:W2:Y:S04]  /*63ad0*/  LDL.64 R26, [R1+0xe8] ;  /* 0x0000e800011a7983 */ /* 0x001ea80000100a00 */
[----:B--2---:R-:W-:Y:S01]  /*63ae0*/  STL.64 [R1+0x2f48], R26 ;  /* 0x002f481a01007387 */ /* 0x004fe20000100a00 */
[----:B----4-:R-:W-:Y:S02]  /*63af0*/  STL.64 [R1+0x2ed0], R14 ;  /* 0x002ed00e01007387 */ /* 0x010fe40000100a00 */
[----:B------:R0:W-:Y:S02]  /*63b00*/  STL.64 [R1+0x2ec8], R12 ;  /* 0x002ec80c01007387 */ /* 0x0001e40000100a00 */
[----:B0-----:R-:W2:Y:S01]  /*63b10*/  LDL.LU R12, [R1+0x1320] ;  /* 0x00132000010c7983 */ /* 0x001ea20000300800 */
[----:B------:R-:W2:Y:S02]  /*63b20*/  LDL.LU R13, [R1+0x1324] ;  /* 0x00132400010d7983 */ /* 0x000ea40000300800 */
[----:B------:R-:W4:Y:S02]  /*63b30*/  LDL.LU R14, [R1+0x1328] ;  /* 0x00132800010e7983 */ /* 0x000f240000300800 */
[----:B------:R-:W4:Y:S02]  /*63b40*/  LDL.LU R15, [R1+0x132c] ;  /* 0x00132c00010f7983 */ /* 0x000f240000300800 */
[----:B---3--:R-:W-:-:S02]  /*63b50*/  IMAD.MOV.U32 R26, RZ, RZ, R21 ;  /* 0x000000ffff1a7224 */ /* 0x008fc400078e0015 */
[----:B------:R-:W-:-:S05]  /*63b60*/  IMAD.MOV.U32 R27, RZ, RZ, R20 ;  /* 0x000000ffff1b7224 */ /* 0x000fca00078e0014 */
[----:B------:R-:W-:Y:S04]  /*63b70*/  STL.64 [R1+0x2f60], R26 ;  /* 0x002f601a01007387 */ /* 0x000fe80000100a00 */
[----:B----4-:R-:W-:Y:S01]  /*63b80*/  STL.64 [R1+0x2ee8], R14 ;  /* 0x002ee80e01007387 */ /* 0x010fe20000100a00 */
        /* <DEDUP_REMOVED lines=48> */
[----:B------:R-:W4:Y:S02]  /*63e90*/  LDL.LU R4, [R1+0x2f88] ;  /* 0x002f880001047983 */ /* 0x000f240000300800 */
[----:B------:R-:W-:Y:S01]  /*63ea0*/  IMAD.MOV.U32 R26, RZ, RZ, R9 ;  /* 0x000000ffff1a7224 */ /* 0x000fe200078e0009 */
[----:B---3--:R-:W-:Y:S01]  /*63eb0*/  HMMA.16816.F32 R16, R16, R6, R20 ;  /* 0x000000061010723c */ /* 0x008fe20000001814 */
[----:B------:R-:W2:Y:S01]  /*63ec0*/  LDL.LU.64 R22, [R1+0x2f80] ;  /* 0x002f800001167983 */ /* 0x000ea20000300a00 */
[----:B------:R-:W2:Y:S11]  /*63ed0*/  LDL.LU.64 R20, [R1+0x2f78] ;  /* 0x002f780001147983 */ /* 0x000eb60000300a00 */
[----:B------:R-:W-:Y:S10]  /*63ee0*/  @!UPT UIADD3 URZ, URZ, URZ, URZ ;  /* 0x0000003f3f3ff290 */ /* 0x000ff4000fffe03f */
        /* <DEDUP_REMOVED lines=42> */
[----:B----4-:R-:W-:-:S07]  /*64190*/  IMAD.MOV.U32 R18, RZ, RZ, R4 ;  /* 0x000000ffff127224 */ /* 0x010fce00078e0004 */
        /* <DEDUP_REMOVED lines=58> */
[C---:B---3--:R-:W-:Y:S01]  /*64540*/  HMMA.16816.F32 R16, R20.reuse, R6, R16 ;  /* 0x000000061410723c */ /* 0x048fe20000001810 */
[----:B------:R-:W3:Y:S11]  /*64550*/  LDL.LU R4, [R1+0x12b0] ;  /* 0x0012b00001047983 */ /* 0x000ef60000300800 */
[----:B------:R-:W-:Y:S11]  /*64560*/  @!UPT UIADD3 URZ, URZ, URZ, URZ ;  /* 0x0000003f3f3ff290 */ /* 0x000ff6000fffe03f */
[----:B------:R-:W-:Y:S01]  /*64570*/  STL.64 [R1+0x3d0], R16 ;  /* 0x0003d01001007387 */ /* 0x000fe20000100a00 */
[----:B------:R2:W-:Y:S02]  /*64580*/  STL.64 [R1+0x3d8], R18 ;  /* 0x0003d81201007387 */ /* 0x0005e40000100a00 */
[----:B------:R-:W3:Y:S02]  /*64590*/  LDL.LU R5, [R1+0x12b4] ;  /* 0x0012b40001057983 */ /* 0x000ee40000300800 */
[----:B------:R-:W3:Y:S01]  /*645a0*/  LDL.LU R6, [R1+0x12b8] ;  /* 0x0012b80001067983 */ /* 0x000ee20000300800 */
[----:B------:R-:W3:Y:S01]  /*645b0*/  LDL.LU R7, [R1+0x12bc] ;  /* 0x0012bc0001077983 */ /* 0x000ee20000300800 */
[C---:B--2---:R-:W-:Y:S03]  /*645c0*/  HMMA.16816.F32 R16, R20.reuse, R14, R24 ;  /* 0x0000000e1410723c */ /* 0x044fe60000001818 */
[----:B------:R-:W2:Y:S11]  /*645d0*/  LDL.LU R24, [R1+0x1140] ;  /* 0x0011400001187983 */ /* 0x000eb60000300800 */
[----:B------:R-:W-:Y:S09]  /*645e0*/  @!UPT UIADD3 URZ, URZ, URZ, URZ ;  /* 0x0000003f3f3ff290 */ /* 0x000ff2000fffe03f */
[----:B------:R-:W-:Y:S01]  /*645f0*/  STL.64 [R1+0x3c0], R16 ;  /* 0x0003c01001007387 */ /* 0x000fe20000100a00 */
[----:B------:R-:W-:Y:S02]  /*64600*/  STL.64 [R1+0x3c8], R18 ;  /* 0x0003c81201007387 */ /* 0x000fe40000100a00 */
[----:B------:R-:W2:Y:S02]  /*64610*/  LDL.LU R25, [R1+0x1144] ;  /* 0x0011440001197983 */ /* 0x000ea40000300800 */
[----:B------:R-:W2:Y:S01]  /*64620*/  LDL.LU R26, [R1+0x1148] ;  /* 0x00114800011a7983 */ /* 0x000ea20000300800 */
[----:B------:R-:W2:Y:S01]  /*64630*/  LDL.LU R27, [R1+0x114c] ;  /* 0x00114c00011b7983 */ /* 0x000ea20000300800 */
[----:B------:R0:W-:Y:S03]  /*64640*/  STL.64 [R1+0x2db0], R14 ;  /* 0x002db00e01007387 */ /* 0x0001e60000100a00 */
[----:B0-----:R-:W4:Y:S04]  /*64650*/  LDL.64 R14, [R1+0x98] ;  /* 0x00009800010e7983 */ /* 0x001f280000100a00 */
[----:B----4-:R0:W-:Y:S01]  /*64660*/  STL.64 [R1+0x2df0], R14 ;  /* 0x002df00e01007387 */ /* 0x0101e20000100a00 */
[----:B------:R-:W4:Y:S02]  /*64670*/  LDL.LU R12, [R1+0x1100] ;  /* 0x00110000010c7983 */ /* 0x000f240000300800 */
[----:B------:R-:W4:Y:S01]  /*64680*/  LDL.LU R13, [R1+0x1104] ;  /* 0x00110400010d7983 */ /* 0x000f220000300800 */
[----:B0-----:R-:W2:Y:S01]  /*64690*/  LDL.LU R14, [R1+0x1108] ;  /* 0x00110800010e7983 */ /* 0x001ea20000300800 */
[----:B------:R-:W2:Y:S02]  /*646a0*/  LDL.LU R15, [R1+0x110c] ;  /* 0x00110c00010f7983 */ /* 0x000ea40000300800 */
[----:B------:R-:W3:Y:S02]  /*646b0*/  LDL.LU R16, [R1+0x1290] ;  /* 0x0012900001107983 */ /* 0x000ee40000300800 */
[----:B------:R-:W3:Y:S01]  /*646c0*/  LDL.LU R17, [R1+0x1294] ;  /* 0x0012940001117983 */ /* 0x000ee20000300800 */
[----:B------:R-:W3:Y:S01]  /*646d0*/  LDL.LU R18, [R1+0x1298] ;  /* 0x0012980001127983 */ /* 0x000ee20000300800 */
[----:B------:R-:W3:Y:S03]  /*646e0*/  LDL.LU R19, [R1+0x129c] ;  /* 0x00129c0001137983 */ /* 0x000ee60000300800 */
[----:B--2---:R0:W-:Y:S01]  /*646f0*/  STL.64 [R1+0x2e00], R14 ;  /* 0x002e000e01007387 */ /* 0x0041e20000100a00 */
[----:B----4-:R-:W-:Y:S03]  /*64700*/  STL.64 [R1+0x2df8], R12 ;  /* 0x002df80c01007387 */ /* 0x010fe60000100a00 */
[----:B0-----:R-:W2:Y:S01]  /*64710*/  LDL.64 R14, [R1+0xd8] ;  /* 0x0000d800010e7983 */ /* 0x001ea20000100a00 */
[----:B---3--:R-:W-:Y:S03]  /*64720*/  HMMA.16816.F32 R4, R20, R10, R4 ;  /* 0x0000000a1404723c */ /* 0x008fe60000001804 */
[----:B--2---:R0:W-:Y:S02]  /*64730*/  STL.64 [R1+0x2e10], R14 ;  /* 0x002e100e01007387 */ /* 0x0041e40000100a00 */
[----:B0-----:R-:W-:-:S02]  /*64740*/  IMAD.MOV.U32 R14, RZ, RZ, R9 ;  /* 0x000000ffff0e7224 */ /* 0x001fc400078e0009 */
[----:B------:R-:W-:-:S05]  /*64750*/  IMAD.MOV.U32 R15, RZ, RZ, R3 ;  /* 0x000000ffff0f7224 */ /* 0x000fca00078e0003 */
[----:B------:R0:W-:Y:S01]  /*64760*/  STL.64 [R1+0x2e28], R14 ;  /* 0x002e280e01007387 */ /* 0x0001e20000100a00 */
[----:B------:R-:W2:Y:S02]  /*64770*/  LDL.LU R12, [R1+0x1130] ;  /* 0x00113000010c7983 */ /* 0x000ea40000300800 */
[----:B------:R-:W2:Y:S01]  /*64780*/  LDL.LU R13, [R1+0x1134] ;  /* 0x00113400010d7983 */ /* 0x000ea20000300800 */
[----:B0-----:R-:W3:Y:S01]  /*64790*/  LDL.LU R14, [R1+0x1138] ;  /* 0x00113800010e7983 */ /* 0x001ee20000300800 */
[----:B------:R-:W3:Y:S03]  /*647a0*/  LDL.LU R15, [R1+0x113c] ;  /* 0x00113c00010f7983 */ /* 0x000ee60000300800 */
[----:B---3--:R0:W-:Y:S01]  /*647b0*/  STL.64 [R1+0x2e40], R14 ;  /* 0x002e400e01007387 */ /* 0x0081e20000100a00 */
[----:B--2---:R-:W-:Y:S03]  /*647c0*/  STL.64 [R1+0x2e38], R12 ;  /* 0x002e380c01007387 */ /* 0x004fe60000100a00 */
[----:B0-----:R-:W2:Y:S01]  /*647d0*/  LDL.64 R14, [R1+0x108] ;  /* 0x00010800010e7983 */ /* 0x001ea20000100a00 */
[----:B------:R-:W-:Y:S02]  /*647e0*/  STL.64 [R1+0x3b0], R4 ;  /* 0x0003b00401007387 */ /* 0x000fe40000100a00 */
[----:B------:R0:W-:Y:S02]  /*647f0*/  STL.64 [R1+0x3b8], R6 ;  /* 0x0003b80601007387 */ /* 0x0001e40000100a00 */
[----:B0-----:R-:W3:Y:S01]  /*64800*/  LDL.LU.64 R6, [R1+0x2e58] ;  /* 0x002e580001067983 */ /* 0x001ee20000300a00 */
[----:B------:R-:W-:Y:S02]  /*64810*/  STL [R1+0x2d58], R10 ;  /* 0x002d580a01007387 */ /* 0x000fe40000100800 */
[----:B------:R0:W-:Y:S02]  /*64820*/  STL [R1+0x2d40], R11 ;  /* 0x002d400b01007387 */ /* 0x0001e40000100800 */
[----:B------:R-:W-:Y:S01]  /*64830*/  STL [R1+0x2e30], R8 ;  /* 0x002e300801007387 */ /* 0x000fe20000100800 */
[----:B0-----:R-:W4:Y:S01]  /*64840*/  LDL.64 R10, [R1+0xf8] ;  /* 0x0000f800010a7983 */ /* 0x001f220000100a00 */
[----:B---3--:R-:W-:Y:S03]  /*64850*/  HMMA.16816.F32 R20, R20, R6, R24 ;  /* 0x000000061414723c */ /* 0x008fe60000001818 */
[----:B------:R-:W2:Y:S01]  /*64860*/  LDL.LU.64 R26, [R1+0x2e50] ;  /* 0x002e5000011a7983 */ /* 0x000ea20000300a00 */
[----:B------:R-:W2:Y:S02]  /*64870*/  LDL.LU.64 R24, [R1+0x2e48] ;  /* 0x002e480001187983 */ /* 0x000ea40000300a00 */
[----:B------:R0:W-:Y:S02]  /*64880*/  STL.64 [R1+0x2e08], R6 ;  /* 0x002e080601007387 */ /* 0x0001e40000100a00 */
[----:B------:R-:W3:Y:S11]  /*64890*/  LDL.LU R4, [R1+0x1110] ;  /* 0x0011100001047983 */ /* 0x000ef60000300800 */
[----:B------:R-:W-:Y:S04]  /*648a0*/  @!UPT UIADD3 URZ, URZ, URZ, URZ ;  /* 0x0000003f3f3ff290 */ /* 0x000fe8000fffe03f */
[----:B------:R-:W-:Y:S01]  /*648b0*/  STL.64 [R1+0x110], R20 ;  /* 0x0001101401007387 */ /* 0x000fe20000100a00 */
[----:B------:R-:W-:Y:S02]  /*648c0*/  STL.64 [R1+0x118], R22 ;  /* 0x0001181601007387 */ /* 0x000fe40000100a00 */
[----:B------:R-:W3:Y:S02]  /*648d0*/  LDL.LU R5, [R1+0x1114] ;  /* 0x0011140001057983 */ /* 0x000ee40000300800 */
[----:B0-----:R-:W3:Y:S01]  /*648e0*/  LDL.LU R6, [R1+0x1118] ;  /* 0x0011180001067983 */ /* 0x001ee20000300800 */
[----:B------:R-:W3:Y:S01]  /*648f0*/  LDL.LU R7, [R1+0x111c] ;  /* 0x00111c0001077983 */ /* 0x000ee20000300800 */
[----:B--2---:R-:W-:Y:S03]  /*64900*/  HMMA.16816.F32 R16, R24, R14, R16 ;  /* 0x0000000e1810723c */ /* 0x004fe60000001810 */
[----:B---3--:R-:W-:Y:S01]  /*64910*/  STL.64 [R1+0x2e20], R6 ;  /* 0x002e200601007387 */ /* 0x008fe20000100a00 */
        /* <DEDUP_REMOVED lines=8> */
[----:B------:R-:W3:Y:S05]  /*649a0*/  LDL.LU R23, [R1+0x10fc] ;  /* 0x0010fc0001177983 */ /* 0x000eea0000300800 */
[----:B------:R0:W-:Y:S01]  /*649b0*/  STL.64 [R1+0x15a0], R16 ;  /* 0x0015a01001007387 */ /* 0x0001e20000100a00 */
[----:B------:R-:W-:Y:S02]  /*649c0*/  STL.64 [R1+0x15a8], R18 ;  /* 0x0015a81201007387 */ /* 0x000fe40000100a00 */
[----:B0-----:R-:W-:-:S02]  /*649d0*/  IMAD.MOV.U32 R17, RZ, RZ, R14 ;  /* 0x000000ffff117224 */ /* 0x001fc400078e000e */
[----:B------:R-:W-:Y:S02]  /*649e0*/  IMAD.MOV.U32 R16, RZ, RZ, R15 ;  /* 0x000000ffff107224 */ /* 0x000fe400078e000f */
[----:B------:R-:W4:Y:S01]  /*649f0*/  LDL.LU.64 R14, [R1+0x2e40] ;  /* 0x002e4000010e7983 */ /* 0x000f220000300a00 */
[----:B------:R-:W4:Y:S02]  /*64a00*/  LDL.LU.64 R12, [R1+0x2e38] ;  /* 0x002e3800010c7983 */ /* 0x000f240000300a00 */
[----:B------:R-:W2:Y:S01]  /*64a10*/  LDL.LU R8, [R1+0x2e30] ;  /* 0x002e300001087983 */ /* 0x000ea20000300800 */
[----:B----4-:R-:W-:Y:S11]  /*64a20*/  HMMA.16816.F32 R12, R24, R10, R12 ;  /* 0x0000000a180c723c */ /* 0x010ff6000000180c */
[----:B------:R-:W-:Y:S11]  /*64a30*/  @!UPT UIADD3 URZ, URZ, URZ, URZ ;  /* 0x0000003f3f3ff290 */ /* 0x000ff6000fffe03f */
[----:B------:R-:W-:Y:S01]  /*64a40*/  @!UPT UIADD3 URZ, URZ, URZ, URZ ;  /* 0x0000003f3f3ff290 */ /* 0x000fe2000fffe03f */
[----:B------:R-:W-:Y:S01]  /*64a50*/  STL.64 [R1+0x1570], R12 ;  /* 0x0015700c01007387 */ /* 0x000fe20000100a00 */
[----:B------:R0:W-:Y:S03]  /*64a60*/  STL.64 [R1+0x1578], R14 ;  /* 0x0015780e01007387 */ /* 0x0001e60000100a00 */
[----:B0-----:R-:W2:Y:S01]  /*64a70*/  LDL.LU.64 R14, [R1+0x2e28] ;  /* 0x002e2800010e7983 */ /* 0x001ea20000300a00 */
[----:B------:R-:W-:Y:S02]  /*64a80*/  IMAD.MOV.U32 R9, RZ, RZ, R12 ;  /* 0x000000ffff097224 */ /* 0x000fe400078e000c */
[----:B------:R-:W-:Y:S02]  /*64a90*/  IMAD.MOV.U32 R19, RZ, RZ, R10 ;  /* 0x000000ffff137224 */ /* 0x000fe400078e000a */
[----:B------:R-:W-:-:S05]  /*64aa0*/  IMAD.MOV.U32 R18, RZ, RZ, R11 ;  /* 0x000000ffff127224 */ /* 0x000fca00078e000b */
[----:B------:R0:W-:Y:S01]  /*64ab0*/  STL.64 [R1+0x2d50], R18 ;  /* 0x002d501201007387 */ /* 0x0001e20000100a00 */
[----:B------:R-:W-:Y:S03]  /*64ac0*/  STL.64 [R1+0x2d48], R16 ;  /* 0x002d481001007387 */ /* 0x000fe60000100a00 */
[----:B0-----:R-:W4:Y:S01]  /*64ad0*/  LDL.64 R18, [R1+0xa8] ;  /* 0x0000a80001127983 */ /* 0x001f220000100a00 */
[----:B------:R-:W-:Y:S01]  /*64ae0*/  STL [R1+0x2398], R9 ;  /* 0x0023980901007387 */ /* 0x000fe20000100800 */
        /* <DEDUP_REMOVED lines=14> */
[----:B------:R-:W4:Y:S02]  /*64bd0*/  LDL.LU.64 R14, [R1+0x2e00] ;  /* 0x002e0000010e7983 */ /* 0x000f240000300a00 */
[----:B------:R-:W4:Y:S02]  /*64be0*/  LDL.LU.64 R12, [R1+0x2df8] ;  /* 0x002df800010c7983 */ /* 0x000f240000300a00 */
        /* <DEDUP_REMOVED lines=8> */
[----:B------:R-:W-:Y:S02]  /*64c70*/  IMAD.MOV.U32 R29, RZ, RZ, R19 ;  /* 0x000000ffff1d7224 */ /* 0x000fe400078e0013 */
[----:B---3--:R-:W-:Y:S01]  /*64c80*/  HMMA.16816.F32 R16, R24, R14, R20 ;  /* 0x0000000e1810723c */ /* 0x008fe20000001814 */
[----:B------:R-:W-:-:S02]  /*64c90*/  IMAD.MOV.U32 R5, RZ, RZ, R14 ;  /* 0x000000ffff057224 */ /* 0x000fc400078e000e */
[----:B------:R-:W-:Y:S01]  /*64ca0*/  IMAD.MOV.U32 R4, RZ, RZ, R15 ;  /* 0x000000ffff047224 */ /* 0x000fe200078e000f */
[----:B------:R-:W0:Y:S11]  /*64cb0*/  LDSM.16.MT88.4 R20, [R8+0x16100] ;  /* 0x016100000814783b */ /* 0x000e360000004200 */
[----:B------:R-:W-:Y:S08]  /*64cc0*/  @!UPT UIADD3 URZ, URZ, URZ, URZ ;  /* 0x0000003f3f3ff290 */ /* 0x000ff0000fffe03f */
[----:B------:R1:W-:Y:S01]  /*64cd0*/  STL.64 [R1+0x2d0], R16 ;  /* 0x0002d01001007387 */ /* 0x0003e20000100a00 */
[----:B------:R3:W-:Y:S03]  /*64ce0*/  STL.64 [R1+0x2d8], R18 ;  /* 0x0002d81201007387 */ /* 0x0007e60000100a00 */
[----:B-1----:R-:W4:Y:S01]  /*64cf0*/  LDL.LU R16, [R1+0x1470] ;  /* 0x0014700001107983 */ /* 0x002f220000300800 */
[----:B------:R-:W4:Y:S02]  /*64d00*/  LDL.LU R17, [R1+0x1474] ;  /* 0x0014740001117983 */ /* 0x000f240000300800 */
[----:B---3--:R-:W3:Y:S02]  /*64d10*/  LDL.LU R18, [R1+0x1478] ;  /* 0x0014780001127983 */ /* 0x008ee40000300800 */
[----:B------:R-:W3:Y:S02]  /*64d20*/  LDL.LU R19, [R1+0x147c] ;  /* 0x00147c0001137983 */ /* 0x000ee40000300800 */
[----:B---3--:R1:W-:Y:S01]  /*64d30*/  STL.64 [R1+0x2d68], R18 ;  /* 0x002d681201007387 */ /* 0x0083e20000100a00 */
[----:B----4-:R3:W-:Y:S03]  /*64d40*/  STL.64 [R1+0x2d60], R16 ;  /* 0x002d601001007387 */ /* 0x0107e60000100a00 */
[----:B-1----:R-:W4:Y:S04]  /*64d50*/  LDL.64 R18, [R1+0x8] ;  /* 0x0000080001127983 */ /* 0x002f280000100a00 */
[----:B----4-:R1:W-:Y:S01]  /*64d60*/  STL.64 [R1+0x2d80], R18 ;  /* 0x002d801201007387 */ /* 0x0103e20000100a00 */
[----:B---3--:R-:W3:Y:S02]  /*64d70*/  LDL.LU R16, [R1+0x1490] ;  /* 0x0014900001107983 */ /* 0x008ee40000300800 */
[----:B------:R-:W3:Y:S01]  /*64d80*/  LDL.LU R17, [R1+0x1494] ;  /* 0x0014940001117983 */ /* 0x000ee20000300800 */
[----:B-1----:R-:W4:Y:S01]  /*64d90*/  LDL.LU R18, [R1+0x1498] ;  /* 0x0014980001127983 */ /* 0x002f220000300800 */
[----:B------:R-:W4:Y:S02]  /*64da0*/  LDL.LU R19, [R1+0x149c] ;  /* 0x00149c0001137983 */ /* 0x000f240000300800 */
[----:B------:R-:W2:Y:S02]  /*64db0*/  LDL.LU R12, [R1+0x14b0] ;  /* 0x0014b000010c7983 */ /* 0x000ea40000300800 */
[----:B------:R-:W2:Y:S01]  /*64dc0*/  LDL.LU R13, [R1+0x14b4] ;  /* 0x0014b400010d7983 */ /* 0x000ea20000300800 */
[----:B------:R-:W2:Y:S01]  /*64dd0*/  LDL.LU R14, [R1+0x14b8] ;  /* 0x0014b800010e7983 */ /* 0x000ea20000300800 */
[----:B------:R-:W2:Y:S03]  /*64de0*/  LDL.LU R15, [R1+0x14bc] ;  /* 0x0014bc00010f7983 */ /* 0x000ea60000300800 */
[----:B--2---:R1:W-:Y:S01]  /*64df0*/  STL.64 [R1+0x2dc0], R14 ;  /* 0x002dc00e01007387 */ /* 0x0043e20000100a00 */
[----:B------:R-:W-:Y:S03]  /*64e00*/  STL.64 [R1+0x2db8], R12 ;  /* 0x002db80c01007387 */ /* 0x000fe60000100a00 */
[----:B-1----:R-:W2:Y:S04]  /*64e10*/  LDL.64 R14, [R1+0x48] ;  /* 0x00004800010e7983 */ /* 0x002ea80000100a00 */
[----:B--2---:R1:W-:Y:S04]  /*64e20*/  STL.64 [R1+0x2dd0], R14 ;  /* 0x002dd00e01007387 */ /* 0x0043e80000100a00 */
[----:B-1----:R-:W2:Y:S04]  /*64e30*/  LDL.64 R14, [R1+0x58] ;  /* 0x00005800010e7983 */ /* 0x002ea80000100a00 */
[----:B--2---:R1:W-:Y:S04]  /*64e40*/  STL.64 [R1+0x2de8], R14 ;  /* 0x002de80e01007387 */ /* 0x0043e80000100a00 */
[----:B-1----:R-:W2:Y:S01]  /*64e50*/  LDL.64 R14, [R1+0x68] ;  /* 0x00006800010e7983 */ /* 0x002ea20000100a00 */
[----:B----4-:R1:W-:Y:S02]  /*64e60*/  STL.64 [R1+0x2d90], R18 ;  /* 0x002d901201007387 */ /* 0x0103e40000100a00 */
[----:B---3--:R-:W-:Y:S01]  /*64e70*/  STL.64 [R1+0x2d88], R16 ;  /* 0x002d881001007387 */ /* 0x008fe20000100a00 */
[----:B-1----:R-:W3:Y:S04]  /*64e80*/  LDL.64 R18, [R1+0x28] ;  /* 0x0000280001127983 */ /* 0x002ee80000100a00 */
[----:B---3--:R1:W-:Y:S04]  /*64e90*/  STL.64 [R1+0x2da8], R18 ;  /* 0x002da81201007387 */ /* 0x0083e80000100a00 */
[----:B-1----:R-:W3:Y:S04]  /*64ea0*/  LDL.64 R18, [R1+0x38] ;  /* 0x0000380001127983 */ /* 0x002ee80000100a00 */
        /* <DEDUP_REMOVED lines=12> */
[----:B------:R1:W-:Y:S03]  /*64f70*/  STL.64 [R1+0x2d30], R4 ;  /* 0x002d300401007387 */ /* 0x0003e60000100a00 */
[----:B-1----:R-:W2:Y:S01]  /*64f80*/  LDL.LU R4, [R1+0x14e0] ;  /* 0x0014e00001047983 */ /* 0x002ea20000300800 */
[----:B------:R-:W2:Y:S02]  /*64f90*/  LDL.LU R5, [R1+0x14e4] ;  /* 0x0014e40001057983 */ /* 0x000ea40000300800 */
[----:B------:R-:W2:Y:S02]  /*64fa0*/  LDL.LU R6, [R1+0x14e8] ;  /* 0x0014e80001067983 */ /* 0x000ea40000300800 */
[----:B------:R-:W2:Y:S01]  /*64fb0*/  LDL.LU R7, [R1+0x14ec] ;  /* 0x0014ec0001077983 */ /* 0x000ea20000300800 */
[----:B------:R-:W-:Y:S01]  /*64fc0*/  STL [R1+0x2da0], R11 ;  /* 0x002da00b01007387 */ /* 0x000fe20000100800 */
[----:B------:R1:W-:Y:S03]  /*64fd0*/  STL.64 [R1+0x2d98], R8 ;  /* 0x002d980801007387 */ /* 0x0003e60000100a00 */
[----:B-1----:R-:W4:Y:S01]  /*64fe0*/  LDL.LU R8, [R1+0x14a0] ;  /* 0x0014a00001087983 */ /* 0x002f220000300800 */
[----:B------:R-:W4:Y:S02]  /*64ff0*/  LDL.LU R9, [R1+0x14a4] ;  /* 0x0014a40001097983 */ /* 0x000f240000300800 */
[----:B------:R-:W4:Y:S02]  /*65000*/  LDL.LU R10, [R1+0x14a8] ;  /* 0x0014a800010a7983 */ /* 0x000f240000300800 */
[----:B------:R-:W4:Y:S01]  /*65010*/  LDL.LU R11, [R1+0x14ac] ;  /* 0x0014ac00010b7983 */ /* 0x000f220000300800 */
[----:B0-----:R-:W-:Y:S01]  /*65020*/  STL.64 [R1+0x2bf8], R22 ;  /* 0x002bf81601007387 */ /* 0x001fe20000100a00 */
        /* <DEDUP_REMOVED lines=9> */
[----:B------:R0:W-:Y:S02]  /*650c0*/  STL.64 [R1+0x2c0], R4 ;  /* 0x0002c00401007387 */ /* 0x0001e40000100a00 */
[----:B------:R1:W-:Y:S02]  /*650d0*/  STL.64 [R1+0x2c8], R6 ;  /* 0x0002c80601007387 */ /* 0x0003e40000100a00 */
[----:B0-----:R-:W-:Y:S02]  /*650e0*/  IMAD.MOV.U32 R5, RZ, RZ, R14 ;  /* 0x000000ffff057224 */ /* 0x001fe400078e000e */
[----:B------:R-:W-:Y:S02]  /*650f0*/  IMAD.MOV.U32 R4, RZ, RZ, R15 ;  /* 0x000000ffff047224 */ /* 0x000fe400078e000f */
[----:B------:R-:W2:Y:S02]  /*65100*/  LDL.LU.64 R14, [R1+0x2de8] ;  /* 0x002de800010e7983 */ /* 0x000ea40000300a00 */
[----:B--2---:R-:W-:Y:S01]  /*65110*/  HMMA.16816.F32 R16, R24, R14, R16 ;  /* 0x0000000e1810723c */ /* 0x004fe20000001810 */
[----:B-1----:R-:W-:-:S02]  /*65120*/  IMAD.MOV.U32 R7, RZ, RZ, R14 ;  /* 0x000000ffff077224 */ /* 0x002fc400078e000e */
        /* <DEDUP_REMOVED lines=22> */
[----:B------:R-:W-:Y:S02]  /*65290*/  IMAD.MOV.U32 R23, RZ, RZ, R0 ;  /* 0x000000ffff177224 */ /* 0x000fe400078e0000 */
[----:B------:R-:W3:Y:S01]  /*652a0*/  LDL R0, [R1+0x234c] ;  /* 0x00234c0001007983 */ /* 0x000ee20000100800 */
        /* <DEDUP_REMOVED lines=18> */
[----:B------:R-:W2:Y:S02]  /*653d0*/  LDL.LU.64 R16, [R1+0x2d88] ;  /* 0x002d880001107983 */ /* 0x000ea40000300a00 */
[----:B------:R-:W-:-:S07]  /*653e0*/  IMAD.MOV.U32 R22, RZ, RZ, R2 ;  /* 0x000000ffff167224 */ /* 0x000fce00078e0002 */
        /* <DEDUP_REMOVED lines=19> */
[----:B------:R-:W3:Y:S01]  /*65520*/  LDL.LU R28, [R1+0x2d5c] ;  /* 0x002d5c00011c7983 */ /* 0x000ee20000300800 */
[----:B------:R-:W3:Y:S03]  /*65530*/  LDL.LU R10, [R1+0x2d58] ;  /* 0x002d5800010a7983 */ /* 0x000ee60000300800 */
[----:B------:R0:W-:Y:S02]  /*65540*/  STL.64 [R1+0x2c38], R22 ;  /* 0x002c381601007387 */ /* 0x0001e40000100a00 */
[----:B0-----:R-:W-:Y:S02]  /*65550*/  IMAD.MOV.U32 R22, RZ, RZ, R13 ;  /* 0x000000ffff167224 */ /* 0x001fe400078e000d */
        /* <DEDUP_REMOVED lines=8> */
[----:B------:R-:W-:Y:S02]  /*655e0*/  STL.64 [R1+0x2c50], R22 ;  /* 0x002c501601007387 */ /* 0x000fe40000100a00 */
[----:B------:R0:W-:Y:S01]  /*655f0*/  STL.64 [R1+0x2c18], R14 ;  /* 0x002c180e01007387 */ /* 0x0001e20000100a00 */
[----:B------:R-:W2:Y:S01]  /*65600*/  LDL.LU R12, [R1+0x1020] ;  /* 0x00102000010c7983 */ /* 0x000ea20000300800 */
[----:B------:R-:W2:Y:S03]  /*65610*/  LDL.LU R13, [R1+0x1024] ;  /* 0x00102400010d7983 */ /* 0x000ea60000300800 */
[----:B0-----:R-:W2:Y:S01]  /*65620*/  LDL.LU R14, [R1+0x1028] ;  /* 0x00102800010e7983 */ /* 0x001ea20000300800 */
        /* <DEDUP_REMOVED lines=13> */
[----:B---3--:R-:W-:Y:S02]  /*65700*/  IMAD.MOV.U32 R22, RZ, RZ, R5 ;  /* 0x000000ffff167224 */ /* 0x008fe400078e0005 */
[----:B------:R-:W-:Y:S01]  /*65710*/  IMAD.MOV.U32 R23, RZ, RZ, R4 ;  /* 0x000000ffff177224 */ /* 0x000fe200078e0004 */
[----:B--2---:R-:W-:Y:S01]  /*65720*/  STL.64 [R1+0x2c48], R14 ;  /* 0x002c480e01007387 */ /* 0x004fe20000100a00 */
[----:B------:R0:W-:Y:S03]  /*65730*/  STL.64 [R1+0x2c40], R12 ;  /* 0x002c400c01007387 */ /* 0x0001e60000100a00 */
        /* <DEDUP_REMOVED lines=11> */
[----:B----4-:R-:W-:-:S02]  /*657f0*/  IMAD.MOV.U32 R22, RZ, RZ, R11 ;  /* 0x000000ffff167224 */ /* 0x010fc400078e000b */
[----:B------:R-:W-:Y:S01]  /*65800*/  IMAD.MOV.U32 R23, RZ, RZ, R29 ;  /* 0x000000ffff177224 */ /* 0x000fe200078e001d */
[----:B------:R-:W2:Y:S04]  /*65810*/  LDL.LU R11, [R1+0x2d40] ;  /* 0x002d4000010b7983 */ /* 0x000ea80000300800 */
[----:B------:R0:W-:Y:S01]  /*65820*/  STL.64 [R1+0x2cc0], R22 ;  /* 0x002cc01601007387 */ /* 0x0001e20000100a00 */
[----:B---3--:R-:W-:Y:S02]  /*65830*/  STL.64 [R1+0x2c60], R14 ;  /* 0x002c600e01007387 */ /* 0x008fe40000100a00 */
[----:B------:R1:W-:Y:S02]  /*65840*/  STL.64 [R1+0x2c58], R12 ;  /* 0x002c580c01007387 */ /* 0x0003e40000100a00 */
[----:B0-----:R-:W-:-:S02]  /*65850*/  IMAD.MOV.U32 R22, RZ, RZ, R28 ;  /* 0x000000ffff167224 */ /* 0x001fc400078e001c */
[----:B------:R-:W-:Y:S01]  /*65860*/  IMAD.MOV.U32 R23, RZ, RZ, R9 ;  /* 0x000000ffff177224 */ /* 0x000fe200078e0009 */
        /* <DEDUP_REMOVED lines=66> */
[----:B------:R-:W4:Y:S01]  /*65c90*/  LDL.LU.64 R4, [R1+0x2d30] ;  /* 0x002d300001047983 */ /* 0x000f220000300a00 */
        /* <DEDUP_REMOVED lines=103> */
[C---:B---3--:R-:W-:Y:S11]  /*66310*/  HMMA.16816.F32 R24, R16.reuse, R6, R24 ;  /* 0x000000061018723c */ /* 0x048ff60000001818 */
[----:B------:R-:W-:Y:S11]  /*66320*/  @!UPT UIADD3 URZ, URZ, URZ, URZ ;  /* 0x0000003f3f3ff290 */ /* 0x000ff6000fffe03f */
[----:B------:R-:W-:Y:S01]  /*66330*/  @!UPT UIADD3 URZ, URZ, URZ, URZ ;  /* 0x0000003f3f3ff290 */ /* 0x000fe2000fffe03f */
[----:B------:R0:W-:Y:S01]  /*66340*/  STL.64 [R1+0x1440], R24 ;  /* 0x0014401801007387 */ /* 0x0001e20000100a00 */
[----:B------:R1:W-:Y:S03]  /*66350*/  STL.64 [R1+0x1448], R26 ;  /* 0x0014481a01007387 */ /* 0x0003e60000100a00 */
[----:B0-----:R-:W3:Y:S01]  /*66360*/  LDL.LU R24, [R1+0xfa0] ;  /* 0x000fa00001187983 */ /* 0x001ee20000300800 */
[----:B--2---:R-:W-:Y:S11]  /*66370*/  HMMA.16816.F32 R4, R16, R14, R20 ;  /* 0x0000000e1004723c */ /* 0x004ff60000001814 */
[----:B------:R-:W-:Y:S11]  /*66380*/  @!UPT UIADD3 URZ, URZ, URZ, URZ ;  /* 0x0000003f3f3ff290 */ /* 0x000ff6000fffe03f */
[----:B------:R-:W-:Y:S01]  /*66390*/  @!UPT UIADD3 URZ, URZ, URZ, URZ ;  /* 0x0000003f3f3ff290 */ /* 0x000fe2000fffe03f */
[----:B------:R0:W-:Y:S01]  /*663a0*/  STL.64 [R1+0x1430], R4 ;  /* 0x0014300401007387 */ /* 0x0001e20000100a00 */
[----:B------:R2:W-:Y:S02]  /*663b0*/  STL.64 [R1+0x1438], R6 ;  /* 0x0014380601007387 */ /* 0x0005e40000100a00 */
[----:B------:R-:W3:Y:S02]  /*663c0*/  LDL.LU R25, [R1+0xfa4] ;  /* 0x000fa40001197983 */ /* 0x000ee40000300800 */
[----:B-1----:R-:W4:Y:S01]  /*663d0*/  LDL.LU R26, [R1+0xfa8] ;  /* 0x000fa800011a7983 */ /* 0x002f220000300800 */
[----:B------:R-:W4:Y:S04]  /*663e0*/  LDL.LU R27, [R1+0xfac] ;  /* 0x000fac00011b7983 */ /* 0x000f280000300800 */
[----:B0-----:R-:W3:Y:S01]  /*663f0*/  LDL.LU R4, [R1+0xff0] ;  /* 0x000ff00001047983 */ /* 0x001ee20000300800 */
[----:B------:R-:W3:Y:S02]  /*66400*/  LDL.LU R5, [R1+0xff4] ;  /* 0x000ff40001057983 */ /* 0x000ee40000300800 */
[----:B--2---:R-:W2:Y:S02]  /*66410*/  LDL.LU R6, [R1+0xff8] ;  /* 0x000ff80001067983 */ /* 0x004ea40000300800 */
[----:B------:R-:W2:Y:S01]  /*66420*/  LDL.LU R7, [R1+0xffc] ;  /* 0x000ffc0001077983 */ /* 0x000ea20000300800 */
[----:B------:R-:W2:Y:S01]  /*66430*/  LDL.LU R20, [R1+0xfe0] ;  /* 0x000fe00001147983 */ /* 0x000ea20000300800 */
[----:B------:R-:W2:Y:S02]  /*66440*/  LDL.LU R21, [R1+0xfe4] ;  /* 0x000fe40001157983 */ /* 0x000ea40000300800 */
[----:B------:R-:W2:Y:S02]  /*66450*/  LDL.LU R22, [R1+0xfe8] ;  /* 0x000fe80001167983 */ /* 0x000ea40000300800 */
[----:B------:R-:W2:Y:S01]  /*66460*/  LDL.LU R23, [R1+0xfec] ;  /* 0x000fec0001177983 */ /* 0x000ea20000300800 */
[----:B----4-:R0:W-:Y:S01]  /*66470*/  STL.64 [R1+0x2bc0], R26 ;  /* 0x002bc01a01007387 */ /* 0x0101e20000100a00 */
[----:B---3--:R-:W-:Y:S02]  /*66480*/  STL.64 [R1+0x2bb8], R24 ;  /* 0x002bb81801007387 */ /* 0x008fe40000100a00 */
[----:B0-----:R-:W-:-:S02]  /*66490*/  IMAD.MOV.U32 R26, RZ, RZ, R3 ;  /* 0x000000ffff1a7224 */ /* 0x001fc400078e0003 */
[----:B------:R-:W-:-:S05]  /*664a0*/  IMAD.MOV.U32 R27, RZ, RZ, R2 ;  /* 0x000000ffff1b7224 */ /* 0x000fca00078e0002 */
[----:B------:R0:W-:Y:S04]  /*664b0*/  STL.64 [R1+0x2bd0], R26 ;  /* 0x002bd01a01007387 */ /* 0x0001e80000100a00 */
[----:B0-----:R-:W3:Y:S04]  /*664c0*/  LDL.64 R26, [R1+0xf8] ;  /* 0x0000f800011a7983 */ /* 0x001ee80000100a00 */
[----:B---3--:R0:W-:Y:S04]  /*664d0*/  STL.64 [R1+0x2bd8], R26 ;  /* 0x002bd81a01007387 */ /* 0x0081e80000100a00 */
[----:B0-----:R-:W3:Y:S01]  /*664e0*/  LDL.64 R26, [R1+0x108] ;  /* 0x00010800011a7983 */ /* 0x001ee20000100a00 */
[----:B------:R0:W-:Y:S02]  /*664f0*/  STL.64 [R1+0x2ba0], R14 ;  /* 0x002ba00e01007387 */ /* 0x0001e40000100a00 */
[----:B------:R-:W4:Y:S02]  /*66500*/  LDL.LU R12, [R1+0xf90] ;  /* 0x000f9000010c7983 */ /* 0x000f240000300800 */
[----:B------:R-:W4:Y:S01]  /*66510*/  LDL.LU R13, [R1+0xf94] ;  /* 0x000f9400010d7983 */ /* 0x000f220000300800 */
[----:B0-----:R-:W2:Y:S01]  /*66520*/  LDL.LU R14, [R1+0xf98] ;  /* 0x000f9800010e7983 */ /* 0x001ea20000300800 */
[----:B------:R-:W2:Y:S03]  /*66530*/  LDL.LU R15, [R1+0xf9c] ;  /* 0x000f9c00010f7983 */ /* 0x000ea60000300800 */
[----:B--2---:R0:W-:Y:S01]  /*66540*/  STL.64 [R1+0x2bb0], R14 ;  /* 0x002bb00e01007387 */ /* 0x0041e20000100a00 */
[----:B----4-:R1:W-:Y:S03]  /*66550*/  STL.64 [R1+0x2ba8], R12 ;  /* 0x002ba80c01007387 */ /* 0x0103e60000100a00 */
[----:B0-----:R-:W2:Y:S01]  /*66560*/  LDL.64 R14, [R1+0xd8] ;  /* 0x0000d800010e7983 */ /* 0x001ea20000100a00 */
[C---:B------:R-:W-:Y:S03]  /*66570*/  HMMA.16816.F32 R4, R16.reuse, R10, R4 ;  /* 0x0000000a1004723c */ /* 0x040fe60000001804 */
[----:B--2---:R0:W-:Y:S01]  /*66580*/  STL.64 [R1+0x2bc8], R14 ;  /* 0x002bc80e01007387 */ /* 0x0041e20000100a00 */
[----:B-1----:R-:W2:Y:S02]  /*66590*/  LDL.LU R12, [R1+0xfb0] ;  /* 0x000fb000010c7983 */ /* 0x002ea40000300800 */
[----:B------:R-:W2:Y:S01]  /*665a0*/  LDL.LU R13, [R1+0xfb4] ;  /* 0x000fb400010d7983 */ /* 0x000ea20000300800 */
[----:B0-----:R-:W4:Y:S01]  /*665b0*/  LDL.LU R14, [R1+0xfb8] ;  /* 0x000fb800010e7983 */ /* 0x001f220000300800 */
[----:B------:R-:W4:Y:S03]  /*665c0*/  LDL.LU R15, [R1+0xfbc] ;  /* 0x000fbc00010f7983 */ /* 0x000f260000300800 */
[----:B----4-:R-:W-:Y:S01]  /*665d0*/  STL.64 [R1+0x2be8], R14 ;  /* 0x002be80e01007387 */ /* 0x010fe20000100a00 */
[----:B--2---:R0:W-:Y:S03]  /*665e0*/  STL.64 [R1+0x2be0], R12 ;  /* 0x002be00c01007387 */ /* 0x0041e60000100a00 */
[----:B0-----:R-:W2:Y:S01]  /*665f0*/  LDL.LU R12, [R1+0xfd0] ;  /* 0x000fd000010c7983 */ /* 0x001ea20000300800 */
[----:B------:R-:W2:Y:S02]  /*66600*/  LDL.LU R13, [R1+0xfd4] ;  /* 0x000fd400010d7983 */ /* 0x000ea40000300800 */
[----:B------:R-:W2:Y:S02]  /*66610*/  LDL.LU R14, [R1+0xfd8] ;  /* 0x000fd800010e7983 */ /* 0x000ea40000300800 */
[----:B------:R-:W2:Y:S03]  /*66620*/  LDL.LU R15, [R1+0xfdc] ;  /* 0x000fdc00010f7983 */ /* 0x000ea60000300800 */
[----:B------:R-:W-:Y:S01]  /*66630*/  STL.64 [R1+0x1420], R4 ;  /* 0x0014200401007387 */ /* 0x000fe20000100a00 */
[----:B------:R0:W-:Y:S03]  /*66640*/  STL.64 [R1+0x1428], R6 ;  /* 0x0014280601007387 */ /* 0x0001e60000100a00 */
[----:B0-----:R-:W4:Y:S01]  /*66650*/  LDL.LU.64 R6, [R1+0x2c00] ;  /* 0x002c000001067983 */ /* 0x001f220000300a00 */
[----:B------:R0:W-:Y:S03]  /*66660*/  STL.64 [R1+0x2b50], R10 ;  /* 0x002b500a01007387 */ /* 0x0001e60000100a00 */
[----:B0-----:R-:W2:Y:S01]  /*66670*/  LDL.64 R10, [R1+0x98] ;  /* 0x00009800010a7983 */ /* 0x001ea20000100a00 */
[----:B----4-:R-:W-:Y:S03]  /*66680*/  HMMA.16816.F32 R16, R16, R6, R20 ;  /* 0x000000061010723c */ /* 0x010fe60000001814 */
[----:B------:R-:W2:Y:S01]  /*66690*/  LDL.LU.64 R22, [R1+0x2bf8] ;  /* 0x002bf80001167983 */ /* 0x000ea20000300a00 */
[----:B------:R-:W2:Y:S02]  /*666a0*/  LDL.LU.64 R20, [R1+0x2bf0] ;  /* 0x002bf00001147983 */ /* 0x000ea40000300a00 */
[----:B---3--:R-:W-:-:S02]  /*666b0*/  IMAD.MOV.U32 R3, RZ, RZ, R26 ;  /* 0x000000ffff037224 */ /* 0x008fc400078e001a */
[----:B------:R-:W-:Y:S11]  /*666c0*/  IMAD.MOV.U32 R2, RZ, RZ, R27 ;  /* 0x000000ffff027224 */ /* 0x000ff600078e001b */
[----:B------:R-:W-:Y:S04]  /*666d0*/  @!UPT UIADD3 URZ, URZ, URZ, URZ ;  /* 0x0000003f3f3ff290 */ /* 0x000fe8000fffe03f */
[----:B------:R0:W-:Y:S01]  /*666e0*/  STL.64 [R1+0x1120], R16 ;  /* 0x0011201001007387 */ /* 0x0001e20000100a00 */
[----:B------:R1:W-:Y:S03]  /*666f0*/  STL.64 [R1+0x1128], R18 ;  /* 0x0011281201007387 */ /* 0x0003e60000100a00 */
[----:B0-----:R-:W3:Y:S01]  /*66700*/  LDL.LU R16, [R1+0xf80] ;  /* 0x000f800001107983 */ /* 0x001ee20000300800 */
[----:B------:R-:W3:Y:S02]  /*66710*/  LDL.LU R17, [R1+0xf84] ;  /* 0x000f840001117983 */ /* 0x000ee40000300800 */
[----:B-1----:R-:W3:Y:S02]  /*66720*/  LDL.LU R18, [R1+0xf88] ;  /* 0x000f880001127983 */ /* 0x002ee40000300800 */
[----:B------:R-:W3:Y:S01]  /*66730*/  LDL.LU R19, [R1+0xf8c] ;  /* 0x000f8c0001137983 */ /* 0x000ee20000300800 */
[----:B------:R0:W-:Y:S01]  /*66740*/  STL [R1+0x2adc], R6 ;  /* 0x002adc0601007387 */ /* 0x0001e20000100800 */
[----:B------:R1:W-:Y:S02]  /*66750*/  STL [R1+0x2ad8], R7 ;  /* 0x002ad80701007387 */ /* 0x0003e40000100800 */
[----:B------:R-:W4:Y:S02]  /*66760*/  LDL.LU R4, [R1+0xfc0] ;  /* 0x000fc00001047983 */ /* 0x000f240000300800 */
[----:B------:R-:W4:Y:S01]  /*66770*/  LDL.LU R5, [R1+0xfc4] ;  /* 0x000fc40001057983 */ /* 0x000f220000300800 */
[----:B0-----:R-:W4:Y:S01]  /*66780*/  LDL.LU R6, [R1+0xfc8] ;  /* 0x000fc80001067983 */ /* 0x001f220000300800 */
[----:B-1----:R-:W4:Y:S01]  /*66790*/  LDL.LU R7, [R1+0xfcc] ;  /* 0x000fcc0001077983 */ /* 0x002f220000300800 */
[C---:B--2---:R-:W-:Y:S11]  /*667a0*/  HMMA.16816.F32 R12, R20.reuse, R26, R12 ;  /* 0x0000001a140c723c */ /* 0x044ff6000000180c */
[----:B------:R-:W-:Y:S11]  /*667b0*/  @!UPT UIADD3 URZ, URZ, URZ, URZ ;  /* 0x0000003f3f3ff290 */ /* 0x000ff6000fffe03f */
[----:B------:R-:W-:Y:S01]  /*667c0*/  @!UPT UIADD3 URZ, URZ, URZ, URZ ;  /* 0x0000003f3f3ff290 */ /* 0x000fe2000fffe03f */
[----:B------:R-:W-:Y:S01]  /*667d0*/  STL.64 [R1+0x1360], R12 ;  /* 0x0013600c01007387 */ /* 0x000fe20000100a00 */
[----:B------:R0:W-:Y:S03]  /*667e0*/  STL.64 [R1+0x1368], R14 ;  /* 0x0013680e01007387 */ /* 0x0001e60000100a00 */
[----:B0-----:R-:W2:Y:S01]  /*667f0*/  LDL.LU.64 R14, [R1+0x2be8] ;  /* 0x002be800010e7983 */ /* 0x001ea20000300a00 */
[----:B------:R-:W2:Y:S02]  /*66800*/  LDL.LU.64 R12, [R1+0x2be0] ;  /* 0x002be000010c7983 */ /* 0x000ea40000300a00 */
[----:B------:R-:W4:Y:S02]  /*66810*/  LDL.LU.64 R26, [R1+0x2bd8] ;  /* 0x002bd800011a7983 */ /* 0x000f240000300a00 */
[----:B------:R-:W-:Y:S01]  /*66820*/  STL [R1+0x2af4], R2 ;  /* 0x002af40201007387 */ /* 0x000fe20000100800 */
[----:B------:R-:W-:Y:S01]  /*66830*/  STL [R1+0x2af0], R3 ;  /* 0x002af00301007387 */ /* 0x000fe20000100800 */
[C---:B----4-:R-:W-:Y:S11]  /*66840*/  HMMA.16816.F32 R4, R20.reuse, R26, R4 ;  /* 0x0000001a1404723c */ /* 0x050ff60000001804 */
[----:B------:R-:W-:Y:S11]  /*66850*/  @!UPT UIADD3 URZ, URZ, URZ, URZ ;  /* 0x0000003f3f3ff290 */ /* 0x000ff6000fffe03f */
[----:B------:R-:W-:Y:S01]  /*66860*/  @!UPT UIADD3 URZ, URZ, URZ, URZ ;  /* 0x0000003f3f3ff290 */ /* 0x000fe2000fffe03f */
[----:B------:R0:W-:Y:S01]  /*66870*/  STL.64 [R1+0x1100], R4 ;  /* 0x0011000401007387 */ /* 0x0001e20000100a00 */
[----:B------:R1:W-:Y:S02]  /*66880*/  STL.64 [R1+0x1108], R6 ;  /* 0x0011080601007387 */ /* 0x0003e40000100a00 */
[----:B0-----:R-:W-:Y:S02]  /*66890*/  IMAD.MOV.U32 R5, RZ, RZ, R26 ;  /* 0x000000ffff057224 */ /* 0x001fe400078e001a */
[----:B------:R-:W-:Y:S02]  /*668a0*/  IMAD.MOV.U32 R4, RZ, RZ, R27 ;  /* 0x000000ffff047224 */ /* 0x000fe400078e001b */
[----:B------:R-:W2:Y:S03]  /*668b0*/  LDL.LU.64 R26, [R1+0x2bd0] ;  /* 0x002bd000011a7983 */ /* 0x000ea60000300a00 */
[----:B------:R-:W-:Y:S02]  /*668c0*/  STL [R1+0x2afc], R4 ;  /* 0x002afc0401007387 */ /* 0x000fe40000100800 */
[----:B------:R-:W-:Y:S02]  /*668d0*/  STL [R1+0x2af8], R5 ;  /* 0x002af80501007387 */ /* 0x000fe40000100800 */
[----:B-1----:R-:W4:Y:S01]  /*668e0*/  LDL.64 R6, [R1+0xa8] ;  /* 0x0000a80001067983 */ /* 0x002f220000100a00 */
[C---:B--2---:R-:W-:Y:S01]  /*668f0*/  HMMA.16816.F32 R24, R20.reuse, R26, R12 ;  /* 0x0000001a1418723c */ /* 0x044fe2000000180c */
[----:B------:R-:W2:Y:S11]  /*66900*/  LDL.LU.64 R14, [R1+0x2bc8] ;  /* 0x002bc800010e7983 */ /* 0x000eb60000300a00 */
[----:B------:R-:W-:Y:S11]  /*66910*/  @!UPT UIADD3 URZ, URZ, URZ, URZ ;  /* 0x0000003f3f3ff290 */ /* 0x000ff6000fffe03f */
[----:B------:R-:W-:Y:S01]  /*66920*/  STL.64 [R1+0x10f0], R24 ;  /* 0x0010f01801007387 */ /* 0x000fe20000100a00 */
[----:B------:R0:W-:Y:S03]  /*66930*/  STL.64 [R1+0x10f8], R26 ;  /* 0x0010f81a01007387 */ /* 0x0001e60000100a00 */
[----:B0-----:R-:W2:Y:S01]  /*66940*/  LDL.LU.64 R26, [R1+0x2bc0] ;  /* 0x002bc000011a7983 */ /* 0x001ea20000300a00 */
        /* <DEDUP_REMOVED lines=15> */
[----:B0-----:R-:W2:Y:S01]  /*66a40*/  LDL.LU.64 R14, [R1+0x2ba0] ;  /* 0x002ba000010e7983 */ /* 0x001ea20000300a00 */
[----:B------:R-:W-:Y:S02]  /*66a50*/  IMAD.MOV.U32 R13, RZ, RZ, R6 ;  /* 0x000000ffff0d7224 */ /* 0x000fe400078e0006 */
[----:B------:R-:W-:Y:S02]  /*66a60*/  IMAD.MOV.U32 R12, RZ, RZ, R7 ;  /* 0x000000ffff0c7224 */ /* 0x000fe400078e0007 */
[----:B---3--:R-:W-:Y:S01]  /*66a70*/  HMMA.16816.F32 R4, R20, R10, R16 ;  /* 0x0000000a1404723c */ /* 0x008fe20000001810 */
[----:B------:R-:W-:-:S02]  /*66a80*/  IMAD.MOV.U32 R27, RZ, RZ, R10 ;  /* 0x000000ffff1b7224 */ /* 0x000fc400078e000a */
[----:B------:R-:W-:Y:S01]  /*66a90*/  IMAD.MOV.U32 R26, RZ, RZ, R11 ;  /* 0x000000ffff1a7224 */ /* 0x000fe200078e000b */
[----:B------:R-:W0:Y:S04]  /*66aa0*/  LDSM.16.MT88.4 R16, [R0+0x16000] ;  /* 0x016000000010783b */ /* 0x000e280000004200 */
[----:B--2---:R1:W-:Y:S01]  /*66ab0*/  STL.64 [R1+0x2b18], R14 ;  /* 0x002b180e01007387 */ /* 0x0043e20000100a00 */
[----:B------:R-:W-:Y:S11]  /*66ac0*/  STL.64 [R1+0x2b10], R12 ;  /* 0x002b100c01007387 */ /* 0x000ff60000100a00 */
[----:B------:R-:W-:Y:S03]  /*66ad0*/  @!UPT UIADD3 URZ, URZ, URZ, URZ ;  /* 0x0000003f3f3ff290 */ /* 0x000fe6000fffe03f */
[----:B------:R-:W-:Y:S02]  /*66ae0*/  STL.64 [R1+0x10c0], R4 ;  /* 0x0010c00401007387 */ /* 0x000fe40000100a00 */
[----:B------:R-:W-:Y:S01]  /*66af0*/  STL.64 [R1+0x10c8], R6 ;  /* 0x0010c80601007387 */ /* 0x000fe20000100a00 */
[----:B-1----:R-:W2:Y:S04]  /*66b00*/  LDL.64 R14, [R1+0x8] ;  /* 0x00000800010e7983 */ /* 0x002ea80000100a00 */
[----:B--2---:R-:W-:Y:S01]  /*66b10*/  STL.64 [R1+0x2b30], R14 ;  /* 0x002b300e01007387 */ /* 0x004fe20000100a00 */
[----:B------:R-:W-:Y:S02]  /*66b20*/  STL.64 [R1+0x2ae8], R26 ;  /* 0x002ae81a01007387 */ /* 0x000fe40000100a00 */
[----:B------:R1:W-:Y:S02]  /*66b30*/  STL.64 [R1+0x2ae0], R24 ;  /* 0x002ae01801007387 */ /* 0x0003e40000100a00 */
        /* <DEDUP_REMOVED lines=15> */
[----:B--2---:R1:W-:Y:S04]  /*66c30*/  STL.64 [R1+0x2b80], R6 ;  /* 0x002b800601007387 */ /* 0x0043e80000100a00 */
        /* <DEDUP_REMOVED lines=9> */
[----:B------:R-:W4:Y:S02]  /*66cd0*/  LDL.LU R11, [R1+0xf5c] ;  /* 0x000f5c00010b7983 */ /* 0x000f240000300800 */
[----:B------:R-:W2:Y:S01]  /*66ce0*/  LDL.64 R6, [R1+0x68] ;  /* 0x0000680001067983 */ /* 0x000ea20000100a00 */
[----:B----4-:R-:W-:Y:S01]  /*66cf0*/  STL.64 [R1+0x2b90], R10 ;  /* 0x002b900a01007387 */ /* 0x010fe20000100a00 */
[----:B--2---:R1:W-:Y:S03]  /*66d00*/  STL.64 [R1+0x2b88], R8 ;  /* 0x002b880801007387 */ /* 0x0043e60000100a00 */
[----:B-1----:R-:W2:Y:S01]  /*66d10*/  LDL.LU R8, [R1+0xf60] ;  /* 0x000f600001087983 */ /* 0x002ea20000300800 */
[----:B------:R-:W2:Y:S02]  /*66d20*/  LDL.LU R9, [R1+0xf64] ;  /* 0x000f640001097983 */ /* 0x000ea40000300800 */
[----:B------:R-:W2:Y:S02]  /*66d30*/  LDL.LU R10, [R1+0xf68] ;  /* 0x000f6800010a7983 */ /* 0x000ea40000300800 */
[----:B------:R-:W2:Y:S01]  /*66d40*/  LDL.LU R11, [R1+0xf6c] ;  /* 0x000f6c00010b7983 */ /* 0x000ea20000300800 */
[----:B------:R-:W4:Y:S04]  /*66d50*/  LDL.64 R14, [R1+0x18] ;  /* 0x00001800010e7983 */ /* 0x000f280000100a00 */
[----:B----4-:R1:W-:Y:S04]  /*66d60*/  STL.64 [R1+0x2b48], R14 ;  /* 0x002b480e01007387 */ /* 0x0103e80000100a00 */
[----:B-1----:R-:W4:Y:S01]  /*66d70*/  LDL.64 R14, [R1+0x28] ;  /* 0x00002800010e7983 */ /* 0x002f220000100a00 */
[----:B---3--:R-:W-:Y:S02]  /*66d80*/  STL.64 [R1+0x2b08], R26 ;  /* 0x002b081a01007387 */ /* 0x008fe40000100a00 */
[----:B------:R1:W-:Y:S02]  /*66d90*/  STL.64 [R1+0x2b00], R24 ;  /* 0x002b001801007387 */ /* 0x0003e40000100a00 */
[----:B-1----:R-:W3:Y:S01]  /*66da0*/  LDL.LU R24, [R1+0xf00] ;  /* 0x000f000001187983 */ /* 0x002ee20000300800 */
[----:B------:R-:W3:Y:S02]  /*66db0*/  LDL.LU R25, [R1+0xf04] ;  /* 0x000f040001197983 */ /* 0x000ee40000300800 */
[----:B------:R-:W2:Y:S02]  /*66dc0*/  LDL.LU R26, [R1+0xf08] ;  /* 0x000f0800011a7983 */ /* 0x000ea40000300800 */
[----:B------:R-:W2:Y:S02]  /*66dd0*/  LDL.LU R27, [R1+0xf0c] ;  /* 0x000f0c00011b7983 */ /* 0x000ea40000300800 */
[----:B--2---:R-:W-:Y:S01]  /*66de0*/  STL.64 [R1+0x2b28], R26 ;  /* 0x002b281a01007387 */ /* 0x004fe20000100a00 */
[----:B---3--:R1:W-:Y:S03]  /*66df0*/  STL.64 [R1+0x2b20], R24 ;  /* 0x002b201801007387 */ /* 0x0083e60000100a00 */
[----:B-1----:R-:W2:Y:S01]  /*66e00*/  LDL.LU R24, [R1+0xf10] ;  /* 0x000f100001187983 */ /* 0x002ea20000300800 */
[----:B------:R-:W2:Y:S02]  /*66e10*/  LDL.LU R25, [R1+0xf14] ;  /* 0x000f140001197983 */ /* 0x000ea40000300800 */
[----:B------:R-:W3:Y:S02]  /*66e20*/  LDL.LU R26, [R1+0xf18] ;  /* 0x000f1800011a7983 */ /* 0x000ee40000300800 */
[----:B------:R-:W3:Y:S02]  /*66e30*/  LDL.LU R27, [R1+0xf1c] ;  /* 0x000f1c00011b7983 */ /* 0x000ee40000300800 */
[----:B---3--:R-:W-:Y:S01]  /*66e40*/  STL.64 [R1+0x2b40], R26 ;  /* 0x002b401a01007387 */ /* 0x008fe20000100a00 */
[----:B--2---:R1:W-:Y:S03]  /*66e50*/  STL.64 [R1+0x2b38], R24 ;  /* 0x002b381801007387 */ /* 0x0043e60000100a00 */
[----:B-1----:R-:W2:Y:S01]  /*66e60*/  LDL.LU R24, [R1+0xf20] ;  /* 0x000f200001187983 */ /* 0x002ea20000300800 */
[----:B------:R-:W2:Y:S02]  /*66e70*/  LDL.LU R25, [R1+0xf24] ;  /* 0x000f240001197983 */ /* 0x000ea40000300800 */
[----:B------:R-:W2:Y:S02]  /*66e80*/  LDL.LU R26, [R1+0xf28] ;  /* 0x000f2800011a7983 */ /* 0x000ea40000300800 */
[----:B------:R-:W2:Y:S01]  /*66e90*/  LDL.LU R27, [R1+0xf2c] ;  /* 0x000f2c00011b7983 */ /* 0x000ea20000300800 */
[----:B0-----:R-:W-:Y:S01]  /*66ea0*/  STL.64 [R1+0x29a0], R18 ;  /* 0x0029a01201007387 */ /* 0x001fe20000100a00 */
        /* <DEDUP_REMOVED lines=67> */
[----:B------:R-:W4:Y:S01]  /*672e0*/  LDL.LU.64 R12, [R1+0x2b10] ;  /* 0x002b1000010c7983 */ /* 0x000f220000300a00 */
[----:B--2---:R-:W-:Y:S11]  /*672f0*/  HMMA.16816.F32 R24, R20, R14, R24 ;  /* 0x0000000e1418723c */ /* 0x004ff60000001818 */
[----:B------:R-:W-:Y:S11]  /*67300*/  @!UPT UIADD3 URZ, URZ, URZ, URZ ;  /* 0x0000003f3f3ff290 */ /* 0x000ff6000fffe03f */
[----:B------:R-:W-:Y:S01]  /*67310*/  @!UPT UIADD3 URZ, URZ, URZ, URZ ;  /* 0x0000003f3f3ff290 */ /* 0x000fe2000fffe03f */
[----:B------:R-:W-:Y:S01]  /*67320*/  STL.64 [R1+0x1040], R24 ;  /* 0x0010401801007387 */ /* 0x000fe20000100a00 */
[----:B------:R0:W-:Y:S03]  /*67330*/  STL.64 [R1+0x1048], R26 ;  /* 0x0010481a01007387 */ /* 0x0001e60000100a00 */
[----:B0-----:R-:W3:Y:S01]  /*67340*/  LDL.LU.64 R26, [R1+0x2b08] ;  /* 0x002b0800011a7983 */ /* 0x001ee20000300a00 */
[----:B------:R-:W3:Y:S02]  /*67350*/  LDL.LU.64 R24, [R1+0x2b00] ;  /* 0x002b000001187983 */ /* 0x000ee40000300a00 */
[----:B------:R0:W-:Y:S02]  /*67360*/  STL.64 [R1+0x29a8], R14 ;  /* 0x0029a80e01007387 */ /* 0x0001e40000100a00 */
[----:B0-----:R-:W-:Y:S02]  /*67370*/  IMAD.MOV.U32 R14, RZ, RZ, R4 ;  /* 0x000000ffff0e7224 */ /* 0x001fe400078e0004 */
[----:B------:R-:W-:Y:S01]  /*67380*/  IMAD.MOV.U32 R15, RZ, RZ, R5 ;  /* 0x000000ffff0f7224 */ /* 0x000fe200078e0005 */
[----:B------:R-:W2:Y:S01]  /*67390*/  LDL.LU R4, [R1+0x2afc] ;  /* 0x002afc0001047983 */ /* 0x000ea20000300800 */
[----:B------:R-:W2:Y:S03]  /*673a0*/  LDL.LU R5, [R1+0x2af8] ;  /* 0x002af80001057983 */ /* 0x000ea60000300800 */
[----:B------:R0:W-:Y:S02]  /*673b0*/  STL.64 [R1+0x29b8], R14 ;  /* 0x0029b80e01007387 */ /* 0x0001e40000100a00 */
[----:B0-----:R-:W-:-:S02]  /*673c0*/  IMAD.MOV.U32 R14, RZ, RZ, R2 ;  /* 0x000000ffff0e7224 */ /* 0x001fc400078e0002 */
[----:B------:R-:W-:Y:S01]  /*673d0*/  IMAD.MOV.U32 R15, RZ, RZ, R3 ;  /* 0x000000ffff0f7224 */ /* 0x000fe200078e0003 */
[----:B------:R-:W2:Y:S01]  /*673e0*/  LDL.LU R2, [R1+0x2af4] ;  /* 0x002af40001027983 */ /* 0x000ea20000300800 */
[----:B------:R-:W2:Y:S03]  /*673f0*/  LDL.LU R3, [R1+0x2af0] ;  /* 0x002af00001037983 */ /* 0x000ea60000300800 */
[----:B------:R0:W-:Y:S02]  /*67400*/  STL.64 [R1+0x29d0], R14 ;  /* 0x0029d00e01007387 */ /* 0x0001e40000100a00 */
[----:B0-----:R-:W-:Y:S02]  /*67410*/  IMAD.MOV.U32 R14, RZ, RZ, R9 ;  /* 0x000000ffff0e7224 */ /* 0x001fe400078e0009 */
[----:B------:R-:W-:Y:S01]  /*67420*/  IMAD.MOV.U32 R15, RZ, RZ, R8 ;  /* 0x000000ffff0f7224 */ /* 0x000fe200078e0008 */
[----:B---3--:R-:W-:Y:S11]  /*67430*/  HMMA.16816.F32 R24, R20, R10, R24 ;  /* 0x0000000a1418723c */ /* 0x008ff60000001818 */
[----:B------:R-:W-:Y:S11]  /*67440*/  @!UPT UIADD3 URZ, URZ, URZ, URZ ;  /* 0x0000003f3f3ff290 */ /* 0x000ff6000fffe03f */
[----:B------:R-:W-:Y:S01]  /*67450*/  @!UPT UIADD3 URZ, URZ, URZ, URZ ;  /* 0x0000003f3f3ff290 */ /* 0x000fe2000fffe03f */
[----:B------:R-:W-:Y:S01]  /*67460*/  STL.64 [R1+0x1030], R24 ;  /* 0x0010301801007387 */ /* 0x000fe20000100a00 */
[----:B------:R0:W-:Y:S03]  /*67470*/  STL.64 [R1+0x1038], R26 ;  /* 0x0010381a01007387 */ /* 0x0001e60000100a00 */
[----:B0-----:R-:W3:Y:S01]  /*67480*/  LDL.LU.64 R26, [R1+0x2ae8] ;  /* 0x002ae800011a7983 */ /* 0x001ee20000300a00 */
        /* <DEDUP_REMOVED lines=29> */
[----:B------:R0:W-:Y:S01]  /*67660*/  STL.64 [R1+0x2a30], R14 ;  /* 0x002a300e01007387 */ /* 0x0001e20000100a00 */
[----:B---3--:R-:W-:Y:S02]  /*67670*/  IMAD.MOV.U32 R18, RZ, RZ, R27 ;  /* 0x000000ffff127224 */ /* 0x008fe400078e001b */
[----:B------:R-:W-:Y:S02]  /*67680*/  IMAD.MOV.U32 R19, RZ, RZ, R26 ;  /* 0x000000ffff137224 */ /* 0x000fe400078e001a */
[----:B0-----:R-:W-:Y:S02]  /*67690*/  IMAD.MOV.U32 R14, RZ, RZ, R17 ;  /* 0x000000ffff0e7224 */ /* 0x001fe400078e0011 */
[----:B------:R-:W-:-:S05]  /*676a0*/  IMAD.MOV.U32 R15, RZ, RZ, R16 ;  /* 0x000000ffff0f7224 */ /* 0x000fca00078e0010 */
[----:B------:R-:W-:Y:S04]  /*676b0*/  STL.64 [R1+0x2a48], R14 ;  /* 0x002a480e01007387 */ /* 0x000fe80000100a00 */
[----:B--2---:R-:W-:Y:S01]  /*676c0*/  STL.64 [R1+0x29f8], R10 ;  /* 0x0029f80a01007387 */ /* 0x004fe20000100a00 */
[----:B------:R0:W-:Y:S03]  /*676d0*/  STL.64 [R1+0x29f0], R8 ;  /* 0x0029f00801007387 */ /* 0x0001e60000100a00 */
[----:B0-----:R-:W2:Y:S01]  /*676e0*/  LDL.LU R8, [R1+0xe40] ;  /* 0x000e400001087983 */ /* 0x001ea20000300800 */
[----:B------:R-:W2:Y:S02]  /*676f0*/  LDL.LU R9, [R1+0xe44] ;  /* 0x000e440001097983 */ /* 0x000ea40000300800 */
[----:B------:R-:W3:Y:S02]  /*67700*/  LDL.LU R10, [R1+0xe48] ;  /* 0x000e4800010a7983 */ /* 0x000ee40000300800 */
[----:B------:R-:W3:Y:S01]  /*67710*/  LDL.LU R11, [R1+0xe4c] ;  /* 0x000e4c00010b7983 */ /* 0x000ee20000300800 */
[----:B------:R4:W-:Y:S02]  /*67720*/  STL.64 [R1+0x2a50], R18 ;  /* 0x002a501201007387 */ /* 0x0009e40000100a00 */
[----:B----4-:R-:W-:-:S02]  /*67730*/  IMAD.MOV.U32 R18, RZ, RZ, R13 ;  /* 0x000000ffff127224 */ /* 0x010fc400078e000d */
[----:B------:R-:W-:-:S05]  /*67740*/  IMAD.MOV.U32 R19, RZ, RZ, R12 ;  /* 0x000000ffff137224 */ /* 0x000fca00078e000c */
[----:B------:R0:W-:Y:S01]  /*67750*/  STL.64 [R1+0x2a68], R18 ;  /* 0x002a681201007387 */ /* 0x0001e20000100a00 */
[----:B------:R-:W4:Y:S02]  /*67760*/  LDL.LU R12, [R1+0xe80] ;  /* 0x000e8000010c7983 */ /* 0x000f240000300800 */
[----:B------:R-:W4:Y:S02]  /*67770*/  LDL.LU R13, [R1+0xe84] ;  /* 0x000e8400010d7983 */ /* 0x000f240000300800 */
[----:B------:R-:W2:Y:S01]  /*67780*/  LDL.LU R14, [R1+0xe88] ;  /* 0x000e8800010e7983 */ /* 0x000ea20000300800 */
[----:B------:R-:W2:Y:S01]  /*67790*/  LDL.LU R15, [R1+0xe8c] ;  /* 0x000e8c00010f7983 */ /* 0x000ea20000300800 */
[----:B0-----:R-:W-:Y:S02]  /*677a0*/  IMAD.MOV.U32 R18, RZ, RZ, R25 ;  /* 0x000000ffff127224 */ /* 0x001fe400078e0019 */
[----:B------:R-:W-:-:S05]  /*677b0*/  IMAD.MOV.U32 R19, RZ, RZ, R24 ;  /* 0x000000ffff137224 */ /* 0x000fca00078e0018 */
[----:B------:R-:W-:Y:S04]  /*677c0*/  STL.64 [R1+0x2a80], R18 ;  /* 0x002a801201007387 */ /* 0x000fe80000100a00 */
[----:B--2---:R-:W-:Y:S01]  /*677d0*/  STL.64 [R1+0x2a60], R14 ;  /* 0x002a600e01007387 */ /* 0x004fe20000100a00 */
[----:B----4-:R0:W-:Y:S03]  /*677e0*/  STL.64 [R1+0x2a58], R12 ;  /* 0x002a580c01007387 */ /* 0x0101e60000100a00 */
[----:B0-----:R-:W2:Y:S01]  /*677f0*/  LDL.LU R12, [R1+0xe90] ;  /* 0x000e9000010c7983 */ /* 0x001ea20000300800 */
[----:B------:R-:W2:Y:S02]  /*67800*/  LDL.LU R13, [R1+0xe94] ;  /* 0x000e9400010d7983 */ /* 0x000ea40000300800 */
[----:B------:R-:W4:Y:S02]  /*67810*/  LDL.LU R14, [R1+0xe98] ;  /* 0x000e9800010e7983 */ /* 0x000f240000300800 */
[----:B------:R-:W4:Y:S01]  /*67820*/  LDL.LU R15, [R1+0xe9c] ;  /* 0x000e9c00010f7983 */ /* 0x000f220000300800 */
[----:B------:R-:W2:Y:S04]  /*67830*/  LDL.64 R18, [R1+0xe8] ;  /* 0x0000e80001127983 */ /* 0x000ea80000100a00 */
[----:B--2---:R-:W-:Y:S01]  /*67840*/  STL.64 [R1+0x2a98], R18 ;  /* 0x002a981201007387 */ /* 0x004fe20000100a00 */
[----:B----4-:R-:W-:Y:S02]  /*67850*/  STL.64 [R1+0x2a78], R14 ;  /* 0x002a780e01007387 */ /* 0x010fe40000100a00 */
[----:B------:R0:W-:Y:S02]  /*67860*/  STL.64 [R1+0x2a70], R12 ;  /* 0x002a700c01007387 */ /* 0x0001e40000100a00 */
        /* <DEDUP_REMOVED lines=12> */
[----:B------:R-:W4:Y:S01]  /*67930*/  LDL.LU R15, [R1+0xebc] ;  /* 0x000ebc00010f7983 */ /* 0x000f220000300800 */
[----:B------:R-:W2:Y:S01]  /*67940*/  LDL.LU R24, [R1+0xee0] ;  /* 0x000ee00001187983 */ /* 0x000ea20000300800 */
[----:B------:R-:W3:Y:S02]  /*67950*/  LDL.LU R25, [R1+0xee4] ;  /* 0x000ee40001197983 */ /* 0x000ee40000300800 */
[----:B------:R-:W3:Y:S02]  /*67960*/  LDL.LU R26, [R1+0xee8] ;  /* 0x000ee800011a7983 */ /* 0x000ee40000300800 */
[----:B------:R-:W3:Y:S01]  /*67970*/  LDL.LU R27, [R1+0xeec] ;  /* 0x000eec00011b7983 */ /* 0x000ee20000300800 */
        /* <DEDUP_REMOVED lines=24> */
[----:B------:R-:W-:Y:S01]  /*67b00*/  HMMA.16816.F32 R20, R20, R6, R24 ;  /* 0x000000061414723c */ /* 0x000fe20000001818 */
[----:B----4-:R-:W-:Y:S01]  /*67b10*/  STL.64 [R1+0x2a40], R10 ;  /* 0x002a400a01007387 */ /* 0x010fe20000100a00 */
[----:B---3--:R0:W-:Y:S03]  /*67b20*/  STL.64 [R1+0x2a38], R8 ;  /* 0x002a380801007387 */ /* 0x0081e60000100a00 */
[----:B0-----:R-:W3:Y:S01]  /*67b30*/  LDL.LU R8, [R1+0xe70] ;  /* 0x000e700001087983 */ /* 0x001ee20000300800 */
[----:B------:R-:W3:Y:S02]  /*67b40*/  LDL.LU R9, [R1+0xe74] ;  /* 0x000e740001097983 */ /* 0x000ee40000300800 */
[----:B------:R-:W3:Y:S02]  /*67b50*/  LDL.LU R10, [R1+0xe78] ;  /* 0x000e7800010a7983 */ /* 0x000ee40000300800 */
[----:B------:R-:W3:Y:S01]  /*67b60*/  LDL.LU R11, [R1+0xe7c] ;  /* 0x000e7c00010b7983 */ /* 0x000ee20000300800 */
[----:B------:R-:W2:Y:S01]  /*67b70*/  LDL.LU.64 R26, [R1+0x2ad0] ;  /* 0x002ad000011a7983 */ /* 0x000ea20000300a00 */
[----:B------:R-:W2:Y:S02]  /*67b80*/  LDL.LU.64 R24, [R1+0x2ac8] ;  /* 0x002ac80001187983 */ /* 0x000ea40000300a00 */
[----:B------:R-:W-:-:S02]  /*67b90*/  IMAD.MOV.U32 R18, RZ, RZ, R3 ;  /* 0x000000ffff127224 */ /* 0x000fc400078e0003 */
[----:B------:R-:W-:-:S07]  /*67ba0*/  IMAD.MOV.U32 R19, RZ, RZ, R2 ;  /* 0x000000ffff137224 */ /* 0x000fce00078e0002 */
[----:B------:R0:W-:Y:S01]  /*67bb0*/  STL.64 [R1+0x1020], R20 ;  /* 0x0010201401007387 */ /* 0x0001e20000100a00 */
[----:B------:R1:W-:Y:S03]  /*67bc0*/  STL.64 [R1+0x1028], R22 ;  /* 0x0010281601007387 */ /* 0x0003e60000100a00 */
[----:B0-----:R-:W4:Y:S01]  /*67bd0*/  LDL.LU R20, [R1+0xe00] ;  /* 0x000e000001147983 */ /* 0x001f220000300800 */
[----:B------:R-:W4:Y:S02]  /*67be0*/  LDL.LU R21, [R1+0xe04] ;  /* 0x000e040001157983 */ /* 0x000f240000300800 */
[----:B-1----:R-:W4:Y:S02]  /*67bf0*/  LDL.LU R22, [R1+0xe08] ;  /* 0x000e080001167983 */ /* 0x002f240000300800 */
[----:B------:R-:W4:Y:S01]  /*67c00*/  LDL.LU R23, [R1+0xe0c] ;  /* 0x000e0c0001177983 */ /* 0x000f220000300800 */
        /* <DEDUP_REMOVED lines=46> */
[C---:B---3--:R-:W-:Y:S01]  /*67ef0*/  HMMA.16816.F32 R12, R24.reuse, R14, R8 ;  /* 0x0000000e180c723c */ /* 0x048fe20000001808 */
[----:B------:R-:W3:Y:S01]  /*67f00*/  LDL.LU.64 R10, [R1+0x2a40] ;  /* 0x002a4000010a7983 */ /* 0x000ee20000300a00 */
[----:B------:R-:W3:Y:S11]  /*67f10*/  LDL.LU.64 R8, [R1+0x2a38] ;  /* 0x002a380001087983 */ /* 0x000ef60000300a00 */
[----:B------:R-:W-:Y:S10]  /*67f20*/  @!UPT UIADD3 URZ, URZ, URZ, URZ ;  /* 0x0000003f3f3ff290 */ /* 0x000ff4000fffe03f */
        /* <DEDUP_REMOVED lines=39> */
[----:B------:R-:W2:Y:S11]  /*681a0*/  LDL.LU.64 R10, [R1+0x29b0] ;  /* 0x0029b000010a7983 */ /* 0x000eb60000300a00 */
[----:B------:R-:W-:Y:S10]  /*681b0*/  @!UPT UIADD3 URZ, URZ, URZ, URZ ;  /* 0x0000003f3f3ff290 */ /* 0x000ff4000fffe03f */
[----:B------:R-:W-:Y:S01]  /*681c0*/  STL.64 [R1+0x1210], R12 ;  /* 0x0012100c01007387 */ /* 0x000fe20000100a00 */
[----:B------:R0:W-:Y:S03]  /*681d0*/  STL.64 [R1+0x1218], R14 ;  /* 0x0012180e01007387 */ /* 0x0001e60000100a00 */
[----:B0-----:R-:W4:Y:S02]  /*681e0*/  LDL.LU.64 R14, [R1+0x29a8] ;  /* 0x0029a800010e7983 */ /* 0x001f240000300a00 */
[C---:B----4-:R-:W-:Y:S02]  /*681f0*/  HMMA.16816.F32 R20, R24.reuse, R14, R20 ;  /* 0x0000000e1814723c */ /* 0x050fe40000001814 */
[----:B------:R0:W-:Y:S01]  /*68200*/  STL.64 [R1+0x2948], R14 ;  /* 0x0029480e01007387 */ /* 0x0001e20000100a00 */
[----:B------:R-:W3:Y:S11]  /*68210*/  LDL.LU R12, [R1+0xda0] ;  /* 0x000da000010c7983 */ /* 0x000ef60000300800 */
[----:B------:R-:W-:Y:S09]  /*68220*/  @!UPT UIADD3 URZ, URZ, URZ, URZ ;  /* 0x0000003f3f3ff290 */ /* 0x000ff2000fffe03f */
[----:B------:R-:W-:Y:S01]  /*68230*/  STL.64 [R1+0x1200], R20 ;  /* 0x0012001401007387 */ /* 0x000fe20000100a00 */
[----:B------:R-:W-:Y:S02]  /*68240*/  STL.64 [R1+0x1208], R22 ;  /* 0x0012081601007387 */ /* 0x000fe40000100a00 */
[----:B------:R-:W3:Y:S02]  /*68250*/  LDL.LU R13, [R1+0xda4] ;  /* 0x000da400010d7983 */ /* 0x000ee40000300800 */
[----:B0-----:R-:W4:Y:S01]  /*68260*/  LDL.LU R14, [R1+0xda8] ;  /* 0x000da800010e7983 */ /* 0x001f220000300800 */
[----:B------:R-:W4:Y:S04]  /*68270*/  LDL.LU R15, [R1+0xdac] ;  /* 0x000dac00010f7983 */ /* 0x000f280000300800 */
[----:B------:R-:W0:Y:S01]  /*68280*/  LDSM.16.MT88.4 R20, [R0+0x16080] ;  /* 0x016080000014783b */ /* 0x000e220000004200 */
[----:B--2---:R-:W-:Y:S03]  /*68290*/  HMMA.16816.F32 R16, R24, R10, R16 ;  /* 0x0000000a1810723c */ /* 0x004fe60000001810 */
[----:B----4-:R1:W-:Y:S01]  /*682a0*/  STL.64 [R1+0x2958], R14 ;  /* 0x0029580e01007387 */ /* 0x0103e20000100a00 */
[----:B---3--:R-:W-:Y:S02]  /*682b0*/  STL.64 [R1+0x2950], R12 ;  /* 0x0029500c01007387 */ /* 0x008fe40000100a00 */
[----:B-1----:R-:W-:-:S02]  /*682c0*/  IMAD.MOV.U32 R14, RZ, RZ, R3 ;  /* 0x000000ffff0e7224 */ /* 0x002fc400078e0003 */
[----:B------:R-:W-:-:S05]  /*682d0*/  IMAD.MOV.U32 R15, RZ, RZ, R2 ;  /* 0x000000ffff0f7224 */ /* 0x000fca00078e0002 */
[----:B------:R1:W-:Y:S04]  /*682e0*/  STL.64 [R1+0x2968], R14 ;  /* 0x0029680e01007387 */ /* 0x0003e80000100a00 */
[----:B-1----:R-:W2:Y:S04]  /*682f0*/  LDL.64 R14, [R1+0xf8] ;  /* 0x0000f800010e7983 */ /* 0x002ea80000100a00 */
[----:B--2---:R1:W-:Y:S04]  /*68300*/  STL.64 [R1+0x2980], R14 ;  /* 0x0029800e01007387 */ /* 0x0043e80000100a00 */
[----:B-1----:R-:W2:Y:S01]  /*68310*/  LDL.64 R14, [R1+0x108] ;  /* 0x00010800010e7983 */ /* 0x002ea20000100a00 */
[----:B0-----:R0:W-:Y:S02]  /*68320*/  STL [R1+0x2878], R20 ;  /* 0x0028781401007387 */ /* 0x0011e40000100800 */
[----:B------:R1:W-:Y:S02]  /*68330*/  STL [R1+0x2874], R21 ;  /* 0x0028741501007387 */ /* 0x0003e40000100800 */
[----:B------:R3:W-:Y:S01]  /*68340*/  STL [R1+0x2870], R22 ;  /* 0x0028701601007387 */ /* 0x0007e20000100800 */
[----:B------:R4:W-:Y:S04]  /*68350*/  STL [R1+0x286c], R23 ;  /* 0x00286c1701007387 */ /* 0x0009e80000100800 */
[----:B0-----:R-:W2:Y:S01]  /*68360*/  LDL.LU R20, [R1+0xde0] ;  /* 0x000de00001147983 */ /* 0x001ea20000300800 */
[----:B-1----:R-:W2:Y:S02]  /*68370*/  LDL.LU R21, [R1+0xde4] ;  /* 0x000de40001157983 */ /* 0x002ea40000300800 */
[----:B---3--:R-:W2:Y:S02]  /*68380*/  LDL.LU R22, [R1+0xde8] ;  /* 0x000de80001167983 */ /* 0x008ea40000300800 */
[----:B----4-:R-:W2:Y:S01]  /*68390*/  LDL.LU R23, [R1+0xdec] ;  /* 0x000dec0001177983 */ /* 0x010ea20000300800 */
[----:B------:R-:W-:Y:S01]  /*683a0*/  STL.64 [R1+0x11f0], R16 ;  /* 0x0011f01001007387 */ /* 0x000fe20000100a00 */
[----:B------:R0:W-:Y:S03]  /*683b0*/  STL.64 [R1+0x11f8], R18 ;  /* 0x0011f81201007387 */ /* 0x0001e60000100a00 */
[----:B0-----:R-:W3:Y:S01]  /*683c0*/  LDL.LU.64 R18, [R1+0x29a0] ;  /* 0x0029a00001127983 */ /* 0x001ee20000300a00 */
[----:B------:R-:W3:Y:S02]  /*683d0*/  LDL.LU.64 R16, [R1+0x2998] ;  /* 0x0029980001107983 */ /* 0x000ee40000300a00 */
[----:B------:R0:W-:Y:S02]  /*683e0*/  STL.64 [R1+0x28a8], R10 ;  /* 0x0028a80a01007387 */ /* 0x0001e40000100a00 */
[----:B0-----:R-:W4:Y:S04]  /*683f0*/  LDL.64 R10, [R1+0xa8] ;  /* 0x0000a800010a7983 */ /* 0x001f280000100a00 */
[----:B----4-:R0:W-:Y:S04]  /*68400*/  STL.64 [R1+0x2940], R10 ;  /* 0x0029400a01007387 */ /* 0x0101e80000100a00 */
[----:B0-----:R-:W4:Y:S04]  /*68410*/  LDL.64 R10, [R1+0xd8] ;  /* 0x0000d800010a7983 */ /* 0x001f280000100a00 */
        /* <DEDUP_REMOVED lines=9> */
[----:B------:R-:W4:Y:S02]  /*684b0*/  LDL.LU R10, [R1+0xdc8] ;  /* 0x000dc800010a7983 */ /* 0x000f240000300800 */
[----:B------:R-:W4:Y:S01]  /*684c0*/  LDL.LU R11, [R1+0xdcc] ;  /* 0x000dcc00010b7983 */ /* 0x000f220000300800 */
[----:B------:R-:W-:Y:S01]  /*684d0*/  HMMA.16816.F32 R24, R24, R6, R20 ;  /* 0x000000061818723c */ /* 0x000fe20000001814 */
[----:B----4-:R-:W-:Y:S01]  /*684e0*/  STL.64 [R1+0x2990], R10 ;  /* 0x0029900a01007387 */ /* 0x010fe20000100a00 */
[----:B--2---:R0:W-:Y:S03]  /*684f0*/  STL.64 [R1+0x2988], R8 ;  /* 0x0029880801007387 */ /* 0x0041e60000100a00 */
[----:B0-----:R-:W3:Y:S01]  /*68500*/  LDL.LU R8, [R1+0xdd0] ;  /* 0x000dd00001087983 */ /* 0x001ee20000300800 */
[----:B------:R-:W3:Y:S02]  /*68510*/  LDL.LU R9, [R1+0xdd4] ;  /* 0x000dd40001097983 */ /* 0x000ee40000300800 */
[----:B------:R-:W3:Y:S02]  /*68520*/  LDL.LU R10, [R1+0xdd8] ;  /* 0x000dd800010a7983 */ /* 0x000ee40000300800 */
[----:B------:R-:W3:Y:S01]  /*68530*/  LDL.LU R11, [R1+0xddc] ;  /* 0x000ddc00010b7983 */ /* 0x000ee20000300800 */
[----:B------:R-:W2:Y:S11]  /*68540*/  LDL.LU R20, [R1+0xd80] ;  /* 0x000d800001147983 */ /* 0x000eb60000300800 */
[----:B------:R-:W-:Y:S01]  /*68550*/  @!UPT UIADD3 URZ, URZ, URZ, URZ ;  /* 0x0000003f3f3ff290 */ /* 0x000fe2000fffe03f */
[----:B------:R-:W-:Y:S02]  /*68560*/  STL.64 [R1+0xf90], R24 ;  /* 0x000f901801007387 */ /* 0x000fe40000100a00 */
[----:B------:R0:W-:Y:S02]  /*68570*/  STL.64 [R1+0xf98], R26 ;  /* 0x000f981a01007387 */ /* 0x0001e40000100a00 */
[----:B------:R-:W2:Y:S01]  /*68580*/  LDL.LU R21, [R1+0xd84] ;  /* 0x000d840001157983 */ /* 0x000ea20000300800 */
[----:B------:R-:W2:Y:S01]  /*68590*/  LDL.LU R22, [R1+0xd88] ;  /* 0x000d880001167983 */ /* 0x000ea20000300800 */
[----:B------:R-:W2:Y:S02]  /*685a0*/  LDL.LU R23, [R1+0xd8c] ;  /* 0x000d8c0001177983 */ /* 0x000ea40000300800 */
[----:B------:R-:W-:Y:S02]  /*685b0*/  IMAD.MOV.U32 R3, RZ, RZ, R14 ;  /* 0x000000ffff037224 */ /* 0x000fe400078e000e */
[----:B------:R-:W-:Y:S01]  /*685c0*/  IMAD.MOV.U32 R2, RZ, RZ, R15 ;  /* 0x000000ffff027224 */ /* 0x000fe200078e000f */
[----:B0-----:R-:W2:Y:S01]  /*685d0*/  LDL.64 R26, [R1+0x98] ;  /* 0x00009800011a7983 */ /* 0x001ea20000100a00 */
[C---:B---3--:R-:W-:Y:S11]  /*685e0*/  HMMA.16816.F32 R8, R16.reuse, R14, R8 ;  /* 0x0000000e1008723c */ /* 0x048ff60000001808 */
[----:B------:R-:W-:Y:S11]  /*685f0*/  @!UPT UIADD3 URZ, URZ, URZ, URZ ;  /* 0x0000003f3f3ff290 */ /* 0x000ff6000fffe03f */
[----:B------:R-:W-:Y:S01]  /*68600*/  @!UPT UIADD3 URZ, URZ, URZ, URZ ;  /* 0x0000003f3f3ff290 */ /* 0x000fe2000fffe03f */
[----:B------:R-:W-:Y:S01]  /*68610*/  STL.64 [R1+0x1670], R8 ;  /* 0x0016700801007387 */ /* 0x000fe20000100a00 */
[----:B------:R0:W-:Y:S03]  /*68620*/  STL.64 [R1+0x1678], R10 ;  /* 0x0016780a01007387 */ /* 0x0001e60000100a00 */
[----:B0-----:R-:W3:Y:S01]  /*68630*/  LDL.LU.64 R10, [R1+0x2990] ;  /* 0x00299000010a7983 */ /* 0x001ee20000300a00 */
[----:B------:R-:W3:Y:S02]  /*68640*/  LDL.LU.64 R8, [R1+0x2988] ;  /* 0x0029880001087983 */ /* 0x000ee40000300a00 */
[----:B------:R-:W3:Y:S02]  /*68650*/  LDL.LU.64 R14, [R1+0x2980] ;  /* 0x00298000010e7983 */ /* 0x000ee40000300a00 */
[----:B------:R-:W-:Y:S01]  /*68660*/  STL [R1+0x2880], R2 ;  /* 0x0028800201007387 */ /* 0x000fe20000100800 */
[----:B------:R-:W-:Y:S01]  /*68670*/  STL [R1+0x287c], R3 ;  /* 0x00287c0301007387 */ /* 0x000fe20000100800 */
        /* <DEDUP_REMOVED lines=9> */
[----:B------:R-:W-:Y:S01]  /*68710*/  STL [R1+0x2888], R5 ;  /* 0x0028880501007387 */ /* 0x000fe20000100800 */
[----:B------:R-:W-:Y:S01]  /*68720*/  STL [R1+0x2884], R28 ;  /* 0x0028841c01007387 */ /* 0x000fe20000100800 */
[C---:B---3--:R-:W-:Y:S03]  /*68730*/  HMMA.16816.F32 R12, R16.reuse, R14, R8 ;  /* 0x0000000e100c723c */ /* 0x048fe60000001808 */
[----:B------:R-:W3:Y:S11]  /*68740*/  LDL.LU.64 R10, [R1+0x2960] ;  /* 0x00296000010a7983 */ /* 0x000ef60000300a00 */
[----:B------:R-:W-:Y:S09]  /*68750*/  @!UPT UIADD3 URZ, URZ, URZ, URZ ;  /* 0x0000003f3f3ff290 */ /* 0x000ff2000fffe03f */
[----:B------:R-:W-:Y:S01]  /*68760*/  STL.64 [R1+0x1640], R12 ;  /* 0x0016400c01007387 */ /* 0x000fe20000100a00 */
[----:B------:R0:W-:Y:S03]  /*68770*/  STL.64 [R1+0x1648], R14 ;  /* 0x0016480e01007387 */ /* 0x0001e60000100a00 */
[----:B0-----:R-:W3:Y:S01]  /*68780*/  LDL.LU.64 R14, [R1+0x2958] ;  /* 0x00295800010e7983 */ /* 0x001ee20000300a00 */
[----:B------:R-:W3:Y:S02]  /*68790*/  LDL.LU.64 R12, [R1+0x2950] ;  /* 0x00295000010c7983 */ /* 0x000ee40000300a00 */
[----:B---3--:R-:W-:Y:S11]  /*687a0*/  HMMA.16816.F32 R12, R16, R10, R12 ;  /* 0x0000000a100c723c */ /* 0x008ff6000000180c */
[----:B------:R-:W-:Y:S11]  /*687b0*/  @!UPT UIADD3 URZ, URZ, URZ, URZ ;  /* 0x0000003f3f3ff290 */ /* 0x000ff6000fffe03f */
[----:B------:R-:W-:Y:S01]  /*687c0*/  @!UPT UIADD3 URZ, URZ, URZ, URZ ;  /* 0x0000003f3f3ff290 */ /* 0x000fe2000fffe03f */
[----:B------:R-:W-:Y:S01]  /*687d0*/  STL.64 [R1+0x1630], R12 ;  /* 0x0016300c01007387 */ /* 0x000fe20000100a00 */
[----:B------:R0:W-:Y:S03]  /*687e0*/  STL.64 [R1+0x1638], R14 ;  /* 0x0016380e01007387 */ /* 0x0001e60000100a00 */
[----:B0-----:R-:W3:Y:S01]  /*687f0*/  LDL.LU.64 R14, [R1+0x2948] ;  /* 0x00294800010e7983 */ /* 0x001ee20000300a00 */
[----:B------:R-:W-:Y:S02]  /*68800*/  IMAD.MOV.U32 R12, RZ, RZ, R11 ;  /* 0x000000ffff0c7224 */ /* 0x000fe400078e000b */
[----:B------:R-:W-:Y:S02]  /*68810*/  IMAD.MOV.U32 R13, RZ, RZ, R10 ;  /* 0x000000ffff0d7224 */ /* 0x000fe400078e000a */
[----:B------:R-:W4:Y:S01]  /*68820*/  LDL.LU.64 R10, [R1+0x2940] ;  /* 0x00294000010a7983 */ /* 0x000f220000300a00 */
[----:B------:R0:W-:Y:S02]  /*68830*/  STL [R1+0x2890], R12 ;  /* 0x0028900c01007387 */ /* 0x0001e40000100800 */
[----:B------:R1:W-:Y:S01]  /*68840*/  STL [R1+0x288c], R13 ;  /* 0x00288c0d01007387 */ /* 0x0003e20000100800 */
[----:B---3--:R3:W-:Y:S01]  /*68850*/  STL.64 [R1+0x28d8], R14 ;  /* 0x0028d80e01007387 */ /* 0x0087e20000100a00 */
[----:B0-----:R-:W2:Y:S02]  /*68860*/  LDL.LU R12, [R1+0xd90] ;  /* 0x000d9000010c7983 */ /* 0x001ea40000300800 */
[----:B-1----:R-:W2:Y:S01]  /*68870*/  LDL.LU R13, [R1+0xd94] ;  /* 0x000d9400010d7983 */ /* 0x002ea20000300800 */
[----:B---3--:R-:W2:Y:S01]  /*68880*/  LDL.LU R14, [R1+0xd98] ;  /* 0x000d9800010e7983 */ /* 0x008ea20000300800 */
[----:B------:R-:W2:Y:S02]  /*68890*/  LDL.LU R15, [R1+0xd9c] ;  /* 0x000d9c00010f7983 */ /* 0x000ea40000300800 */
[----:B----4-:R-:W-:-:S02]  /*688a0*/  IMAD.MOV.U32 R4, RZ, RZ, R10 ;  /* 0x000000ffff047224 */ /* 0x010fc400078e000a */
[----:B------:R-:W-:Y:S01]  /*688b0*/  IMAD.MOV.U32 R29, RZ, RZ, R11 ;  /* 0x000000ffff1d7224 */ /* 0x000fe200078e000b */
[C---:B--2---:R-:W-:Y:S11]  /*688c0*/  HMMA.16816.F32 R12, R16.reuse, R10, R12 ;  /* 0x0000000a100c723c */ /* 0x044ff6000000180c */
[----:B------:R-:W-:Y:S11]  /*688d0*/  @!UPT UIADD3 URZ, URZ, URZ, URZ ;  /* 0x0000003f3f3ff290 */ /* 0x000ff6000fffe03f */
[----:B------:R-:W-:Y:S01]  /*688e0*/  @!UPT UIADD3 URZ, URZ, URZ, URZ ;  /* 0x0000003f3f3ff290 */ /* 0x000fe2000fffe03f */
[----:B------:R-:W-:Y:S01]  /*688f0*/  STL.64 [R1+0x11e0], R12 ;  /* 0x0011e00c01007387 */ /* 0x000fe20000100a00 */
[----:B------:R-:W-:Y:S02]  /*68900*/  STL.64 [R1+0x11e8], R14 ;  /* 0x0011e80e01007387 */ /* 0x000fe40000100a00 */
[----:B------:R-:W-:Y:S02]  /*68910*/  STL.64 [R1+0x28f8], R6 ;  /* 0x0028f80601007387 */ /* 0x000fe40000100a00 */
[----:B------:R0:W-:Y:S01]  /*68920*/  STL [R1+0x28f0], R4 ;  /* 0x0028f00401007387 */ /* 0x0001e20000100800 */
[----:B------:R-:W2:Y:S01]  /*68930*/  LDL.LU R8, [R1+0xd00] ;  /* 0x000d000001087983 */ /* 0x000ea20000300800 */
[----:B------:R-:W2:Y:S02]  /*68940*/  LDL.LU R9, [R1+0xd04] ;  /* 0x000d040001097983 */ /* 0x000ea40000300800 */
[----:B------:R-:W3:Y:S02]  /*68950*/  LDL.LU R10, [R1+0xd08] ;  /* 0x000d0800010a7983 */ /* 0x000ee40000300800 */
[----:B------:R-:W3:Y:S01]  /*68960*/  LDL.LU R11, [R1+0xd0c] ;  /* 0x000d0c00010b7983 */ /* 0x000ee20000300800 */
[----:B0-----:R-:W-:Y:S01]  /*68970*/  HMMA.16816.F32 R4, R16, R26, R20 ;  /* 0x0000001a1004723c */ /* 0x001fe20000001814 */
[----:B---3--:R0:W-:Y:S01]  /*68980*/  STL.64 [R1+0x28b8], R10 ;  /* 0x0028b80a01007387 */ /* 0x0081e20000100a00 */
[----:B--2---:R-:W-:Y:S03]  /*68990*/  STL.64 [R1+0x28b0], R8 ;  /* 0x0028b00801007387 */ /* 0x004fe60000100a00 */
[----:B0-----:R-:W2:Y:S04]  /*689a0*/  LDL R10, [R1+0x8] ;  /* 0x00000800010a7983 */ /* 0x001ea80000100800 */
[----:B------:R-:W2:Y:S01]  /*689b0*/  LDL R11, [R1+0xc] ;  /* 0x00000c00010b7983 */ /* 0x000ea20000100800 */
[----:B------:R-:W-:-:S02]  /*689c0*/  IMAD.MOV.U32 R22, RZ, RZ, R26 ;  /* 0x000000ffff167224 */ /* 0x000fc400078e001a */
[----:B------:R-:W-:Y:S01]  /*689d0*/  IMAD.MOV.U32 R23, RZ, RZ, R27 ;  /* 0x000000ffff177224 */ /* 0x000fe200078e001b */
[----:B--2---:R-:W-:Y:S10]  /*689e0*/  STL.64 [R1+0x28d0], R10 ;  /* 0x0028d00a01007387 */ /* 0x004ff40000100a00 */
[----:B------:R-:W-:Y:S02]  /*689f0*/  STL.64 [R1+0x11d0], R4 ;  /* 0x0011d00401007387 */ /* 0x000fe40000100a00 */
[----:B------:R-:W-:Y:S02]  /*68a00*/  STL.64 [R1+0x11d8], R6 ;  /* 0x0011d80601007387 */ /* 0x000fe40000100a00 */
[----:B------:R0:W-:Y:S01]  /*68a10*/  STL.64 [R1+0x2938], R22 ;  /* 0x0029381601007387 */ /* 0x0001e20000100a00 */
[----:B------:R-:W2:Y:S01]  /*68a20*/  LDL.LU R20, [R1+0xd70] ;  /* 0x000d700001147983 */ /* 0x000ea20000300800 */
[----:B------:R-:W2:Y:S03]  /*68a30*/  LDL.LU R21, [R1+0xd74] ;  /* 0x000d740001157983 */ /* 0x000ea60000300800 */
[----:B0-----:R-:W2:Y:S01]  /*68a40*/  LDL.LU R22, [R1+0xd78] ;  /* 0x000d780001167983 */ /* 0x001ea20000300800 */
[----:B------:R-:W2:Y:S02]  /*68a50*/  LDL.LU R23, [R1+0xd7c] ;  /* 0x000d7c0001177983 */ /* 0x000ea40000300800 */
[----:B------:R-:W2:Y:S02]  /*68a60*/  LDL.64 R26, [R1+0x68] ;  /* 0x00006800011a7983 */ /* 0x000ea40000100a00 */
[----:B------:R-:W3:Y:S01]  /*68a70*/  LDL.LU R12, [R1+0xd20] ;  /* 0x000d2000010c7983 */ /* 0x000ee20000300800 */
[----:B------:R-:W3:Y:S01]  /*68a80*/  LDL.LU R13, [R1+0xd24] ;  /* 0x000d2400010d7983 */ /* 0x000ee20000300800 */
[----:B------:R-:W4:Y:S02]  /*68a90*/  LDL.LU R14, [R1+0xd28] ;  /* 0x000d2800010e7983 */ /* 0x000f240000300800 */
[----:B------:R-:W4:Y:S02]  /*68aa0*/  LDL.LU R15, [R1+0xd2c] ;  /* 0x000d2c00010f7983 */ /* 0x000f240000300800 */
[----:B------:R-:W2:Y:S01]  /*68ab0*/  LDL.LU R4, [R1+0xd30] ;  /* 0x000d300001047983 */ /* 0x000ea20000300800 */
[----:B------:R-:W2:Y:S01]  /*68ac0*/  LDL.LU R5, [R1+0xd34] ;  /* 0x000d340001057983 */ /* 0x000ea20000300800 */
[----:B------:R-:W2:Y:S02]  /*68ad0*/  LDL.LU R6, [R1+0xd38] ;  /* 0x000d380001067983 */ /* 0x000ea40000300800 */
[----:B------:R-:W2:Y:S02]  /*68ae0*/  LDL.LU R7, [R1+0xd3c] ;  /* 0x000d3c0001077983 */ /* 0x000ea40000300800 */
        /* <DEDUP_REMOVED lines=8> */
[----:B---3--:R1:W-:Y:S01]  /*68b70*/  STL.64 [R1+0x28e0], R12 ;  /* 0x0028e00c01007387 */ /* 0x0083e20000100a00 */
[----:B0-----:R-:W3:Y:S01]  /*68b80*/  LDL.64 R14, [R1+0x28] ;  /* 0x00002800010e7983 */ /* 0x001ee20000100a00 */
[----:B------:R-:W-:Y:S03]  /*68b90*/  HMMA.16816.F32 R20, R16, R26, R20 ;  /* 0x0000001a1014723c */ /* 0x000fe60000001814 */
[----:B---3--:R0:W-:Y:S01]  /*68ba0*/  STL.64 [R1+0x2910], R14 ;  /* 0x0029100e01007387 */ /* 0x0081e20000100a00 */
[----:B-1----:R-:W3:Y:S02]  /*68bb0*/  LDL.LU R12, [R1+0xd40] ;  /* 0x000d4000010c7983 */ /* 0x002ee40000300800 */
[----:B------:R-:W3:Y:S01]  /*68bc0*/  LDL.LU R13, [R1+0xd44] ;  /* 0x000d4400010d7983 */ /* 0x000ee20000300800 */
[----:B0-----:R-:W4:Y:S01]  /*68bd0*/  LDL.LU R14, [R1+0xd48] ;  /* 0x000d4800010e7983 */ /* 0x001f220000300800 */
[----:B------:R-:W4:Y:S03]  /*68be0*/  LDL.LU R15, [R1+0xd4c] ;  /* 0x000d4c00010f7983 */ /* 0x000f260000300800 */
[----:B----4-:R-:W-:Y:S01]  /*68bf0*/  STL.64 [R1+0x2928], R14 ;  /* 0x0029280e01007387 */ /* 0x010fe20000100a00 */
[----:B---3--:R0:W-:Y:S03]  /*68c00*/  STL.64 [R1+0x2920], R12 ;  /* 0x0029200c01007387 */ /* 0x0081e60000100a00 */
[----:B0-----:R-:W3:Y:S01]  /*68c10*/  LDL.LU R12, [R1+0xd50] ;  /* 0x000d5000010c7983 */ /* 0x001ee20000300800 */
[----:B------:R-:W3:Y:S02]  /*68c20*/  LDL.LU R13, [R1+0xd54] ;  /* 0x000d5400010d7983 */ /* 0x000ee40000300800 */
[----:B------:R-:W3:Y:S02]  /*68c30*/  LDL.LU R14, [R1+0xd58] ;  /* 0x000d5800010e7983 */ /* 0x000ee40000300800 */
[----:B------:R-:W3:Y:S01]  /*68c40*/  LDL.LU R15, [R1+0xd5c] ;  /* 0x000d5c00010f7983 */ /* 0x000ee20000300800 */
[----:B------:R-:W4:Y:S02]  /*68c50*/  LDL.64 R10, [R1+0x18] ;  /* 0x00001800010a7983 */ /* 0x000f240000100a00 */
[----:B------:R-:W-:Y:S02]  /*68c60*/  STL.64 [R1+0x11c0], R20 ;  /* 0x0011c01401007387 */ /* 0x000fe40000100a00 */
[----:B------:R0:W-:Y:S02]  /*68c70*/  STL.64 [R1+0x11c8], R22 ;  /* 0x0011c81601007387 */ /* 0x0001e40000100a00 */
[----:B0-----:R-:W2:Y:S01]  /*68c80*/  LDL.LU.64 R22, [R1+0x2938] ;  /* 0x0029380001167983 */ /* 0x001ea20000300a00 */
[----:B------:R-:W-:-:S02]  /*68c90*/  IMAD.MOV.U32 R20, RZ, RZ, R26 ;  /* 0x000000ffff147224 */ /* 0x000fc400078e001a */
[----:B------:R-:W-:Y:S02]  /*68ca0*/  IMAD.MOV.U32 R21, RZ, RZ, R27 ;  /* 0x000000ffff157224 */ /* 0x000fe400078e001b */
[----:B------:R-:W0:Y:S04]  /*68cb0*/  LDSM.16.MT88.4 R24, [R0+0x16100] ;  /* 0x016100000018783b */ /* 0x000e280000004200 */
[----:B--2---:R-:W-:Y:S01]  /*68cc0*/  STL.64 [R1+0x28a0], R22 ;  /* 0x0028a01601007387 */ /* 0x004fe20000100a00 */
[----:B------:R1:W-:Y:S03]  /*68cd0*/  STL.64 [R1+0x2898], R20 ;  /* 0x0028981401007387 */ /* 0x0003e60000100a00 */
[----:B-1----:R-:W2:Y:S01]  /*68ce0*/  LDL.LU R20, [R1+0xcf0] ;  /* 0x000cf00001147983 */ /* 0x002ea20000300800 */
[----:B------:R-:W2:Y:S02]  /*68cf0*/  LDL.LU R21, [R1+0xcf4] ;  /* 0x000cf40001157983 */ /* 0x000ea40000300800 */
[----:B------:R-:W2:Y:S02]  /*68d00*/  LDL.LU R22, [R1+0xcf8] ;  /* 0x000cf80001167983 */ /* 0x000ea40000300800 */
[----:B------:R-:W2:Y:S02]  /*68d10*/  LDL.LU R23, [R1+0xcfc] ;  /* 0x000cfc0001177983 */ /* 0x000ea40000300800 */
[----:B--2---:R-:W-:Y:S01]  /*68d20*/  STL.64 [R1+0x28c8], R22 ;  /* 0x0028c81601007387 */ /* 0x004fe20000100a00 */
[----:B------:R1:W-:Y:S03]  /*68d30*/  STL.64 [R1+0x28c0], R20 ;  /* 0x0028c01401007387 */ /* 0x0003e60000100a00 */
[----:B-1----:R-:W2:Y:S01]  /*68d40*/  LDL.LU R20, [R1+0xd10] ;  /* 0x000d100001147983 */ /* 0x002ea20000300800 */
[----:B------:R-:W2:Y:S02]  /*68d50*/  LDL.LU R21, [R1+0xd14] ;  /* 0x000d140001157983 */ /* 0x000ea40000300800 */
[----:B------:R-:W2:Y:S02]  /*68d60*/  LDL.LU R22, [R1+0xd18] ;  /* 0x000d180001167983 */ /* 0x000ea40000300800 */
[----:B------:R-:W2:Y:S01]  /*68d70*/  LDL.LU R23, [R1+0xd1c] ;  /* 0x000d1c0001177983 */ /* 0x000ea20000300800 */
[----:B0-----:R-:W-:Y:S01]  /*68d80*/  STL.64 [R1+0x2718], R26 ;  /* 0x0027181a01007387 */ /* 0x001fe20000100a00 */
        /* <DEDUP_REMOVED lines=32> */
[----:B------:R-:W-:Y:S11]  /*68f90*/  IMAD.MOV.U32 R28, RZ, RZ, R15 ;  /* 0x000000ffff1c7224 */ /* 0x000ff600078e000f */
[----:B------:R-:W-:Y:S11]  /*68fa0*/  @!UPT UIADD3 URZ, URZ, URZ, URZ ;  /* 0x0000003f3f3ff290 */ /* 0x000ff6000fffe03f */
[----:B------:R0:W-:Y:S01]  /*68fb0*/  STL.64 [R1+0x1180], R4 ;  /* 0x0011800401007387 */ /* 0x0001e20000100a00 */
[----:B------:R1:W-:Y:S02]  /*68fc0*/  STL.64 [R1+0x1188], R6 ;  /* 0x0011880601007387 */ /* 0x0003e40000100a00 */
[----:B0-----:R-:W-:Y:S01]  /*68fd0*/  IMAD.MOV.U32 R5, RZ, RZ, R14 ;  /* 0x000000ffff057224 */ /* 0x001fe200078e000e */
[----:B-1----:R-:W2:Y:S01]  /*68fe0*/  LDL.LU.64 R6, [R1+0x28f8] ;  /* 0x0028f80001067983 */ /* 0x002ea20000300a00 */
[----:B------:R-:W3:Y:S02]  /*68ff0*/  LDL.LU R4, [R1+0x28f0] ;  /* 0x0028f00001047983 */ /* 0x000ee40000300800 */
        /* <DEDUP_REMOVED lines=17> */
[----:B0-----:R-:W4:Y:S01]  /*69110*/  LDL.LU.64 R10, [R1+0x28b8] ;  /* 0x0028b800010a7983 */ /* 0x001f220000300a00 */
[----:B------:R-:W4:Y:S02]  /*69120*/  LDL.LU.64 R8, [R1+0x28b0] ;  /* 0x0028b00001087983 */ /* 0x000f240000300a00 */
        /* <DEDUP_REMOVED lines=12> */
[----:B0-----:R-:W2:Y:S01]  /*691f0*/  LDL.LU.64 R22, [R1+0x28a0] ;  /* 0x0028a00001167983 */ /* 0x001ea20000300a00 */
[----:B------:R-:W4:Y:S02]  /*69200*/  LDL.LU.64 R20, [R1+0x2898] ;  /* 0x0028980001147983 */ /* 0x000f240000300a00 */
[----:B------:R0:W-:Y:S02]  /*69210*/  STL.64 [R1+0x2730], R10 ;  /* 0x0027300a01007387 */ /* 0x0001e40000100a00 */
[----:B------:R-:W2:Y:S01]  /*69220*/  LDL.LU R8, [R1+0xce0] ;  /* 0x000ce00001087983 */ /* 0x000ea20000300800 */
[----:B------:R-:W2:Y:S04]  /*69230*/  LDL.LU R9, [R1+0xce4] ;  /* 0x000ce40001097983 */ /* 0x000ea80000300800 */
[----:B0-----:R-:W2:Y:S01]  /*69240*/  LDL.LU R10, [R1+0xce8] ;  /* 0x000ce800010a7983 */ /* 0x001ea20000300800 */
[----:B------:R-:W2:Y:S02]  /*69250*/  LDL.LU R11, [R1+0xcec] ;  /* 0x000cec00010b7983 */ /* 0x000ea40000300800 */
[----:B------:R-:W3:Y:S01]  /*69260*/  LDL.LU.64 R14, [R1+0x8] ;  /* 0x00000800010e7983 */ /* 0x000ee20000300a00 */
[----:B--2---:R-:W-:Y:S01]  /*69270*/  HMMA.16816.F32 R8, R16, R6, R8 ;  /* 0x000000061008723c */ /* 0x004fe20000001808 */
[----:B---3--:R-:W-:Y:S04]  /*69280*/  STL.64 [R1+0x2750], R14 ;  /* 0x0027500e01007387 */ /* 0x008fe80000100a00 */
[----:B------:R-:W0:Y:S11]  /*69290*/  LDSM.16.MT88.4 R16, [R0+0x16180] ;  /* 0x016180000010783b */ /* 0x000e360000004200 */
[----:B------:R-:W-:Y:S07]  /*692a0*/  @!UPT UIADD3 URZ, URZ, URZ, URZ ;  /* 0x0000003f3f3ff290 */ /* 0x000fee000fffe03f */
[----:B------:R1:W-:Y:S01]  /*692b0*/  STL.64 [R1+0x1130], R8 ;  /* 0x0011300801007387 */ /* 0x0003e20000100a00 */
[----:B------:R2:W-:Y:S03]  /*692c0*/  STL.64 [R1+0x1138], R10 ;  /* 0x0011380a01007387 */ /* 0x0005e60000100a00 */
[----:B-1----:R-:W3:Y:S01]  /*692d0*/  LDL.LU R8, [R1+0xc00] ;  /* 0x000c000001087983 */ /* 0x002ee20000300800 */
[----:B------:R-:W3:Y:S02]  /*692e0*/  LDL.LU R9, [R1+0xc04] ;  /* 0x000c040001097983 */ /* 0x000ee40000300800 */
[----:B--2---:R-:W2:Y:S02]  /*692f0*/  LDL.LU R10, [R1+0xc08] ;  /* 0x000c0800010a7983 */ /* 0x004ea40000300800 */
[----:B------:R-:W2:Y:S02]  /*69300*/  LDL.LU R11, [R1+0xc0c] ;  /* 0x000c0c00010b7983 */ /* 0x000ea40000300800 */
[----:B------:R-:W-:-:S02]  /*69310*/  IMAD.MOV.U32 R14, RZ, RZ, R12 ;  /* 0x000000ffff0e7224 */ /* 0x000fc400078e000c */
[----:B------:R-:W-:Y:S01]  /*69320*/  IMAD.MOV.U32 R15, RZ, RZ, R13 ;  /* 0x000000ffff0f7224 */ /* 0x000fe200078e000d */
[----:B------:R-:W4:Y:S01]  /*69330*/  LDL.LU R12, [R1+0x2890] ;  /* 0x00289000010c7983 */ /* 0x000f220000300800 */
[----:B------:R-:W4:Y:S03]  /*69340*/  LDL.LU R13, [R1+0x288c] ;  /* 0x00288c00010d7983 */ /* 0x000f260000300800 */
        /* <DEDUP_REMOVED lines=30> */
[----:B------:R-:W-:-:S05]  /*69530*/  IMAD.MOV.U32 R15, RZ, RZ, R26 ;  /* 0x000000ffff0f7224 */ /* 0x000fca00078e001a */
[----:B------:R1:W-:Y:S02]  /*69540*/  STL.64 [R1+0x27b0], R14 ;  /* 0x0027b00e01007387 */ /* 0x0003e40000100a00 */
[----:B-1----:R-:W-:Y:S02]  /*69550*/  IMAD.MOV.U32 R14, RZ, RZ, R25 ;  /* 0x000000ffff0e7224 */ /* 0x002fe400078e0019 */
[----:B------:R-:W-:-:S05]  /*69560*/  IMAD.MOV.U32 R15, RZ, RZ, R24 ;  /* 0x000000ffff0f7224 */ /* 0x000fca00078e0018 */
[----:B------:R-:W-:Y:S04]  /*69570*/  STL.64 [R1+0x27c8], R14 ;  /* 0x0027c80e01007387 */ /* 0x000fe80000100a00 */
[----:B---3--:R-:W-:Y:S01]  /*69580*/  STL.64 [R1+0x2790], R10 ;  /* 0x0027900a01007387 */ /* 0x008fe20000100a00 */
[----:B--2---:R1:W-:Y:S03]  /*69590*/  STL.64 [R1+0x2788], R8 ;  /* 0x0027880801007387 */ /* 0x0043e60000100a00 */
[----:B-1----:R-:W2:Y:S01]  /*695a0*/  LDL.LU R8, [R1+0xc40] ;  /* 0x000c400001087983 */ /* 0x002ea20000300800 */
[----:B------:R-:W2:Y:S02]  /*695b0*/  LDL.LU R9, [R1+0xc44] ;  /* 0x000c440001097983 */ /* 0x000ea40000300800 */
[----:B------:R-:W3:Y:S02]  /*695c0*/  LDL.LU R10, [R1+0xc48] ;  /* 0x000c4800010a7983 */ /* 0x000ee40000300800 */
[----:B------:R-:W3:Y:S02]  /*695d0*/  LDL.LU R11, [R1+0xc4c] ;  /* 0x000c4c00010b7983 */ /* 0x000ee40000300800 */
[----:B----4-:R-:W-:-:S02]  /*695e0*/  IMAD.MOV.U32 R14, RZ, RZ, R20 ;  /* 0x000000ffff0e7224 */ /* 0x010fc400078e0014 */
        /* <DEDUP_REMOVED lines=23> */
[----:B------:R-:W4:Y:S04]  /*69760*/  LDL.LU R4, [R1+0x2868] ;  /* 0x0028680001047983 */ /* 0x000f280000300800 */
[----:B------:R1:W-:Y:S02]  /*69770*/  STL.64 [R1+0x2810], R14 ;  /* 0x0028100e01007387 */ /* 0x0003e40000100a00 */
[----:B-1----:R-:W-:Y:S02]  /*69780*/  IMAD.MOV.U32 R14, RZ, RZ, R13 ;  /* 0x000000ffff0e7224 */ /* 0x002fe400078e000d */
        /* <DEDUP_REMOVED lines=9> */
[----:B------:R-:W2:Y:S01]  /*69820*/  LDL.LU R13, [R1+0xcb4] ;  /* 0x000cb400010d7983 */ /* 0x000ea20000300800 */
[----:B-1----:R-:W2:Y:S01]  /*69830*/  LDL.LU R14, [R1+0xcb8] ;  /* 0x000cb800010e7983 */ /* 0x002ea20000300800 */
[----:B------:R-:W2:Y:S03]  /*69840*/  LDL.LU R15, [R1+0xcbc] ;  /* 0x000cbc00010f7983 */ /* 0x000ea60000300800 */
[----:B--2---:R1:W-:Y:S01]  /*69850*/  STL.64 [R1+0x2838], R14 ;  /* 0x0028380e01007387 */ /* 0x0043e20000100a00 */
[----:B------:R-:W-:Y:S02]  /*69860*/  STL.64 [R1+0x2830], R12 ;  /* 0x0028300c01007387 */ /* 0x000fe40000100a00 */
[----:B-1----:R-:W-:-:S02]  /*69870*/  IMAD.MOV.U32 R14, RZ, RZ, R28 ;  /* 0x000000ffff0e7224 */ /* 0x002fc400078e001c */
[----:B------:R-:W-:-:S05]  /*69880*/  IMAD.MOV.U32 R15, RZ, RZ, R5 ;  /* 0x000000ffff0f7224 */ /* 0x000fca00078e0005 */
[----:B------:R-:W-:Y:S01]  /*69890*/  STL.64 [R1+0x2850], R14 ;  /* 0x0028500e01007387 */ /* 0x000fe20000100a00 */
[----:B---3--:R-:W-:Y:S02]  /*698a0*/  STL.64 [R1+0x27f0], R10 ;  /* 0x0027f00a01007387 */ /* 0x008fe40000100a00 */
[----:B------:R1:W-:Y:S02]  /*698b0*/  STL.64 [R1+0x27e8], R8 ;  /* 0x0027e80801007387 */ /* 0x0003e40000100a00 */
        /* <DEDUP_REMOVED lines=30> */
[----:B------:R-:W-:Y:S01]  /*69aa0*/  STL.64 [R1+0x2728], R6 ;  /* 0x0027280601007387 */ /* 0x000fe20000100a00 */
[----:B----4-:R1:W-:Y:S03]  /*69ab0*/  STL [R1+0x2720], R4 ;  /* 0x0027200401007387 */ /* 0x0103e60000100800 */
[----:B-1----:R-:W3:Y:S01]  /*69ac0*/  LDL.LU R4, [R1+0xbf0] ;  /* 0x000bf00001047983 */ /* 0x002ee20000300800 */
[----:B------:R-:W3:Y:S02]  /*69ad0*/  LDL.LU R5, [R1+0xbf4] ;  /* 0x000bf40001057983 */ /* 0x000ee40000300800 */
[----:B------:R-:W3:Y:S02]  /*69ae0*/  LDL.LU R6, [R1+0xbf8] ;  /* 0x000bf80001067983 */ /* 0x000ee40000300800 */
[----:B------:R-:W3:Y:S01]  /*69af0*/  LDL.LU R7, [R1+0xbfc] ;  /* 0x000bfc0001077983 */ /* 0x000ee20000300800 */
[----:B------:R-:W4:Y:S01]  /*69b00*/  LDL.LU R24, [R1+0xbe0] ;  /* 0x000be00001187983 */ /* 0x000f220000300800 */
[----:B------:R-:W4:Y:S02]  /*69b10*/  LDL.LU R25, [R1+0xbe4] ;  /* 0x000be40001197983 */ /* 0x000f240000300800 */
[----:B------:R-:W4:Y:S02]  /*69b20*/  LDL.LU R26, [R1+0xbe8] ;  /* 0x000be800011a7983 */ /* 0x000f240000300800 */
[----:B------:R-:W4:Y:S01]  /*69b30*/  LDL.LU R27, [R1+0xbec] ;  /* 0x000bec00011b7983 */ /* 0x000f220000300800 */
[----:B0-----:R0:W-:Y:S01]  /*69b40*/  STL.64 [R1+0x25f0], R18 ;  /* 0x0025f01201007387 */ /* 0x0011e20000100a00 */
[----:B------:R-:W-:Y:S03]  /*69b50*/  STL.64 [R1+0x25e8], R16 ;  /* 0x0025e81001007387 */ /* 0x000fe60000100a00 */
[----:B0-----:R-:W3:Y:S01]  /*69b60*/  LDL.LU.64 R18, [R1+0xe8] ;  /* 0x0000e80001127983 */ /* 0x001ee20000300a00 */
        /* <DEDUP_REMOVED lines=13> */
[----:B0-----:R-:W3:Y:S01]  /*69c40*/  LDL.LU.64 R14, [R1+0x2838] ;  /* 0x00283800010e7983 */ /* 0x001ee20000300a00 */
[----:B------:R-:W3:Y:S02]  /*69c50*/  LDL.LU.64 R12, [R1+0x2830] ;  /* 0x00283000010c7983 */ /* 0x000ee40000300a00 */
[C---:B---3--:R-:W-:Y:S11]  /*69c60*/  HMMA.16816.F32 R12, R20.reuse, R18, R12 ;  /* 0x00000012140c723c */ /* 0x048ff6000000180c */
[----:B------:R-:W-:Y:S11]  /*69c70*/  @!UPT UIADD3 URZ, URZ, URZ, URZ ;  /* 0x0000003f3f3ff290 */ /* 0x000ff6000fffe03f */
[----:B------:R-:W-:Y:S01]  /*69c80*/  @!UPT UIADD3 URZ, URZ, URZ, URZ ;  /* 0x0000003f3f3ff290 */ /* 0x000fe2000fffe03f */
[----:B------:R-:W-:Y:S01]  /*69c90*/  STL.64 [R1+0x1530], R12 ;  /* 0x0015300c01007387 */ /* 0x000fe20000100a00 */
[----:B------:R0:W-:Y:S03]  /*69ca0*/  STL.64 [R1+0x1538], R14 ;  /* 0x0015380e01007387 */ /* 0x0001e60000100a00 */
[----:B0-----:R-:W2:Y:S01]  /*69cb0*/  LDL.LU.64 R14, [R1+0x2828] ;  /* 0x00282800010e7983 */ /* 0x001ea20000300a00 */
[----:B------:R0:W-:Y:S03]  /*69cc0*/  STL.64 [R1+0x2708], R18 ;  /* 0x0027081201007387 */ /* 0x0001e60000100a00 */
        /* <DEDUP_REMOVED lines=79> */
[----:B------:R0:W-:Y:S02]  /*6a1c0*/  STL.64 [R1+0x2690], R14 ;  /* 0x0026900e01007387 */ /* 0x0001e40000100a00 */
[----:B------:R-:W3:Y:S02]  /*6a1d0*/  LDL.LU R12, [R1+0xbb0] ;  /* 0x000bb000010c7983 */ /* 0x000ee40000300800 */
[----:B------:R-:W3:Y:S01]  /*6a1e0*/  LDL.LU R13, [R1+0xbb4] ;  /* 0x000bb400010d7983 */ /* 0x000ee20000300800 */
[----:B0-----:R-:W3:Y:S01]  /*6a1f0*/  LDL.LU R14, [R1+0xbb8] ;  /* 0x000bb800010e7983 */ /* 0x001ee20000300800 */
[----:B------:R-:W3:Y:S01]  /*6a200*/  LDL.LU R15, [R1+0xbbc] ;  /* 0x000bbc00010f7983 */ /* 0x000ee20000300800 */
[C---:B--2---:R-:W-:Y:S11]  /*6a210*/  HMMA.16816.F32 R4, R20.reuse, R10, R4 ;  /* 0x0000000a1404723c */ /* 0x044ff60000001804 */
[----:B------:R-:W-:Y:S11]  /*6a220*/  @!UPT UIADD3 URZ, URZ, URZ, URZ ;  /* 0x0000003f3f3ff290 */ /* 0x000ff6000fffe03f */
[----:B------:R-:W-:Y:S01]  /*6a230*/  @!UPT UIADD3 URZ, URZ, URZ, URZ ;  /* 0x0000003f3f3ff290 */ /* 0x000fe2000fffe03f */
[----:B------:R-:W-:Y:S01]  /*6a240*/  STL.64 [R1+0x1370], R4 ;  /* 0x0013700401007387 */ /* 0x000fe20000100a00 */
[----:B------:R0:W-:Y:S03]  /*6a250*/  STL.64 [R1+0x1378], R6 ;  /* 0x0013780601007387 */ /* 0x0001e60000100a00 */
[----:B0-----:R-:W4:Y:S01]  /*6a260*/  LDL.LU.64 R6, [R1+0x2728] ;  /* 0x0027280001067983 */ /* 0x001f220000300a00 */
[----:B------:R-:W2:Y:S02]  /*6a270*/  LDL.LU R4, [R1+0x2720] ;  /* 0x0027200001047983 */ /* 0x000ea40000300800 */
[----:B------:R-:W-:Y:S02]  /*6a280*/  STL [R1+0x2630], R10 ;  /* 0x0026300a01007387 */ /* 0x000fe40000100800 */
[----:B------:R0:W-:Y:S02]  /*6a290*/  STL [R1+0x2618], R11 ;  /* 0x0026180b01007387 */ /* 0x0001e40000100800 */
[----:B0-----:R-:W2:Y:S01]  /*6a2a0*/  LDL.LU.64 R10, [R1+0xf8] ;  /* 0x0000f800010a7983 */ /* 0x001ea20000300a00 */
[----:B----4-:R-:W-:Y:S03]  /*6a2b0*/  HMMA.16816.F32 R20, R20, R6, R24 ;  /* 0x000000061414723c */ /* 0x010fe60000001818 */
[----:B------:R-:W3:Y:S01]  /*6a2c0*/  LDL.LU.64 R26, [R1+0x2718] ;  /* 0x00271800011a7983 */ /* 0x000ee20000300a00 */
[----:B------:R-:W3:Y:S11]  /*6a2d0*/  LDL.LU.64 R24, [R1+0x2710] ;  /* 0x0027100001187983 */ /* 0x000ef60000300a00 */
[----:B------:R-:W-:Y:S08]  /*6a2e0*/  @!UPT UIADD3 URZ, URZ, URZ, URZ ;  /* 0x0000003f3f3ff290 */ /* 0x000ff0000fffe03f */
[----:B------:R0:W-:Y:S01]  /*6a2f0*/  STL.64 [R1+0x1110], R20 ;  /* 0x0011101401007387 */ /* 0x0001e20000100a00 */
[----:B------:R1:W-:Y:S03]  /*6a300*/  STL.64 [R1+0x1118], R22 ;  /* 0x0011181601007387 */ /* 0x0003e60000100a00 */
[----:B0-----:R-:W4:Y:S01]  /*6a310*/  LDL.LU R20, [R1+0xbc0] ;  /* 0x000bc00001147983 */ /* 0x001f220000300800 */
[----:B------:R-:W4:Y:S02]  /*6a320*/  LDL.LU R21, [R1+0xbc4] ;  /* 0x000bc40001157983 */ /* 0x000f240000300800 */
[----:B-1----:R-:W4:Y:S02]  /*6a330*/  LDL.LU R22, [R1+0xbc8] ;  /* 0x000bc80001167983 */ /* 0x002f240000300800 */
[----:B------:R-:W4:Y:S01]  /*6a340*/  LDL.LU R23, [R1+0xbcc] ;  /* 0x000bcc0001177983 */ /* 0x000f220000300800 */
[----:B------:R-:W-:Y:S01]  /*6a350*/  STL.64 [R1+0x2600], R6 ;  /* 0x0026000601007387 */ /* 0x000fe20000100a00 */
[----:B--2---:R0:W-:Y:S03]  /*6a360*/  STL [R1+0x25f8], R4 ;  /* 0x0025f80401007387 */ /* 0x0041e60000100800 */
        /* <DEDUP_REMOVED lines=12> */
[C---:B----4-:R-:W-:Y:S01]  /*6a430*/  HMMA.16816.F32 R20, R24.reuse, R10, R20 ;  /* 0x0000000a1814723c */ /* 0x050fe20000001814 */
[----:B-1----:R-:W-:Y:S02]  /*6a440*/  IMAD.MOV.U32 R7, RZ, RZ, R10 ;  /* 0x000000ffff077224 */ /* 0x002fe400078e000a */
[----:B------:R-:W-:Y:S11]  /*6a450*/  IMAD.MOV.U32 R6, RZ, RZ, R11 ;  /* 0x000000ffff067224 */ /* 0x000ff600078e000b */
[----:B------:R-:W-:Y:S09]  /*6a460*/  @!UPT UIADD3 URZ, URZ, URZ, URZ ;  /* 0x0000003f3f3ff290 */ /* 0x000ff2000fffe03f */
[----:B------:R-:W-:Y:S01]  /*6a470*/  STL.64 [R1+0x1000], R20 ;  /* 0x0010001401007387 */ /* 0x000fe20000100a00 */
[----:B------:R-:W-:Y:S02]  /*6a480*/  STL.64 [R1+0x1008], R22 ;  /* 0x0010081601007387 */ /* 0x000fe40000100a00 */
[----:B------:R-:W-:Y:S02]  /*6a490*/  STL.64 [R1+0x2628], R6 ;  /* 0x0026280601007387 */ /* 0x000fe40000100a00 */
[----:B------:R2:W-:Y:S02]  /*6a4a0*/  STL.64 [R1+0x2620], R4 ;  /* 0x0026200401007387 */ /* 0x0005e40000100a00 */
[----:B--2---:R-:W-:Y:S01]  /*6a4b0*/  HMMA.16816.F32 R4, R24, R18, R12 ;  /* 0x000000121804723c */ /* 0x004fe2000000180c */
[----:B------:R-:W-:Y:S02]  /*6a4c0*/  IMAD.MOV.U32 R8, RZ, RZ, R19 ;  /* 0x000000ffff087224 */ /* 0x000fe400078e0013 */
[----:B------:R-:W-:Y:S11]  /*6a4d0*/  IMAD.MOV.U32 R9, RZ, RZ, R18 ;  /* 0x000000ffff097224 */ /* 0x000ff600078e0012 */
[----:B------:R-:W-:Y:S09]  /*6a4e0*/  @!UPT UIADD3 URZ, URZ, URZ, URZ ;  /* 0x0000003f3f3ff290 */ /* 0x000ff2000fffe03f */
[----:B------:R-:W-:Y:S01]  /*6a4f0*/  STL.64 [R1+0xff0], R4 ;  /* 0x000ff00401007387 */ /* 0x000fe20000100a00 */
[----:B------:R-:W-:Y:S02]  /*6a500*/  STL.64 [R1+0xff8], R6 ;  /* 0x000ff80601007387 */ /* 0x000fe40000100a00 */
[----:B------:R-:W-:Y:S02]  /*6a510*/  STL [R1+0x2638], R8 ;  /* 0x0026380801007387 */ /* 0x000fe40000100800 */
[----:B------:R-:W-:Y:S01]  /*6a520*/  STL [R1+0x2634], R9 ;  /* 0x0026340901007387 */ /* 0x000fe20000100800 */
[----:B------:R-:W2:Y:S01]  /*6a530*/  LDL.LU R20, [R1+0x9b0] ;  /* 0x0009b00001147983 */ /* 0x000ea20000300800 */
[----:B------:R-:W2:Y:S02]  /*6a540*/  LDL.LU R21, [R1+0x9b4] ;  /* 0x0009b40001157983 */ /* 0x000ea40000300800 */
[----:B------:R-:W3:Y:S02]  /*6a550*/  LDL.LU R22, [R1+0x9b8] ;  /* 0x0009b80001167983 */ /* 0x000ee40000300800 */
[----:B------:R-:W3:Y:S02]  /*6a560*/  LDL.LU R23, [R1+0x9bc] ;  /* 0x0009bc0001177983 */ /* 0x000ee40000300800 */
[----:B---3--:R0:W-:Y:S01]  /*6a570*/  STL.64 [R1+0x24b0], R22 ;  /* 0x0024b01601007387 */ /* 0x0081e20000100a00 */
[----:B--2---:R-:W-:Y:S02]  /*6a580*/  STL.64 [R1+0x24a8], R20 ;  /* 0x0024a81401007387 */ /* 0x004fe40000100a00 */
[----:B0-----:R-:W-:-:S02]  /*6a590*/  IMAD.MOV.U32 R22, RZ, RZ, R2 ;  /* 0x000000ffff167224 */ /* 0x001fc400078e0002 */
[----:B------:R-:W-:-:S05]  /*6a5a0*/  IMAD.MOV.U32 R23, RZ, RZ, R0 ;  /* 0x000000ffff177224 */ /* 0x000fca00078e0000 */
[----:B------:R-:W-:Y:S01]  /*6a5b0*/  STL.64 [R1+0x26e0], R22 ;  /* 0x0026e01601007387 */ /* 0x000fe20000100a00 */
[----:B------:R-:W2:Y:S02]  /*6a5c0*/  LDL.LU R4, [R1+0xb00] ;  /* 0x000b000001047983 */ /* 0x000ea40000300800 */
[----:B------:R-:W2:Y:S02]  /*6a5d0*/  LDL.LU R5, [R1+0xb04] ;  /* 0x000b040001057983 */ /* 0x000ea40000300800 */
[----:B------:R-:W3:Y:S01]  /*6a5e0*/  LDL.LU R6, [R1+0xb08] ;  /* 0x000b080001067983 */ /* 0x000ee20000300800 */
[----:B------:R-:W3:Y:S04]  /*6a5f0*/  LDL.LU R7, [R1+0xb0c] ;  /* 0x000b0c0001077983 */ /* 0x000ee80000300800 */
        /* <DEDUP_REMOVED lines=14> */
[----:B------:R-:W3:Y:S01]  /*6a6e0*/  LDL.LU R16, [R1+0xba0] ;  /* 0x000ba00001107983 */ /* 0x000ee20000300800 */
[----:B------:R-:W3:Y:S02]  /*6a6f0*/  LDL.LU R17, [R1+0xba4] ;  /* 0x000ba40001117983 */ /* 0x000ee40000300800 */
[----:B------:R-:W3:Y:S02]  /*6a700*/  LDL.LU R18, [R1+0xba8] ;  /* 0x000ba80001127983 */ /* 0x000ee40000300800 */
[----:B------:R-:W3:Y:S01]  /*6a710*/  LDL.LU R19, [R1+0xbac] ;  /* 0x000bac0001137983 */ /* 0x000ee20000300800 */
[----:B--2---:R0:W-:Y:S01]  /*6a720*/  STL.64 [R1+0x26b0], R10 ;  /* 0x0026b00a01007387 */ /* 0x0041e20000100a00 */
[----:B------:R-:W-:Y:S03]  /*6a730*/  STL.64 [R1+0x26a8], R8 ;  /* 0x0026a80801007387 */ /* 0x000fe60000100a00 */
[----:B0-----:R-:W2:Y:S04]  /*6a740*/  LDL.LU.64 R10, [R1+0x58] ;  /* 0x00005800010a7983 */ /* 0x001ea80000300a00 */
[----:B--2---:R0:W-:Y:S04]  /*6a750*/  STL.64 [R1+0x26c0], R10 ;  /* 0x0026c00a01007387 */ /* 0x0041e80000100a00 */
[----:B0-----:R-:W2:Y:S04]  /*6a760*/  LDL.LU.64 R10, [R1+0x68] ;  /* 0x00006800010a7983 */ /* 0x001ea80000300a00 */
[----:B--2---:R-:W-:Y:S01]  /*6a770*/  STL.64 [R1+0x26d8], R10 ;  /* 0x0026d80a01007387 */ /* 0x004fe20000100a00 */
[----:B------:R0:W-:Y:S02]  /*6a780*/  STL.64 [R1+0x26a0], R14 ;  /* 0x0026a00e01007387 */ /* 0x0001e40000100a00 */
[----:B----4-:R1:W-:Y:S01]  /*6a790*/  STL.64 [R1+0x2698], R12 ;  /* 0x0026980c01007387 */ /* 0x0103e20000100a00 */
[----:B0-----:R-:W2:Y:S04]  /*6a7a0*/  LDL.LU.64 R14, [R1+0x48] ;  /* 0x00004800010e7983 */ /* 0x001ea80000300a00 */
[----:B--2---:R0:W-:Y:S01]  /*6a7b0*/  STL.64 [R1+0x26b8], R14 ;  /* 0x0026b80e01007387 */ /* 0x0041e20000100a00 */
[----:B-1----:R-:W2:Y:S02]  /*6a7c0*/  LDL.LU R12, [R1+0xb60] ;  /* 0x000b6000010c7983 */ /* 0x002ea40000300800 */
[----:B------:R-:W2:Y:S01]  /*6a7d0*/  LDL.LU R13, [R1+0xb64] ;  /* 0x000b6400010d7983 */ /* 0x000ea20000300800 */
        /* <DEDUP_REMOVED lines=8> */
[----:B0-----:R-:W2:Y:S04]  /*6a860*/  LDL.LU.64 R22, [R1+0xa8] ;  /* 0x0000a80001167983 */ /* 0x001ea80000300a00 */
[----:B--2---:R0:W-:Y:S04]  /*6a870*/  STL.64 [R1+0x2700], R22 ;  /* 0x0027001601007387 */ /* 0x0041e80000100a00 */
[----:B0-----:R-:W2:Y:S01]  /*6a880*/  LDL.LU.64 R22, [R1+0xd8] ;  /* 0x0000d80001167983 */ /* 0x001ea20000300a00 */
[----:B------:R-:W2:Y:S03]  /*6a890*/  LDL.LU.64 R10, [R1+0x98] ;  /* 0x00009800010a7983 */ /* 0x000ea60000300a00 */
[----:B--2---:R0:W-:Y:S01]  /*6a8a0*/  STL.64 [R1+0x26f8], R10 ;  /* 0x0026f80a01007387 */ /* 0x0041e20000100a00 */
[----:B------:R-:W2:Y:S02]  /*6a8b0*/  LDL.LU R8, [R1+0xb90] ;  /* 0x000b900001087983 */ /* 0x000ea40000300800 */
[----:B------:R-:W2:Y:S01]  /*6a8c0*/  LDL.LU R9, [R1+0xb94] ;  /* 0x000b940001097983 */ /* 0x000ea20000300800 */
[----:B0-----:R-:W2:Y:S01]  /*6a8d0*/  LDL.LU R10, [R1+0xb98] ;  /* 0x000b9800010a7983 */ /* 0x001ea20000300800 */
[----:B------:R-:W2:Y:S02]  /*6a8e0*/  LDL.LU R11, [R1+0xb9c] ;  /* 0x000b9c00010b7983 */ /* 0x000ea40000300800 */
[----:B----4-:R-:W-:Y:S02]  /*6a8f0*/  STL.64 [R1+0x26d0], R14 ;  /* 0x0026d00e01007387 */ /* 0x010fe40000100a00 */
[----:B------:R0:W-:Y:S02]  /*6a900*/  STL.64 [R1+0x26c8], R12 ;  /* 0x0026c80c01007387 */ /* 0x0001e40000100a00 */
[----:B0-----:R-:W4:Y:S01]  /*6a910*/  LDL.LU R12, [R1+0xb70] ;  /* 0x000b7000010c7983 */ /* 0x001f220000300800 */
[----:B------:R-:W4:Y:S02]  /*6a920*/  LDL.LU R13, [R1+0xb74] ;  /* 0x000b7400010d7983 */ /* 0x000f240000300800 */
[----:B------:R-:W4:Y:S02]  /*6a930*/  LDL.LU R14, [R1+0xb78] ;  /* 0x000b7800010e7983 */ /* 0x000f240000300800 */
[----:B------:R-:W4:Y:S01]  /*6a940*/  LDL.LU R15, [R1+0xb7c] ;  /* 0x000b7c00010f7983 */ /* 0x000f220000300800 */
[----:B---3--:R0:W-:Y:S01]  /*6a950*/  STL.64 [R1+0x2658], R6 ;  /* 0x0026580601007387 */ /* 0x0081e20000100a00 */
[----:B------:R-:W-:Y:S03]  /*6a960*/  STL.64 [R1+0x2650], R4 ;  /* 0x0026500401007387 */ /* 0x000fe60000100a00 */
[----:B0-----:R-:W3:Y:S01]  /*6a970*/  LDL.LU.64 R6, [R1+0x18] ;  /* 0x0000180001067983 */ /* 0x001ee20000300a00 */
[----:B------:R-:W-:Y:S03]  /*6a980*/  HMMA.16816.F32 R16, R24, R22, R16 ;  /* 0x000000161810723c */ /* 0x000fe60000001810 */
[----:B---3--:R0:W-:Y:S04]  /*6a990*/  STL.64 [R1+0x2670], R6 ;  /* 0x0026700601007387 */ /* 0x0081e80000100a00 */
[----:B0-----:R-:W3:Y:S04]  /*6a9a0*/  LDL.LU.64 R6, [R1+0x28] ;  /* 0x0000280001067983 */ /* 0x001ee80000300a00 */
[----:B---3--:R0:W-:Y:S04]  /*6a9b0*/  STL.64 [R1+0x2688], R6 ;  /* 0x0026880601007387 */ /* 0x0081e80000100a00 */
[----:B0-----:R-:W3:Y:S08]  /*6a9c0*/  LDL.LU.64 R6, [R1+0x38] ;  /* 0x0000380001067983 */ /* 0x001ef00000300a00 */
[----:B------:R0:W-:Y:S02]  /*6a9d0*/  STL.64 [R1+0xfe0], R16 ;  /* 0x000fe01001007387 */ /* 0x0001e40000100a00 */
[----:B------:R1:W-:Y:S02]  /*6a9e0*/  STL.64 [R1+0xfe8], R18 ;  /* 0x000fe81201007387 */ /* 0x0003e40000100a00 */
[----:B0-----:R-:W-:-:S02]  /*6a9f0*/  IMAD.MOV.U32 R17, RZ, RZ, R22 ;  /* 0x000000ffff117224 */ /* 0x001fc400078e0016 */
[----:B------:R-:W-:Y:S02]  /*6aa00*/  IMAD.MOV.U32 R16, RZ, RZ, R23 ;  /* 0x000000ffff107224 */ /* 0x000fe400078e0017 */
[----:B------:R-:W2:Y:S01]  /*6aa10*/  LDL.LU.64 R22, [R1+0x2700] ;  /* 0x0027000001167983 */ /* 0x000ea20000300a00 */
[----:B------:R-:W-:Y:S01]  /*6aa20*/  STL [R1+0x263c], R17 ;  /* 0x00263c1101007387 */ /* 0x000fe20000100800 */
[C---:B--2---:R-:W-:Y:S01]  /*6aa30*/  HMMA.16816.F32 R8, R24.reuse, R22, R8 ;  /* 0x000000161808723c */ /* 0x044fe20000001808 */
[----:B-1----:R-:W-:Y:S02]  /*6aa40*/  IMAD.MOV.U32 R19, RZ, RZ, R22 ;  /* 0x000000ffff137224 */ /* 0x002fe400078e0016 */
        /* <DEDUP_REMOVED lines=13> */
[C---:B--2---:R-:W-:Y:S01]  /*6ab20*/  HMMA.16816.F32 R20, R24.reuse, R10, R20 ;  /* 0x0000000a1814723c */ /* 0x044fe20000001814 */
[----:B---3--:R-:W-:Y:S01]  /*6ab30*/  STL.64 [R1+0x2680], R18 ;  /* 0x0026801201007387 */ /* 0x008fe20000100a00 */
[----:B------:R0:W-:Y:S03]  /*6ab40*/  STL.64 [R1+0x2678], R16 ;  /* 0x0026781001007387 */ /* 0x0001e60000100a00 */
        /* <DEDUP_REMOVED lines=62> */
[----:B------:R-:W2:Y:S02]  /*6af30*/  LDL.LU R16, [R1+0x2660] ;  /* 0x0026600001107983 */ /* 0x000ea40000300800 */
[----:B------:R-:W3:Y:S02]  /*6af40*/  LDL.LU.64 R6, [R1+0x2658] ;  /* 0x0026580001067983 */ /* 0x000ee40000300a00 */
[----:B------:R-:W3:Y:S02]  /*6af50*/  LDL.LU.64 R4, [R1+0x2650] ;  /* 0x0026500001047983 */ /* 0x000ee40000300a00 */
[----:B---3--:R-:W-:Y:S11]  /*6af60*/  HMMA.16816.F32 R4, R24, R22, R4 ;  /* 0x000000161804723c */ /* 0x008ff60000001804 */
[----:B------:R-:W-:Y:S11]  /*6af70*/  @!UPT UIADD3 URZ, URZ, URZ, URZ ;  /* 0x0000003f3f3ff290 */ /* 0x000ff6000fffe03f */
[----:B------:R-:W-:Y:S01]  /*6af80*/  @!UPT UIADD3 URZ, URZ, URZ, URZ ;  /* 0x0000003f3f3ff290 */ /* 0x000fe2000fffe03f */
[----:B------:R-:W-:Y:S01]  /*6af90*/  STL.64 [R1+0x1300], R4 ;  /* 0x0013000401007387 */ /* 0x000fe20000100a00 */
[----:B------:R0:W-:Y:S03]  /*6afa0*/  STL.64 [R1+0x1308], R6 ;  /* 0x0013080601007387 */ /* 0x0001e60000100a00 */
[----:B0-----:R-:W4:Y:S01]  /*6afb0*/  LDL.LU.64 R6, [R1+0x2648] ;  /* 0x0026480001067983 */ /* 0x001f220000300a00 */
[----:B------:R-:W4:Y:S02]  /*6afc0*/  LDL.LU.64 R4, [R1+0x2640] ;  /* 0x0026400001047983 */ /* 0x000f240000300a00 */
[----:B------:R0:W-:Y:S02]  /*6afd0*/  STL.64 [R1+0x24c0], R22 ;  /* 0x0024c01601007387 */ /* 0x0001e40000100a00 */
[----:B0-----:R-:W-:Y:S02]  /*6afe0*/  IMAD.MOV.U32 R22, RZ, RZ, R17 ;  /* 0x000000ffff167224 */ /* 0x001fe400078e0011 */
[----:B------:R-:W-:Y:S01]  /*6aff0*/  IMAD.MOV.U32 R23, RZ, RZ, R8 ;  /* 0x000000ffff177224 */ /* 0x000fe200078e0008 */
[----:B------:R-:W3:Y:S01]  /*6b000*/  LDL.LU R17, [R1+0x263c] ;  /* 0x00263c0001117983 */ /* 0x000ee20000300800 */
        /* <DEDUP_REMOVED lines=98> */
[----:B------:R-:W-:-:S02]  /*6b630*/  IMAD.MOV.U32 R22, RZ, RZ, R5 ;  /* 0x000000ffff167224 */ /* 0x000fc400078e0005 */
[----:B------:R-:W4:Y:S02]  /*6b640*/  LDL.LU R4, [R1+0xaf0] ;  /* 0x000af00001047983 */ /* 0x000f240000300800 */
[----:B------:R-:W4:Y:S01]  /*6b650*/  LDL.LU R5, [R1+0xaf4] ;  /* 0x000af40001057983 */ /* 0x000f220000300800 */
        /* <DEDUP_REMOVED lines=41> */
[----:B------:R0:W-:Y:S01]  /*6b8f0*/  STL.64 [R1+0xfa0], R24 ;  /* 0x000fa01801007387 */ /* 0x0001e20000100a00 */
[----:B------:R1:W-:Y:S03]  /*6b900*/  STL.64 [R1+0xfa8], R26 ;  /* 0x000fa81a01007387 */ /* 0x0003e60000100a00 */
[----:B0-----:R-:W3:Y:S01]  /*6b910*/  LDL.LU R24, [R1+0x9c0] ;  /* 0x0009c00001187983 */ /* 0x001ee20000300800 */
[----:B------:R-:W3:Y:S02]  /*6b920*/  LDL.LU R25, [R1+0x9c4] ;  /* 0x0009c40001197983 */ /* 0x000ee40000300800 */
[----:B-1----:R-:W3:Y:S02]  /*6b930*/  LDL.LU R26, [R1+0x9c8] ;  /* 0x0009c800011a7983 */ /* 0x002ee40000300800 */
[----:B------:R-:W-:Y:S02]  /*6b940*/  IMAD.MOV.U32 R27, RZ, RZ, R0 ;  /* 0x000000ffff1b7224 */ /* 0x000fe400078e0000 */
[----:B------:R-:W3:Y:S01]  /*6b950*/  LDL.LU R0, [R1+0x25e0] ;  /* 0x0025e00001007983 */ /* 0x000ee20000300800 */
        /* <DEDUP_REMOVED lines=92> */
[----:B------:R-:W2:Y:S01]  /*6bf20*/  LDL.LU.64 R20, [R1+0x24a8] ;  /* 0x0024a80001147983 */ /* 0x000ea20000300a00 */
[C---:B---3--:R-:W-:Y:S08]  /*6bf30*/  HMMA.16816.F32 R24, R16.reuse, R14, R24 ;  /* 0x0000000e1018723c */ /* 0x048ff00000001818 */
[----:B--2---:R-:W-:Y:S11]  /*6bf40*/  HMMA.16816.F32 R12, R16, R10, R20 ;  /* 0x0000000a100c723c */ /* 0x004ff60000001814 */
[----:B------:R-:W-:Y:S04]  /*6bf50*/  @!UPT UIADD3 URZ, URZ, URZ, URZ ;  /* 0x0000003f3f3ff290 */ /* 0x000fe8000fffe03f */
[----:B------:R-:W-:Y:S01]  /*6bf60*/  STL.64 [R1+0xec0], R24 ;  /* 0x000ec01801007387 */ /* 0x000fe20000100a00 */
[----:B------:R-:W-:Y:S07]  /*6bf70*/  STL.64 [R1+0xec8], R26 ;  /* 0x000ec81a01007387 */ /* 0x000fee0000100a00 */
[----:B------:R-:W-:Y:S01]  /*6bf80*/  STL.64 [R1+0xeb0], R12 ;  /* 0x000eb00c01007387 */ /* 0x000fe20000100a00 */
[----:B------:R-:W-:Y:S02]  /*6bf90*/  STL.64 [R1+0xeb8], R14 ;  /* 0x000eb80e01007387 */ /* 0x000fe40000100a00 */
[----:B------:R0:W-:Y:S02]  /*6bfa0*/  STL.64 [R1+0x24a0], R18 ;  /* 0x0024a01201007387 */ /* 0x0001e40000100a00 */
[----:B0-----:R-:W2:Y:S01]  /*6bfb0*/  LDL.LU.64 R18, [R1+0x1738] ;  /* 0x0017380001127983 */ /* 0x001ea20000300a00 */
[----:B------:R-:W-:-:S02]  /*6bfc0*/  IMAD.MOV.U32 R8, RZ, RZ, c[0x0][0x188] ;  /* 0x00006200ff087624 */ /* 0x000fc400078e00ff */
[----:B------:R-:W3:Y:S02]  /*6bfd0*/  LDL.LU R10, [R1+0x1748] ;  /* 0x00174800010a7983 */ /* 0x000ee40000300800 */
[----:B------:R-:W-:-:S04]  /*6bfe0*/  IMAD.SHL.U32 R8, R8, 0x40, RZ ;  /* 0x0000004008087824 */ /* 0x000fc800078e00ff */
[----:B------:R-:W-:-:S05]  /*6bff0*/  IMAD.SHL.U32 R8, R8, 0x2, RZ ;  /* 0x0000000208087824 */ /* 0x000fca00078e00ff */
[----:B--2---:R-:W-:-:S05]  /*6c000*/  IADD3 R5, P0, R18, R8, RZ ;  /* 0x0000000812057210 */ /* 0x004fca0007f1e0ff */
[----:B------:R0:W-:Y:S04]  /*6c010*/  STL [R1+0x239c], R5 ;  /* 0x00239c0501007387 */ /* 0x0001e80000100800 */
[----:B0-----:R-:W2:Y:S01]  /*6c020*/  LDL R5, [R1+0x2348] ;  /* 0x0023480001057983 */ /* 0x001ea20000100800 */
[----:B------:R-:W2:Y:S02]  /*6c030*/  LDL.LU R11, [R1+0x1b3c] ;  /* 0x001b3c00010b7983 */ /* 0x000ea40000300800 */
[----:B------:R-:W2:Y:S02]  /*6c040*/  LDL.LU R14, [R1+0x1b34] ;  /* 0x001b3400010e7983 */ /* 0x000ea40000300800 */
[----:B------:R-:W2:Y:S01]  /*6c050*/  LDL.LU R15, [R1+0x1b2c] ;  /* 0x001b2c00010f7983 */ /* 0x000ea20000300800 */
[----:B------:R-:W2:Y:S01]  /*6c060*/  LDL.LU R24, [R1+0x1b24] ;  /* 0x001b240001187983 */ /* 0x000ea20000300800 */
[----:B------:R-:W2:Y:S02]  /*6c070*/  LDL.LU R25, [R1+0x1b1c] ;  /* 0x001b1c0001197983 */ /* 0x000ea40000300800 */
[----:B------:R-:W2:Y:S02]  /*6c080*/  LDL.LU R26, [R1+0x1b14] ;  /* 0x001b1400011a7983 */ /* 0x000ea40000300800 */
[----:B------:R-:W2:Y:S01]  /*6c090*/  LDL.LU R27, [R1+0x1b38] ;  /* 0x001b3800011b7983 */ /* 0x000ea20000300800 */
[----:B------:R-:W-:Y:S01]  /*6c0a0*/  IADD3 R8, P1, R6, R8, RZ ;  /* 0x0000000806087210 */ /* 0x000fe20007f3e0ff */
[----:B--2---:R0:W-:Y:S01]  /*6c0b0*/  STL.64 [R1+0x2490], R26 ;  /* 0x0024901a01007387 */ /* 0x0041e20000100a00 */
[----:B------:R1:W-:Y:S02]  /*6c0c0*/  STL.64 [R1+0x2488], R24 ;  /* 0x0024881801007387 */ /* 0x0003e40000100a00 */
        /* <DEDUP_REMOVED lines=8> */
[----:B0-----:R-:W-:-:S02]  /*6c150*/  IMAD.MOV.U32 R26, RZ, RZ, R3 ;  /* 0x000000ffff1a7224 */ /* 0x001fc400078e0003 */
[----:B-1----:R-:W-:Y:S02]  /*6c160*/  IMAD.MOV.U32 R24, RZ, RZ, R28 ;  /* 0x000000ffff187224 */ /* 0x002fe400078e001c */
[----:B------:R-:W-:Y:S02]  /*6c170*/  IMAD.X R3, R19, 0x1, R0, P0 ;  /* 0x0000000113037824 */ /* 0x000fe400000e0600 */
[----:B------:R-:W-:Y:S01]  /*6c180*/  IMAD.MOV.U32 R27, RZ, RZ, R2 ;  /* 0x000000ffff1b7224 */ /* 0x000fe200078e0002 */
[----:B------:R-:W2:Y:S01]  /*6c190*/  LDL.LU R28, [R1+0x1aec] ;  /* 0x001aec00011c7983 */ /* 0x000ea20000300800 */
[----:B------:R-:W2:Y:S02]  /*6c1a0*/  LDL.LU R2, [R1+0x1b10] ;  /* 0x001b100001027983 */ /* 0x000ea40000300800 */
[----:B------:R0:W-:Y:S02]  /*6c1b0*/  STL [R1+0x23a0], R8 ;  /* 0x0023a00801007387 */ /* 0x0001e40000100800 */
[----:B----4-:R-:W-:Y:S01]  /*6c1c0*/  IMAD.MOV.U32 R25, RZ, RZ, R4 ;  /* 0x000000ffff197224 */ /* 0x010fe200078e0004 */
[----:B------:R-:W4:Y:S01]  /*6c1d0*/  LDL.LU.64 R18, [R1+0x24a0] ;  /* 0x0024a00001127983 */ /* 0x000f220000300a00 */
[----:B------:R1:W-:Y:S02]  /*6c1e0*/  STL [R1+0x23a4], R3 ;  /* 0x0023a40301007387 */ /* 0x0003e40000100800 */
[----:B------:R-:W-:-:S02]  /*6c1f0*/  IMAD.X R4, R7, 0x1, R0, P1 ;  /* 0x0000000107047824 */ /* 0x000fc400008e0600 */
[----:B------:R-:W4:Y:S01]  /*6c200*/  LDL.LU.64 R6, [R1+0x2498] ;  /* 0x0024980001067983 */ /* 0x000f220000300a00 */
[----:B---3--:R-:W-:-:S05]  /*6c210*/  IADD3 R10, R10, 0x1, RZ ;  /* 0x000000010a0a7810 */ /* 0x008fca0007ffe0ff */
[----:B------:R-:W-:Y:S01]  /*6c220*/  STL [R1+0x1748], R10 ;  /* 0x0017480a01007387 */ /* 0x000fe20000100800 */
[----:B------:R-:W-:Y:S02]  /*6c230*/  STL [R1+0x23a8], R4 ;  /* 0x0023a80401007387 */ /* 0x000fe40000100800 */
[----:B0-----:R-:W-:Y:S01]  /*6c240*/  IMAD.MOV.U32 R8, RZ, RZ, c[0x0][0x188] ;  /* 0x00006200ff087624 */ /* 0x001fe200078e00ff */
[----:B----4-:R-:W-:Y:S01]  /*6c250*/  HMMA.16816.F32 R16, R16, R6, R24 ;  /* 0x000000061010723c */ /* 0x010fe20000001818 */
[----:B------:R-:W3:Y:S01]  /*6c260*/  LDL.LU.64 R26, [R1+0x2490] ;  /* 0x00249000011a7983 */ /* 0x000ee20000300a00 */
[----:B------:R-:W4:Y:S02]  /*6c270*/  LDL.LU.64 R24, [R1+0x2488] ;  /* 0x0024880001187983 */ /* 0x000f240000300a00 */
[----:B-1----:R-:W-:-:S04]  /*6c280*/  IMAD.SHL.U32 R3, R8, 0x40, RZ ;  /* 0x0000004008037824 */ /* 0x002fc800078e00ff */
[----:B------:R-:W-:-:S05]  /*6c290*/  IMAD.SHL.U32 R3, R3, 0x2, RZ ;  /* 0x0000000203037824 */ /* 0x000fca00078e00ff */
[-C--:B------:R-:W-:Y:S02]  /*6c2a0*/  IADD3 R11, P5, R11, R3.reuse, RZ ;  /* 0x000000030b0b7210 */ /* 0x080fe40007fbe0ff */
[-C--:B------:R-:W-:Y:S02]  /*6c2b0*/  IADD3 R14, P6, R14, R3.reuse, RZ ;  /* 0x000000030e0e7210 */ /* 0x080fe40007fde0ff */
[----:B------:R-:W-:-:S07]  /*6c2c0*/  IADD3 R15, P1, R15, R3, RZ ;  /* 0x000000030f0f7210 */ /* 0x000fce0007f3e0ff */
[----:B------:R-:W-:Y:S02]  /*6c2d0*/  IMAD.MOV.U32 R6, RZ, RZ, R19 ;  /* 0x000000ffff067224 */ /* 0x000fe400078e0013 */
[----:B------:R-:W-:Y:S01]  /*6c2e0*/  IMAD.MOV.U32 R7, RZ, RZ, R18 ;  /* 0x000000ffff077224 */ /* 0x000fe200078e0012 */
[----:B------:R-:W-:Y:S01]  /*6c2f0*/  STL.64 [R1+0xe90], R16 ;  /* 0x000e901001007387 */ /* 0x000fe20000100a00 */
[----:B------:R-:W-:Y:S02]  /*6c300*/  STL.64 [R1+0xe98], R18 ;  /* 0x000e981201007387 */ /* 0x000fe40000100a00 */
[----:B------:R-:W-:Y:S01]  /*6c310*/  STL [R1+0x23b0], R6 ;  /* 0x0023b00601007387 */ /* 0x000fe20000100800 */
[----:B------:R-:W-:Y:S01]  /*6c320*/  STL [R1+0x23ac], R7 ;  /* 0x0023ac0701007387 */ /* 0x000fe20000100800 */
[----:B------:R-:W-:Y:S02]  /*6c330*/  STL [R1+0x1b3c], R11 ;  /* 0x001b3c0b01007387 */ /* 0x000fe40000100800 */
[----:B------:R-:W-:Y:S02]  /*6c340*/  STL [R1+0x1b34], R14 ;  /* 0x001b340e01007387 */ /* 0x000fe40000100800 */
[----:B------:R-:W-:Y:S02]  /*6c350*/  STL [R1+0x1b2c], R15 ;  /* 0x001b2c0f01007387 */ /* 0x000fe40000100800 */
[--C-:B--2---:R-:W-:Y:S01]  /*6c360*/  IMAD.X R21, R21, 0x1, R0.reuse, P6 ;  /* 0x0000000115157824 */ /* 0x104fe200030e0600 */
[-C--:B------:R-:W-:Y:S01]  /*6c370*/  IADD3 R22, P6, R22, R3.reuse, RZ ;  /* 0x0000000316167210 */ /* 0x080fe20007fde0ff */
[----:B------:R-:W-:Y:S01]  /*6c380*/  IMAD.X R23, R23, 0x1, R0, P1 ;  /* 0x0000000117177824 */ /* 0x000fe200008e0600 */
[----:B------:R-:W-:-:S02]  /*6c390*/  IADD3 R9, P1, R9, R3, RZ ;  /* 0x0000000309097210 */ /* 0x000fc40007f3e0ff */
[-C--:B----4-:R-:W-:Y:S02]  /*6c3a0*/  IADD3 R24, P2, R24, R3.reuse, RZ ;  /* 0x0000000318187210 */ /* 0x090fe40007f5e0ff */
[-C--:B------:R-:W-:Y:S02]  /*6c3b0*/  IADD3 R25, P3, R25, R3.reuse, RZ ;  /* 0x0000000319197210 */ /* 0x080fe40007f7e0ff */
[-C--:B---3--:R-:W-:Y:S01]  /*6c3c0*/  IADD3 R26, P4, R26, R3.reuse, RZ ;  /* 0x000000031a1a7210 */ /* 0x088fe20007f9e0ff */
[--C-:B------:R-:W-:Y:S01]  /*6c3d0*/  IMAD.X R27, R27, 0x1, R0.reuse, P5 ;  /* 0x000000011b1b7824 */ /* 0x100fe200028e0600 */
[----:B------:R-:W-:Y:S01]  /*6c3e0*/  IADD3 R20, P5, R20, R3, RZ ;  /* 0x0000000314147210 */ /* 0x000fe20007fbe0ff */
[----:B------:R-:W-:Y:S01]  /*6c3f0*/  STL [R1+0x1b24], R24 ;  /* 0x001b241801007387 */ /* 0x000fe20000100800 */
[----:B------:R-:W-:Y:S02]  /*6c400*/  STL [R1+0x1b1c], R25 ;  /* 0x001b1c1901007387 */ /* 0x000fe40000100800 */
[----:B------:R-:W-:Y:S02]  /*6c410*/  STL [R1+0x1b14], R26 ;  /* 0x001b141a01007387 */ /* 0x000fe40000100800 */
[----:B------:R-:W-:Y:S01]  /*6c420*/  STL [R1+0x1b38], R27 ;  /* 0x001b381b01007387 */ /* 0x000fe20000100800 */
[----:B------:R-:W-:Y:S01]  /*6c430*/  STL [R1+0x1b0c], R20 ;  /* 0x001b0c1401007387 */ /* 0x000fe20000100800 */
[----:B------:R-:W-:-:S02]  /*6c440*/  IMAD.X R13, R13, 0x1, R0, P2 ;  /* 0x000000010d0d7824 */ /* 0x000fc400010e0600 */
[----:B------:R-:W-:Y:S01]  /*6c450*/  STL [R1+0x1b30], R21 ;  /* 0x001b301501007387 */ /* 0x000fe20000100800 */
[-C--:B------:R-:W-:Y:S01]  /*6c460*/  IADD3 R12, P2, R12, R3.reuse, RZ ;  /* 0x000000030c0c7210 */ /* 0x080fe20007f5e0ff */
[----:B------:R-:W-:Y:S01]  /*6c470*/  STL [R1+0x1b04], R22 ;  /* 0x001b041601007387 */ /* 0x000fe20000100800 */
[----:B------:R-:W-:Y:S02]  /*6c480*/  STL [R1+0x1b28], R23 ;  /* 0x001b281701007387 */ /* 0x000fe40000100800 */
[--C-:B------:R-:W-:Y:S02]  /*6c490*/  IMAD.X R29, R29, 0x1, R0.reuse, P3 ;  /* 0x000000011d1d7824 */ /* 0x100fe400018e0600 */
[----:B------:R-:W-:Y:S01]  /*6c4a0*/  STL [R1+0x1afc], R9 ;  /* 0x001afc0901007387 */ /* 0x000fe20000100800 */
[----:B------:R-:W-:Y:S01]  /*6c4b0*/  IADD3 R28, P3, R28, R3, RZ ;  /* 0x000000031c1c7210 */ /* 0x000fe20007f7e0ff */
[----:B------:R-:W-:Y:S01]  /*6c4c0*/  STL [R1+0x1b20], R13 ;  /* 0x001b200d01007387 */ /* 0x000fe20000100800 */
[----:B------:R-:W-:Y:S02]  /*6c4d0*/  STL [R1+0x1af4], R12 ;  /* 0x001af40c01007387 */ /* 0x000fe40000100800 */
[----:B------:R0:W-:Y:S02]  /*6c4e0*/  STL [R1+0x2484], R0 ;  /* 0x0024840001007387 */ /* 0x0001e40000100800 */
[----:B------:R-:W-:Y:S01]  /*6c4f0*/  IMAD.X R2, R2, 0x1, R0, P4 ;  /* 0x0000000102027824 */ /* 0x000fe200020e0600 */
[----:B------:R-:W-:Y:S04]  /*6c500*/  STL [R1+0x1b18], R29 ;  /* 0x001b181d01007387 */ /* 0x000fe80000100800 */
[----:B0-----:R-:W2:Y:S01]  /*6c510*/  LDL.LU R0, [R1+0x1ae4] ;  /* 0x001ae40001007983 */ /* 0x001ea20000300800 */
[----:B------:R-:W-:Y:S02]  /*6c520*/  STL [R1+0x1aec], R28 ;  /* 0x001aec1c01007387 */ /* 0x000fe40000100800 */
[----:B------:R-:W3:Y:S02]  /*6c530*/  LDL.LU R7, [R1+0x1ad4] ;  /* 0x001ad40001077983 */ /* 0x000ee40000300800 */
[----:B------:R-:W-:Y:S01]  /*6c540*/  STL [R1+0x1b10], R2 ;  /* 0x001b100201007387 */ /* 0x000fe20000100800 */
[----:B---3--:R0:W-:Y:S04]  /*6c550*/  STL [R1+0x2478], R7 ;  /* 0x0024780701007387 */ /* 0x0081e80000100800 */
[----:B0-----:R-:W3:Y:S04]  /*6c560*/  LDL.LU R7, [R1+0x1b00] ;  /* 0x001b000001077983 */ /* 0x001ee80000300800 */
[----:B---3--:R0:W-:Y:S04]  /*6c570*/  STL [R1+0x247c], R7 ;  /* 0x00247c0701007387 */ /* 0x0081e80000100800 */
[----:B0-----:R-:W3:Y:S01]  /*6c580*/  LDL.LU R7, [R1+0x1adc] ;  /* 0x001adc0001077983 */ /* 0x001ee20000300800 */
[----:B------:R-:W-:-:S02]  /*6c590*/  ISETP.NE.U32.AND P0, PT, R10, R5, PT ;  /* 0x000000050a00720c */ /* 0x000fc40003f05070 */
[----:B--2---:R-:W-:Y:S01]  /*6c5a0*/  IADD3 R0, P4, R0, R3, RZ ;  /* 0x0000000300007210 */ /* 0x004fe20007f9e0ff */
[----:B---3--:R0:W-:Y:S04]  /*6c5b0*/  STL [R1+0x2480], R7 ;  /* 0x0024800701007387 */ /* 0x0081e80000100800 */
        /* <DEDUP_REMOVED lines=27> */
[----:B------:R0:W-:Y:S02]  /*6c770*/  STL [R1+0x1ae4], R0 ;  /* 0x001ae40001007387 */ /* 0x0001e40000100800 */
[----:B0-----:R-:W2:Y:S02]  /*6c780*/  LDL.LU R0, [R1+0x2484] ;  /* 0x0024840001007983 */ /* 0x001ea40000300800 */
[----:B--2---:R-:W-:-:S05]  /*6c790*/  IMAD.X R7, R7, 0x1, R0, P5 ;  /* 0x0000000107077824 */ /* 0x004fca00028e0600 */
[----:B------:R0:W-:Y:S04]  /*6c7a0*/  STL [R1+0x1b08], R7 ;  /* 0x001b080701007387 */ /* 0x0001e80000100800 */
[----:B0-----:R-:W2:Y:S02]  /*6c7b0*/  LDL.LU R7, [R1+0x2480] ;  /* 0x0024800001077983 */ /* 0x001ea40000300800 */
[----:B--2---:R-:W-:-:S05]  /*6c7c0*/  IADD3 R7, P5, R7, R3, RZ ;  /* 0x0000000307077210 */ /* 0x004fca0007fbe0ff */
[----:B------:R0:W-:Y:S04]  /*6c7d0*/  STL [R1+0x1adc], R7 ;  /* 0x001adc0701007387 */ /* 0x0001e80000100800 */
[----:B0-----:R-:W2:Y:S02]  /*6c7e0*/  LDL.LU R7, [R1+0x247c] ;  /* 0x00247c0001077983 */ /* 0x001ea40000300800 */
[----:B--2---:R-:W-:-:S05]  /*6c7f0*/  IMAD.X R7, R7, 0x1, R0, P6 ;  /* 0x0000000107077824 */ /* 0x004fca00030e0600 */
[----:B------:R0:W-:Y:S04]  /*6c800*/  STL [R1+0x1b00], R7 ;  /* 0x001b000701007387 */ /* 0x0001e80000100800 */
[----:B0-----:R-:W2:Y:S01]  /*6c810*/  LDL.LU R7, [R1+0x2478] ;  /* 0x0024780001077983 */ /* 0x001ea20000300800 */
[--C-:B---3--:R-:W-:Y:S01]  /*6c820*/  IMAD.X R6, R6, 0x1, R0.reuse, P1 ;  /* 0x0000000106067824 */ /* 0x108fe200008e0600 */
[-C--:B----4-:R-:W-:Y:S01]  /*6c830*/  IADD3 R16, P1, R16, R3.reuse, RZ ;  /* 0x0000000310107210 */ /* 0x090fe20007f3e0ff */
[--C-:B------:R-:W-:Y:S01]  /*6c840*/  IMAD.X R17, R17, 0x1, R0.reuse, P2 ;  /* 0x0000000111117824 */ /* 0x100fe200010e0600 */
[-C--:B------:R-:W-:Y:S01]  /*6c850*/  IADD3 R18, P2, R18, R3.reuse, RZ ;  /* 0x0000000312127210 */ /* 0x080fe20007f5e0ff */
        /* <DEDUP_REMOVED lines=16> */
[----:B------:R-:W-:Y:S01]  /*6c960*/  IMAD.X R28, R28, 0x1, R0, P1 ;  /* 0x000000011c1c7824 */ /* 0x000fe200008e0600 */
[----:B------:R-:W-:-:S02]  /*6c970*/  IADD3 R2, P1, R2, R3, RZ ;  /* 0x0000000302027210 */ /* 0x000fc40007f3e0ff */
[----:B--2---:R-:W-:-:S05]  /*6c980*/  IADD3 R7, P6, R7, R3, RZ ;  /* 0x0000000307077210 */ /* 0x004fca0007fde0ff */
[----:B------:R-:W-:Y:S01]  /*6c990*/  STL [R1+0x1ad4], R7 ;  /* 0x001ad40701007387 */ /* 0x000fe20000100800 */
[----:B------:R-:W-:Y:S02]  /*6c9a0*/  STL [R1+0x1af8], R6 ;  /* 0x001af80601007387 */ /* 0x000fe40000100800 */
[----:B------:R-:W-:Y:S02]  /*6c9b0*/  STL [R1+0x1acc], R16 ;  /* 0x001acc1001007387 */ /* 0x000fe40000100800 */
[----:B------:R-:W-:Y:S01]  /*6c9c0*/  STL [R1+0x1af0], R17 ;  /* 0x001af01101007387 */ /* 0x000fe20000100800 */
[----:B------:R-:W-:Y:S01]  /*6c9d0*/  STL [R1+0x1ac4], R18 ;  /* 0x001ac41201007387 */ /* 0x000fe20000100800 */
[----:B------:R-:W-:Y:S02]  /*6c9e0*/  STL [R1+0x1ae8], R19 ;  /* 0x001ae81301007387 */ /* 0x000fe40000100800 */
[----:B------:R-:W-:Y:S02]  /*6c9f0*/  STL [R1+0x1abc], R4 ;  /* 0x001abc0401007387 */ /* 0x000fe40000100800 */
[--C-:B------:R-:W-:Y:S01]  /*6ca00*/  IMAD.X R14, R14, 0x1, R0.reuse, P6 ;  /* 0x000000010e0e7824 */ /* 0x100fe200030e0600 */
[----:B------:R-:W-:Y:S01]  /*6ca10*/  STL [R1+0x1ae0], R8 ;  /* 0x001ae00801007387 */ /* 0x000fe20000100800 */
[----:B------:R-:W-:Y:S01]  /*6ca20*/  IADD3 R15, P6, R15, R3, RZ ;  /* 0x000000030f0f7210 */ /* 0x000fe20007fde0ff */
[----:B------:R-:W-:Y:S02]  /*6ca30*/  STL [R1+0x1ab4], R5 ;  /* 0x001ab40501007387 */ /* 0x000fe40000100800 */
[----:B------:R-:W-:Y:S01]  /*6ca40*/  STL [R1+0x1ad8], R10 ;  /* 0x001ad80a01007387 */ /* 0x000fe20000100800 */
[----:B------:R-:W-:Y:S01]  /*6ca50*/  STL [R1+0x1aac], R11 ;  /* 0x001aac0b01007387 */ /* 0x000fe20000100800 */
[----:B------:R-:W-:Y:S02]  /*6ca60*/  STL [R1+0x1ad0], R14 ;  /* 0x001ad00e01007387 */ /* 0x000fe40000100800 */
[----:B------:R-:W-:Y:S02]  /*6ca70*/  STL [R1+0x1aa4], R15 ;  /* 0x001aa40f01007387 */ /* 0x000fe40000100800 */
[----:B------:R-:W-:Y:S01]  /*6ca80*/  STL [R1+0x1ac8], R24 ;  /* 0x001ac81801007387 */ /* 0x000fe20000100800 */
[----:B------:R-:W-:Y:S01]  /*6ca90*/  STL [R1+0x1a9c], R25 ;  /* 0x001a9c1901007387 */ /* 0x000fe20000100800 */
[----:B------:R-:W-:Y:S02]  /*6caa0*/  STL [R1+0x1ac0], R26 ;  /* 0x001ac01a01007387 */ /* 0x000fe40000100800 */
[----:B------:R-:W-:Y:S02]  /*6cab0*/  STL [R1+0x1a94], R27 ;  /* 0x001a941b01007387 */ /* 0x000fe40000100800 */
[----:B------:R-:W-:Y:S01]  /*6cac0*/  STL [R1+0x1ab8], R20 ;  /* 0x001ab81401007387 */ /* 0x000fe20000100800 */
[----:B------:R-:W-:Y:S01]  /*6cad0*/  STL [R1+0x1a8c], R21 ;  /* 0x001a8c1501007387 */ /* 0x000fe20000100800 */
[----:B------:R-:W-:-:S02]  /*6cae0*/  IMAD.X R12, R12, 0x1, R0, P6 ;  /* 0x000000010c0c7824 */ /* 0x000fc400030e0600 */
[----:B------:R-:W-:Y:S02]  /*6caf0*/  STL [R1+0x1ab0], R22 ;  /* 0x001ab01601007387 */ /* 0x000fe40000100800 */
[----:B------:R-:W-:Y:S01]  /*6cb00*/  STL [R1+0x1a84], R23 ;  /* 0x001a841701007387 */ /* 0x000fe20000100800 */
[----:B------:R-:W-:Y:S01]  /*6cb10*/  IADD3 R29, P6, R29, R3, RZ ;  /* 0x000000031d1d7210 */ /* 0x000fe20007fde0ff */
[----:B------:R-:W-:Y:S01]  /*6cb20*/  STL [R1+0x1aa8], R9 ;  /* 0x001aa80901007387 */ /* 0x000fe20000100800 */
[----:B------:R-:W-:Y:S02]  /*6cb30*/  STL [R1+0x1a7c], R13 ;  /* 0x001a7c0d01007387 */ /* 0x000fe40000100800 */
[----:B------:R-:W-:Y:S02]  /*6cb40*/  STL [R1+0x1aa0], R12 ;  /* 0x001aa00c01007387 */ /* 0x000fe40000100800 */
[----:B------:R0:W-:Y:S01]  /*6cb50*/  STL [R1+0x2474], R3 ;  /* 0x0024740301007387 */ /* 0x0001e20000100800 */
        /* <DEDUP_REMOVED lines=9> */
[----:B--2---:R-:W-:-:S03]  /*6cbf0*/  IMAD.X R3, R3, 0x1, R0, P2 ;  /* 0x0000000103037824 */ /* 0x004fc600010e0600 */
        /* <DEDUP_REMOVED lines=30> */
[----:B--2---:R-:W-:-:S05]  /*6cde0*/  IADD3 R7, P2, R7, R3, RZ ;  /* 0x0000000307077210 */ /* 0x004fca0007f5e0ff */
[----:B------:R0:W-:Y:S04]  /*6cdf0*/  STL [R1+0x1a64], R7 ;  /* 0x001a640701007387 */ /* 0x0001e80000100800 */
[----:B0-----:R-:W2:Y:S02]  /*6ce00*/  LDL.LU R7, [R1+0x2470] ;  /* 0x0024700001077983 */ /* 0x001ea40000300800 */
[----:B--2---:R-:W-:-:S05]  /*6ce10*/  IMAD.X R7, R7, 0x1, R0, P3 ;  /* 0x0000000107077824 */ /* 0x004fca00018e0600 */
[----:B------:R0:W-:Y:S04]  /*6ce20*/  STL [R1+0x1a88], R7 ;  /* 0x001a880701007387 */ /* 0x0001e80000100800 */
[----:B0-----:R-:W2:Y:S02]  /*6ce30*/  LDL.LU R7, [R1+0x246c] ;  /* 0x00246c0001077983 */ /* 0x001ea40000300800 */
[----:B--2---:R-:W-:-:S05]  /*6ce40*/  IADD3 R7, P3, R7, R3, RZ ;  /* 0x0000000307077210 */ /* 0x004fca0007f7e0ff */
[----:B------:R0:W-:Y:S04]  /*6ce50*/  STL [R1+0x1a5c], R7 ;  /* 0x001a5c0701007387 */ /* 0x0001e80000100800 */
[----:B0-----:R-:W2:Y:S01]  /*6ce60*/  LDL.LU R7, [R1+0x2468] ;  /* 0x0024680001077983 */ /* 0x001ea20000300800 */
[--C-:B----4-:R-:W-:Y:S01]  /*6ce70*/  IMAD.X R16, R16, 0x1, R0.reuse, P5 ;  /* 0x0000000110107824 */ /* 0x110fe200028e0600 */
        /* <DEDUP_REMOVED lines=18> */
[----:B------:R-:W-:Y:S01]  /*6cfa0*/  IADD3 R12, P3, R12, R3, RZ ;  /* 0x000000030c0c7210 */ /* 0x000fe20007f7e0ff */
[----:B------:R-:W-:-:S02]  /*6cfb0*/  IMAD.X R2, R2, 0x1, R0, P5 ;  /* 0x0000000102027824 */ /* 0x000fc400028e0600 */
[----:B--2---:R-:W-:Y:S01]  /*6cfc0*/  IMAD.X R7, R7, 0x1, R0, P4 ;  /* 0x0000000107077824 */ /* 0x004fe200020e0600 */
[----:B---3--:R-:W-:-:S04]  /*6cfd0*/  IADD3 R6, P4, R6, R3, RZ ;  /* 0x0000000306067210 */ /* 0x008fc80007f9e0ff */
[----:B------:R-:W-:Y:S01]  /*6cfe0*/  STL [R1+0x1a80], R7 ;  /* 0x001a800701007387 */ /* 0x000fe20000100800 */
[----:B------:R-:W-:Y:S02]  /*6cff0*/  STL [R1+0x1a54], R6 ;  /* 0x001a540601007387 */ /* 0x000fe40000100800 */
[----:B------:R-:W-:Y:S02]  /*6d000*/  STL [R1+0x1a78], R16 ;  /* 0x001a781001007387 */ /* 0x000fe40000100800 */
[----:B------:R-:W-:Y:S01]  /*6d010*/  STL [R1+0x1a4c], R17 ;  /* 0x001a4c1101007387 */ /* 0x000fe20000100800 */
[----:B------:R-:W-:Y:S01]  /*6d020*/  STL [R1+0x1a70], R18 ;  /* 0x001a701201007387 */ /* 0x000fe20000100800 */
[----:B------:R-:W-:Y:S02]  /*6d030*/  STL [R1+0x1a44], R19 ;  /* 0x001a441301007387 */ /* 0x000fe40000100800 */
        /* <DEDUP_REMOVED lines=17> */
[----:B------:R-:W-:-:S02]  /*6d150*/  IMAD.X R29, R29, 0x1, R0, P4 ;  /* 0x000000011d1d7824 */ /* 0x000fc400020e0600 */
[----:B------:R-:W-:Y:S01]  /*6d160*/  STL [R1+0x1a04], R9 ;  /* 0x001a040901007387 */ /* 0x000fe20000100800 */
[-C--:B------:R-:W-:Y:S01]  /*6d170*/  IADD3 R28, P4, R28, R3.reuse, RZ ;  /* 0x000000031c1c7210 */ /* 0x080fe20007f9e0ff */
[----:B------:R-:W-:Y:S01]  /*6d180*/  STL [R1+0x1a28], R13 ;  /* 0x001a280d01007387 */ /* 0x000fe20000100800 */
[----:B------:R-:W-:Y:S02]  /*6d190*/  STL [R1+0x19fc], R12 ;  /* 0x0019fc0c01007387 */ /* 0x000fe40000100800 */
[----:B------:R0:W-:Y:S02]  /*6d1a0*/  STL [R1+0x2464], R0 ;  /* 0x0024640001007387 */ /* 0x0001e40000100800 */
[----:B------:R-:W-:Y:S01]  /*6d1b0*/  STL [R1+0x1a20], R29 ;  /* 0x001a201d01007387 */ /* 0x000fe20000100800 */
        /* <DEDUP_REMOVED lines=8> */
[----:B--2---:R-:W-:-:S03]  /*6d240*/  IADD3 R0, P5, R0, R3, RZ ;  /* 0x0000000300007210 */ /* 0x004fc60007fbe0ff */
        /* <DEDUP_REMOVED lines=329> */
[----:B------:R0:W-:Y:S02]  /*6e6e0*/  STL [R1+0x18a0], R2 ;  /* 0x0018a00201007387 */ /* 0x0001e40000100800 */
[----:B0-----:R-:W3:Y:S01]  /*6e6f0*/  LDL.LU R2, [R1+0x1828] ;  /* 0x0018280001027983 */ /* 0x001ee20000300800 */
        /* <DEDUP_REMOVED lines=10> */
[-C--:B---3--:R-:W-:Y:S01]  /*6e7a0*/  IADD3 R17, P1, R17, R3.reuse, RZ ;  /* 0x0000000311117210 */ /* 0x088fe20007f3e0ff */
        /* <DEDUP_REMOVED lines=18> */
[----:B--2---:R-:W-:Y:S01]  /*6e8d0*/  IMAD.X R7, R7, 0x1, R0, P6 ;  /* 0x0000000107077824 */ /* 0x004fe200030e0600 */
[----:B------:R-:W-:-:S04]  /*6e8e0*/  IADD3 R6, P6, R6, R3, RZ ;  /* 0x0000000306067210 */ /* 0x000fc80007fde0ff */
        /* <DEDUP_REMOVED lines=10> */
[-C--:B------:R-:W-:Y:S01]  /*6e990*/  IADD3 R24, P6, R24, R3.reuse, RZ ;  /* 0x0000000318187210 */ /* 0x080fe20007fde0ff */
        /* <DEDUP_REMOVED lines=11> */
[----:B------:R-:W-:Y:S02]  /*6ea50*/  STL [R1+0x181c], R22 ;  /* 0x00181c1601007387 */ /* 0x000fe40000100800 */
[----:B------:R-:W-:Y:S02]  /*6ea60*/  STL [R1+0x1840], R23 ;  /* 0x0018401701007387 */ /* 0x000fe40000100800 */
[----:B------:R-:W-:Y:S01]  /*6ea70*/  STL [R1+0x1814], R9 ;  /* 0x0018140901007387 */ /* 0x000fe20000100800 */
[----:B------:R0:W-:Y:S01]  /*6ea80*/  STL [R1+0x1830], R28 ;  /* 0x0018301c01007387 */ /* 0x0001e20000100800 */
[----:B------:R-:W-:Y:S03]  /*6ea90*/  STL [R1+0x1838], R13 ;  /* 0x0018380d01007387 */ /* 0x000fe60000100800 */
[----:B0-----:R-:W2:Y:S01]  /*6eaa0*/  LDL.LU R28, [R1+0x17fc] ;  /* 0x0017fc00011c7983 */ /* 0x001ea20000300800 */
[----:B------:R-:W-:Y:S02]  /*6eab0*/  STL [R1+0x180c], R12 ;  /* 0x00180c0c01007387 */ /* 0x000fe40000100800 */
[----:B------:R-:W3:Y:S01]  /*6eac0*/  LDL.LU R7, [R1+0x17ec] ;  /* 0x0017ec0001077983 */ /* 0x000ee20000300800 */
[-C--:B------:R-:W-:Y:S01]  /*6ead0*/  IADD3 R29, P6, R29, R3.reuse, RZ ;  /* 0x000000031d1d7210 */ /* 0x080fe20007fde0ff */
[----:B------:R-:W-:Y:S01]  /*6eae0*/  IMAD.X R2, R2, 0x1, R0, P1 ;  /* 0x0000000102027824 */ /* 0x000fe200008e0600 */
[----:B---3--:R0:W-:Y:S03]  /*6eaf0*/  STL [R1+0x2420], R7 ;  /* 0x0024200701007387 */ /* 0x0081e60000100800 */
[----:B------:R-:W-:Y:S01]  /*6eb00*/  STL [R1+0x1804], R29 ;  /* 0x0018041d01007387 */ /* 0x000fe20000100800 */
[----:B0-----:R-:W3:Y:S01]  /*6eb10*/  LDL.LU R7, [R1+0x1818] ;  /* 0x0018180001077983 */ /* 0x001ee20000300800 */
[----:B------:R-:W-:Y:S03]  /*6eb20*/  STL [R1+0x1828], R2 ;  /* 0x0018280201007387 */ /* 0x000fe60000100800 */
[----:B---3--:R0:W-:Y:S04]  /*6eb30*/  STL [R1+0x2424], R7 ;  /* 0x0024240701007387 */ /* 0x0081e80000100800 */
[----:B0-----:R-:W3:Y:S01]  /*6eb40*/  LDL.LU R7, [R1+0x17f4] ;  /* 0x0017f40001077983 */ /* 0x001ee20000300800 */
[----:B--2---:R-:W-:-:S03]  /*6eb50*/  IADD3 R28, P1, R28, R3, RZ ;  /* 0x000000031c1c7210 */ /* 0x004fc60007f3e0ff */
        /* <DEDUP_REMOVED lines=26> */
[----:B------:R0:W-:Y:S02]  /*6ed00*/  STL [R1+0x17fc], R28 ;  /* 0x0017fc1c01007387 */ /* 0x0001e40000100800 */
[----:B------:R-:W3:Y:S01]  /*6ed10*/  LDL.LU R29, [R1+0x17b0] ;  /* 0x0017b000011d7983 */ /* 0x000ee20000300800 */
[----:B0-----:R-:W3:Y:S01]  /*6ed20*/  LDL.LU R28, [R1+0x1784] ;  /* 0x00178400011c7983 */ /* 0x001ee20000300800 */
        /* <DEDUP_REMOVED lines=26> */
[----:B------:R-:W-:Y:S01]  /*6eed0*/  IMAD.X R22, R22, 0x1, R0, P1 ;  /* 0x0000000116167824 */ /* 0x000fe200008e0600 */
[-C--:B------:R-:W-:Y:S02]  /*6eee0*/  IADD3 R23, P1, R23, R3.reuse, RZ ;  /* 0x0000000317177210 */ /* 0x080fe40007f3e0ff */
[-C--:B------:R-:W-:Y:S02]  /*6eef0*/  IADD3 R9, P2, R9, R3.reuse, RZ ;  /* 0x0000000309097210 */ /* 0x080fe40007f5e0ff */
        /* <DEDUP_REMOVED lines=22> */
[----:B------:R0:W-:Y:S02]  /*6f060*/  STL [R1+0x17c0], R2 ;  /* 0x0017c00201007387 */ /* 0x0001e40000100800 */
[----:B------:R-:W-:-:S02]  /*6f070*/  IMAD.X R13, R13, 0x1, R0, P3 ;  /* 0x000000010d0d7824 */ /* 0x000fc400018e0600 */
[----:B------:R-:W-:Y:S01]  /*6f080*/  STL [R1+0x17c8], R22 ;  /* 0x0017c81601007387 */ /* 0x000fe20000100800 */
[----:B0-----:R-:W2:Y:S01]  /*6f090*/  LDL.LU R2, [R1+0x17a8] ;  /* 0x0017a80001027983 */ /* 0x001ea20000300800 */
[----:B------:R-:W-:Y:S02]  /*6f0a0*/  STL [R1+0x179c], R23 ;  /* 0x00179c1701007387 */ /* 0x000fe40000100800 */
[----:B------:R-:W-:Y:S02]  /*6f0b0*/  STL [R1+0x1794], R9 ;  /* 0x0017940901007387 */ /* 0x000fe40000100800 */
[----:B------:R-:W-:Y:S01]  /*6f0c0*/  STL [R1+0x17b8], R13 ;  /* 0x0017b80d01007387 */ /* 0x000fe20000100800 */
[----:B------:R-:W3:Y:S01]  /*6f0d0*/  LDL.LU R7, [R1+0x1798] ;  /* 0x0017980001077983 */ /* 0x000ee20000300800 */
[----:B------:R-:W-:Y:S01]  /*6f0e0*/  IADD3 R12, P3, R12, R3, RZ ;  /* 0x000000030c0c7210 */ /* 0x000fe20007f7e0ff */
[----:B------:R-:W-:-:S04]  /*6f0f0*/  IMAD.X R29, R29, 0x1, R0, P4 ;  /* 0x000000011d1d7824 */ /* 0x000fc800020e0600 */
[----:B------:R-:W-:Y:S04]  /*6f100*/  STL [R1+0x178c], R12 ;  /* 0x00178c0c01007387 */ /* 0x000fe80000100800 */
[----:B---3--:R0:W-:Y:S01]  /*6f110*/  STL [R1+0x2414], R7 ;  /* 0x0024140701007387 */ /* 0x0081e20000100800 */
[----:B------:R-:W-:Y:S03]  /*6f120*/  STL [R1+0x17b0], R29 ;  /* 0x0017b01d01007387 */ /* 0x000fe60000100800 */
[----:B0-----:R-:W3:Y:S01]  /*6f130*/  LDL.LU R7, [R1+0x1774] ;  /* 0x0017740001077983 */ /* 0x001ee20000300800 */
[----:B------:R-:W-:-:S05]  /*6f140*/  IADD3 R28, P4, R28, R3, RZ ;  /* 0x000000031c1c7210 */ /* 0x000fca0007f9e0ff */
[----:B------:R-:W-:Y:S04]  /*6f150*/  STL [R1+0x1784], R28 ;  /* 0x0017841c01007387 */ /* 0x000fe80000100800 */
        /* <DEDUP_REMOVED lines=27> */
[----:B------:R-:W3:Y:S01]  /*6f310*/  LDL.LU R13, [R1+0x174c] ;  /* 0x00174c00010d7983 */ /* 0x000ee20000300800 */
[----:B------:R-:W3:Y:S01]  /*6f320*/  LDL.LU R12, [R1+0x231c] ;  /* 0x00231c00010c7983 */ /* 0x000ee20000300800 */
[----:B------:R-:W3:Y:S02]  /*6f330*/  LDL.LU R29, [R1+0x1b54] ;  /* 0x001b5400011d7983 */ /* 0x000ee40000300800 */
[----:B------:R-:W3:Y:S01]  /*6f340*/  LDL.LU R28, [R1+0x2318] ;  /* 0x00231800011c7983 */ /* 0x000ee20000300800 */
        /* <DEDUP_REMOVED lines=15> */
[----:B------:R-:W-:Y:S01]  /*6f440*/  IADD3 R8, P4, R8, R3, RZ ;  /* 0x0000000308087210 */ /* 0x000fe20007f9e0ff */
[--C-:B------:R-:W-:Y:S01]  /*6f450*/  IMAD.X R5, R5, 0x1, R0.reuse, P5 ;  /* 0x0000000105057824 */ /* 0x100fe200028e0600 */
[----:B------:R-:W-:Y:S01]  /*6f460*/  IADD3 R10, P5, R10, UR8, RZ ;  /* 0x000000080a0a7c10 */ /* 0x000fe2000ffbe0ff */
[--C-:B------:R-:W-:Y:S01]  /*6f470*/  IMAD.X R11, R11, 0x1, R0.reuse, P6 ;  /* 0x000000010b0b7824 */ /* 0x100fe200030e0600 */
[----:B------:R-:W-:Y:S01]  /*6f480*/  IADD3 R14, P6, R14, UR8, RZ ;  /* 0x000000080e0e7c10 */ /* 0x000fe2000ffde0ff */
[--C-:B------:R-:W-:Y:S01]  /*6f490*/  IMAD.X R25, R25, 0x1, R0.reuse, P2 ;  /* 0x0000000119197824 */ /* 0x100fe200010e0600 */
[----:B------:R-:W-:Y:S01]  /*6f4a0*/  IADD3 R26, P2, R26, UR8, RZ ;  /* 0x000000081a1a7c10 */ /* 0x000fe2000ff5e0ff */
[--C-:B------:R-:W-:Y:S01]  /*6f4b0*/  IMAD.X R27, R27, 0x1, R0.reuse, P3 ;  /* 0x000000011b1b7824 */ /* 0x100fe200018e0600 */
[----:B------:R-:W-:Y:S01]  /*6f4c0*/  IADD3 R20, P3, R20, UR8, RZ ;  /* 0x0000000814147c10 */ /* 0x000fe2000ff7e0ff */
[----:B------:R-:W-:Y:S01]  /*6f4d0*/  IMAD.X R21, R21, 0x1, R0, P4 ;  /* 0x0000000115157824 */ /* 0x000fe200020e0600 */
[----:B------:R-:W-:-:S02]  /*6f4e0*/  IADD3 R22, P4, R22, UR8, RZ ;  /* 0x0000000816167c10 */ /* 0x000fc4000ff9e0ff */
[----:B------:R-:W-:Y:S01]  /*6f4f0*/  IADD3.X R23, R23, UR5, RZ, P5, !PT ;  /* 0x0000000517177c10 */ /* 0x000fe2000affe4ff */
[----:B------:R-:W-:Y:S01]  /*6f500*/  IADD3 R9, P5, R9, UR8, RZ ;  /* 0x0000000809097c10 */ /* 0x000fe2000ffbe0ff */
[----:B------:R-:W-:Y:S01]  /*6f510*/  IADD3.X R13, R13, UR5, RZ, P6, !PT ;  /* 0x000000050d0d7c10 */ /* 0x000fe2000b7fe4ff */
[----:B------:R-:W-:Y:S02]  /*6f520*/  IADD3 R12, P6, R12, UR8, RZ ;  /* 0x000000080c0c7c10 */ /* 0x000fe4000ffde0ff */
        /* <DEDUP_REMOVED lines=10> */
[----:B------:R-:W-:Y:S01]  /*6f5d0*/  IMAD.X R15, R15, 0x1, R0, P1 ;  /* 0x000000010f0f7824 */ /* 0x000fe200008e0600 */
[----:B------:R-:W-:Y:S01]  /*6f5e0*/  STL [R1+0x1778], R5 ;  /* 0x0017780501007387 */ /* 0x000fe20000100800 */
[----:B------:R-:W-:Y:S01]  /*6f5f0*/  IADD3 R24, P1, R24, UR8, RZ ;  /* 0x0000000818187c10 */ /* 0x000fe2000ff3e0ff */
        /* <DEDUP_REMOVED lines=16> */
[----:B0-----:R-:W2:Y:S01]  /*6f700*/  LDL.LU R0, [R1+0x2308] ;  /* 0x0023080001007983 */ /* 0x001ea20000300800 */
[----:B------:R-:W-:Y:S01]  /*6f710*/  IADD3.X R29, R29, UR5, RZ, P1, !PT ;  /* 0x000000051d1d7c10 */ /* 0x000fe20008ffe4ff */
[----:B------:R-:W-:-:S04]  /*6f720*/  IADD3 R28, P1, R28, UR8, RZ ;  /* 0x000000081c1c7c10 */ /* 0x000fc8000ff3e0ff */
[----:B------:R-:W-:Y:S04]  /*6f730*/  STL [R1+0x1b54], R29 ;  /* 0x001b541d01007387 */ /* 0x000fe80000100800 */
[----:B--2---:R0:W-:Y:S01]  /*6f740*/  STL [R1+0x240c], R0 ;  /* 0x00240c0001007387 */ /* 0x0041e20000100800 */
[----:B------:R-:W-:Y:S03]  /*6f750*/  STL [R1+0x2318], R28 ;  /* 0x0023181c01007387 */ /* 0x000fe60000100800 */
[----:B0-----:R-:W2:Y:S01]  /*6f760*/  LDL.LU R0, [R1+0x1b4c] ;  /* 0x001b4c0001007983 */ /* 0x001ea20000300800 */
[----:B------:R-:W-:-:S05]  /*6f770*/  IADD3.X R2, R2, UR5, RZ, P2, !PT ;  /* 0x0000000502027c10 */ /* 0x000fca00097fe4ff */
[----:B------:R-:W-:Y:S04]  /*6f780*/  STL [R1+0x1b50], R2 ;  /* 0x001b500201007387 */ /* 0x000fe80000100800 */
        /* <DEDUP_REMOVED lines=30> */
[----:B--2---:R-:W-:-:S05]  /*6f970*/  IADD3 R0, P2, R0, UR8, RZ ;  /* 0x0000000800007c10 */ /* 0x004fca000ff5e0ff */
[----:B------:R0:W-:Y:S04]  /*6f980*/  STL [R1+0x2310], R0 ;  /* 0x0023100001007387 */ /* 0x0001e80000100800 */
[----:B0-----:R-:W2:Y:S02]  /*6f990*/  LDL.LU R0, [R1+0x2410] ;  /* 0x0024100001007983 */ /* 0x001ea40000300800 */
[----:B--2---:R-:W-:-:S05]  /*6f9a0*/  IADD3.X R0, R0, UR5, RZ, P3, !PT ;  /* 0x0000000500007c10 */ /* 0x004fca0009ffe4ff */
[----:B------:R0:W-:Y:S04]  /*6f9b0*/  STL [R1+0x1b4c], R0 ;  /* 0x001b4c0001007387 */ /* 0x0001e80000100800 */
[----:B0-----:R-:W2:Y:S01]  /*6f9c0*/  LDL.LU R0, [R1+0x240c] ;  /* 0x00240c0001007983 */ /* 0x001ea20000300800 */
[----:B---3--:R-:W-:Y:S01]  /*6f9d0*/  IADD3.X R7, R7, UR5, RZ, P4, !PT ;  /* 0x0000000507077c10 */ /* 0x008fe2000a7fe4ff */
[----:B----4-:R-:W-:Y:S01]  /*6f9e0*/  IADD3 R6, P4, R6, UR8, RZ ;  /* 0x0000000806067c10 */ /* 0x010fe2000ff9e0ff */
[----:B------:R-:W-:Y:S01]  /*6f9f0*/  IADD3.X R16, R16, UR5, RZ, P5, !PT ;  /* 0x0000000510107c10 */ /* 0x000fe2000affe4ff */
[----:B------:R-:W-:Y:S01]  /*6fa00*/  IADD3 R17, P5, R17, UR8, RZ ;  /* 0x0000000811117c10 */ /* 0x000fe2000ffbe0ff */
        /* <DEDUP_REMOVED lines=16> */
[----:B------:R-:W-:-:S02]  /*6fb10*/  IADD3.X R12, R12, UR5, RZ, P4, !PT ;  /* 0x000000050c0c7c10 */ /* 0x000fc4000a7fe4ff */
[----:B--2---:R-:W-:-:S05]  /*6fb20*/  IADD3 R0, P3, R0, UR8, RZ ;  /* 0x0000000800007c10 */ /* 0x004fca000ff7e0ff */
[----:B------:R0:W-:Y:S01]  /*6fb30*/  STL [R1+0x2308], R0 ;  /* 0x0023080001007387 */ /* 0x0001e20000100800 */
[----:B------:R-:W-:Y:S02]  /*6fb40*/  STL [R1+0x1b48], R7 ;  /* 0x001b480701007387 */ /* 0x000fe40000100800 */
[----:B------:R-:W-:Y:S02]  /*6fb50*/  STL [R1+0x2300], R6 ;  /* 0x0023000601007387 */ /* 0x000fe40000100800 */
[----:B------:R-:W-:Y:S01]  /*6fb60*/  STL [R1+0x1b44], R16 ;  /* 0x001b441001007387 */ /* 0x000fe20000100800 */
[----:B------:R-:W-:Y:S01]  /*6fb70*/  STL [R1+0x22f8], R17 ;  /* 0x0022f81101007387 */ /* 0x000fe20000100800 */
[----:B------:R-:W-:Y:S02]  /*6fb80*/  STL [R1+0x1b40], R18 ;  /* 0x001b401201007387 */ /* 0x000fe40000100800 */
[----:B------:R-:W-:Y:S01]  /*6fb90*/  STL [R1+0x22f0], R19 ;  /* 0x0022f01301007387 */ /* 0x000fe20000100800 */
[----:B------:R-:W-:Y:S01]  /*6fba0*/  IADD3.X R10, R10, UR5, RZ, P3, !PT ;  /* 0x000000050a0a7c10 */ /* 0x000fe20009ffe4ff */
        /* <DEDUP_REMOVED lines=13> */
[----:B------:R-:W-:Y:S01]  /*6fc80*/  IADD3.X R9, R9, UR5, RZ, P3, !PT ;  /* 0x0000000509097c10 */ /* 0x000fe20009ffe4ff */
[----:B------:R-:W-:Y:S01]  /*6fc90*/  STL [R1+0x22e4], R20 ;  /* 0x0022e41401007387 */ /* 0x000fe20000100800 */
[----:B------:R-:W-:Y:S01]  /*6fca0*/  IADD3 R13, P3, R13, UR8, RZ ;  /* 0x000000080d0d7c10 */ /* 0x000fe2000ff7e0ff */
[----:B------:R-:W-:Y:S01]  /*6fcb0*/  STL [R1+0x22b8], R21 ;  /* 0x0022b81501007387 */ /* 0x000fe20000100800 */
[----:B------:R-:W-:Y:S02]  /*6fcc0*/  STL [R1+0x22dc], R22 ;  /* 0x0022dc1601007387 */ /* 0x000fe40000100800 */
[----:B------:R-:W-:Y:S02]  /*6fcd0*/  STL [R1+0x22b0], R23 ;  /* 0x0022b01701007387 */ /* 0x000fe40000100800 */
[----:B------:R-:W-:Y:S01]  /*6fce0*/  STL [R1+0x22d4], R9 ;  /* 0x0022d40901007387 */ /* 0x000fe20000100800 */
[----:B------:R-:W-:Y:S01]  /*6fcf0*/  STL [R1+0x22a8], R13 ;  /* 0x0022a80d01007387 */ /* 0x000fe20000100800 */
[----:B------:R-:W-:Y:S02]  /*6fd00*/  STL [R1+0x22cc], R12 ;  /* 0x0022cc0c01007387 */ /* 0x000fe40000100800 */
[----:B0-----:R-:W2:Y:S01]  /*6fd10*/  LDL.LU R0, [R1+0x22b4] ;  /* 0x0022b40001007983 */ /* 0x001ea20000300800 */
[----:B------:R-:W-:-:S02]  /*6fd20*/  IADD3 R29, P4, R29, UR8, RZ ;  /* 0x000000081d1d7c10 */ /* 0x000fc4000ff9e0ff */
[----:B------:R-:W-:-:S03]  /*6fd30*/  IADD3.X R28, R28, UR5, RZ, P5, !PT ;  /* 0x000000051c1c7c10 */ /* 0x000fc6000affe4ff */
[----:B------:R-:W-:Y:S04]  /*6fd40*/  STL [R1+0x22a0], R29 ;  /* 0x0022a01d01007387 */ /* 0x000fe80000100800 */
[----:B--2---:R0:W-:Y:S01]  /*6fd50*/  STL [R1+0x2404], R0 ;  /* 0x0024040001007387 */ /* 0x0041e20000100800 */
[----:B------:R-:W-:Y:S03]  /*6fd60*/  STL [R1+0x22c4], R28 ;  /* 0x0022c41c01007387 */ /* 0x000fe60000100800 */
[----:B0-----:R-:W2:Y:S01]  /*6fd70*/  LDL.LU R0, [R1+0x2290] ;  /* 0x0022900001007983 */ /* 0x001ea20000300800 */
[----:B------:R-:W-:-:S05]  /*6fd80*/  IADD3 R2, P5, R2, UR8, RZ ;  /* 0x0000000802027c10 */ /* 0x000fca000ffbe0ff */
        /* <DEDUP_REMOVED lines=31> */
[----:B--2---:R-:W-:-:S05]  /*6ff80*/  IADD3.X R0, R0, UR5, RZ, P6, !PT ;  /* 0x0000000500007c10 */ /* 0x004fca000b7fe4ff */
[----:B------:R0:W-:Y:S04]  /*6ff90*/  STL [R1+0x22bc], R0 ;  /* 0x0022bc0001007387 */ /* 0x0001e80000100800 */
[----:B0-----:R-:W2:Y:S02]  /*6ffa0*/  LDL.LU R0, [R1+0x2408] ;  /* 0x0024080001007983 */ /* 0x001ea40000300800 */
[----:B--2---:R-:W-:-:S05]  /*6ffb0*/  IADD3 R0, P6, R0, UR8, RZ ;  /* 0x0000000800007c10 */ /* 0x004fca000ffde0ff */
[----:B------:R0:W-:Y:S04]  /*6ffc0*/  STL [R1+0x2290], R0 ;  /* 0x0022900001007387 */ /* 0x0001e80000100800 */
[----:B0-----:R-:W2:Y:S01]  /*6ffd0*/  LDL.LU R0, [R1+0x2404] ;  /* 0x0024040001007983 */ /* 0x001ea20000300800 */
[----:B----4-:R-:W-:Y:S01]  /*6ffe0*/  IADD3.X R6, R6, UR5, RZ, P2, !PT ;  /* 0x0000000506067c10 */ /* 0x010fe200097fe4ff */
[----:B---3--:R-:W-:Y:S01]  /*6fff0*/  IADD3 R16, P2, R16, UR8, RZ ;  /* 0x0000000810107c10 */ /* 0x008fe2000ff5e0ff */
        /* <DEDUP_REMOVED lines=18> */
[----:B--2---:R-:W-:Y:S01]  /*70120*/  IADD3.X R0, R0, UR5, RZ, P1, !PT ;  /* 0x0000000500007c10 */ /* 0x004fe20008ffe4ff */
[----:B------:R-:W-:-:S04]  /*70130*/  IADD3 R7, P1, R7, UR8, RZ ;  /* 0x0000000807077c10 */ /* 0x000fc8000ff3e0ff */
[----:B------:R0:W-:Y:S01]  /*70140*/  STL [R1+0x22b4], R0 ;  /* 0x0022b40001007387 */ /* 0x0001e20000100800 */
[----:B------:R-:W-:Y:S02]  /*70150*/  STL [R1+0x2288], R7 ;  /* 0x0022880701007387 */ /* 0x000fe40000100800 */
[----:B------:R-:W-:Y:S02]  /*70160*/  STL [R1+0x22ac], R6 ;  /* 0x0022ac0601007387 */ /* 0x000fe40000100800 */
[----:B------:R-:W-:Y:S01]  /*70170*/  STL [R1+0x2280], R16 ;  /* 0x0022801001007387 */ /* 0x000fe20000100800 */
[----:B------:R-:W-:Y:S01]  /*70180*/  STL [R1+0x22a4], R17 ;  /* 0x0022a41101007387 */ /* 0x000fe20000100800 */
[----:B------:R-:W-:Y:S02]  /*70190*/  STL [R1+0x2278], R18 ;  /* 0x0022781201007387 */ /* 0x000fe40000100800 */
        /* <DEDUP_REMOVED lines=478> */
[----:B------:R-:W-:Y:S01]  /*71f80*/  IADD3.X R28, R28, UR5, RZ, P2, !PT ;  /* 0x000000051c1c7c10 */ /* 0x000fe200097fe4ff */
[----:B------:R-:W-:Y:S01]  /*71f90*/  IADD3 R29, P1, R29, UR8, RZ ;  /* 0x000000081d1d7c10 */ /* 0x000fe2000ff3e0ff */
[----:B--2---:R-:W-:-:S05]  /*71fa0*/  IADD3 R0, P6, R0, UR8, RZ ;  /* 0x0000000800007c10 */ /* 0x004fca000ffde0ff */
[----:B------:R-:W-:Y:S01]  /*71fb0*/  STL [R1+0x2020], R0 ;  /* 0x0020200001007387 */ /* 0x000fe20000100800 */
        /* <DEDUP_REMOVED lines=29> */
[----:B------:R0:W-:Y:S02]  /*72190*/  STL [R1+0x1fdc], R28 ;  /* 0x001fdc1c01007387 */ /* 0x0001e40000100800 */
[----:B------:R-:W-:Y:S01]  /*721a0*/  STL [R1+0x1fb8], R29 ;  /* 0x001fb81d01007387 */ /* 0x000fe20000100800 */
[----:B0-----:R-:W2:Y:S01]  /*721b0*/  LDL.LU R28, [R1+0x1fd4] ;  /* 0x001fd400011c7983 */ /* 0x001ea20000300800 */
[----:B------:R-:W3:Y:S01]  /*721c0*/  LDL.LU R0, [R1+0x1fcc] ;  /* 0x001fcc0001007983 */ /* 0x000ee20000300800 */
[----:B------:R-:W-:-:S02]  /*721d0*/  IADD3 R2, P2, R2, UR8, RZ ;  /* 0x0000000802027c10 */ /* 0x000fc4000ff5e0ff */
[----:B---3--:R0:W-:Y:S03]  /*721e0*/  STL [R1+0x23d8], R0 ;  /* 0x0023d80001007387 */ /* 0x0081e60000100800 */
[----:B------:R1:W-:Y:S01]  /*721f0*/  STL [R1+0x1fb0], R2 ;  /* 0x001fb00201007387 */ /* 0x0003e20000100800 */
        /* <DEDUP_REMOVED lines=24> */
[----:B--2---:R-:W-:Y:S01]  /*72380*/  IADD3.X R28, R28, UR5, RZ, P3, !PT ;  /* 0x000000051c1c7c10 */ /* 0x004fe20009ffe4ff */
[----:B------:R-:W2:Y:S01]  /*72390*/  LDL.LU R13, [R1+0x1f6c] ;  /* 0x001f6c00010d7983 */ /* 0x000ea20000300800 */
[----:B------:R-:W2:Y:S02]  /*723a0*/  LDL.LU R12, [R1+0x1f40] ;  /* 0x001f4000010c7983 */ /* 0x000ea40000300800 */
[----:B------:R-:W2:Y:S02]  /*723b0*/  LDL.LU R29, [R1+0x1f64] ;  /* 0x001f6400011d7983 */ /* 0x000ea40000300800 */
[----:B-1----:R-:W2:Y:S01]  /*723c0*/  LDL.LU R2, [R1+0x1f38] ;  /* 0x001f380001027983 */ /* 0x002ea20000300800 */
[----:B------:R0:W-:Y:S04]  /*723d0*/  STL [R1+0x1fd4], R28 ;  /* 0x001fd41c01007387 */ /* 0x0001e80000100800 */
[----:B0-----:R-:W2:Y:S01]  /*723e0*/  LDL.LU R28, [R1+0x1f5c] ;  /* 0x001f5c00011c7983 */ /* 0x001ea20000300800 */
[----:B---3--:R-:W-:-:S05]  /*723f0*/  IADD3 R0, P3, R0, UR8, RZ ;  /* 0x0000000800007c10 */ /* 0x008fca000ff7e0ff */
[----:B------:R0:W-:Y:S04]  /*72400*/  STL [R1+0x1fa8], R0 ;  /* 0x001fa80001007387 */ /* 0x0001e80000100800 */
[----:B0-----:R-:W3:Y:S01]  /*72410*/  LDL.LU R0, [R1+0x23d8] ;  /* 0x0023d80001007983 */ /* 0x001ee20000300800 */
[----:B----4-:R-:W-:Y:S01]  /*72420*/  IADD3.X R6, R6, UR5, RZ, P5, !PT ;  /* 0x0000000506067c10 */ /* 0x010fe2000affe4ff */
        /* <DEDUP_REMOVED lines=20> */
[----:B------:R-:W-:Y:S01]  /*72570*/  IADD3 R2, P5, R2, UR8, RZ ;  /* 0x0000000802027c10 */ /* 0x000fe2000ffbe0ff */
[----:B---3--:R-:W-:Y:S01]  /*72580*/  IADD3.X R0, R0, UR5, RZ, P4, !PT ;  /* 0x0000000500007c10 */ /* 0x008fe2000a7fe4ff */
[----:B------:R-:W-:-:S04]  /*72590*/  IADD3 R7, P4, R7, UR8, RZ ;  /* 0x0000000807077c10 */ /* 0x000fc8000ff9e0ff */
        /* <DEDUP_REMOVED lines=23> */
[----:B------:R-:W-:Y:S02]  /*72710*/  STL [R1+0x1f7c], R21 ;  /* 0x001f7c1501007387 */ /* 0x000fe40000100800 */
[----:B------:R-:W-:Y:S01]  /*72720*/  STL [R1+0x1f50], R22 ;  /* 0x001f501601007387 */ /* 0x000fe20000100800 */
[----:B------:R-:W-:Y:S01]  /*72730*/  IADD3 R12, P4, R12, UR8, RZ ;  /* 0x000000080c0c7c10 */ /* 0x000fe2000ff9e0ff */
[----:B------:R-:W-:Y:S01]  /*72740*/  STL [R1+0x1f74], R23 ;  /* 0x001f741701007387 */ /* 0x000fe20000100800 */
[----:B------:R-:W-:Y:S02]  /*72750*/  STL [R1+0x1f48], R9 ;  /* 0x001f480901007387 */ /* 0x000fe40000100800 */
[----:B------:R-:W-:Y:S02]  /*72760*/  STL [R1+0x1f6c], R13 ;  /* 0x001f6c0d01007387 */ /* 0x000fe40000100800 */
[----:B------:R0:W-:Y:S01]  /*72770*/  STL [R1+0x1f38], R2 ;  /* 0x001f380201007387 */ /* 0x0001e20000100800 */
[----:B------:R-:W-:Y:S04]  /*72780*/  STL [R1+0x1f40], R12 ;  /* 0x001f400c01007387 */ /* 0x000fe80000100800 */
[----:B0-----:R-:W2:Y:S01]  /*72790*/  LDL.LU R2, [R1+0x1f30] ;  /* 0x001f300001027983 */ /* 0x001ea20000300800 */
[----:B------:R-:W-:Y:S02]  /*727a0*/  STL [R1+0x1f64], R29 ;  /* 0x001f641d01007387 */ /* 0x000fe40000100800 */
[----:B------:R-:W3:Y:S01]  /*727b0*/  LDL.LU R0, [R1+0x1f28] ;  /* 0x001f280001007983 */ /* 0x000ee20000300800 */
[----:B------:R-:W-:Y:S01]  /*727c0*/  IADD3.X R28, R28, UR5, RZ, P6, !PT ;  /* 0x000000051c1c7c10 */ /* 0x000fe2000b7fe4ff */
[----:B---3--:R0:W-:Y:S04]  /*727d0*/  STL [R1+0x23d4], R0 ;  /* 0x0023d40001007387 */ /* 0x0081e80000100800 */
[----:B0-----:R-:W3:Y:S01]  /*727e0*/  LDL.LU R0, [R1+0x1f54] ;  /* 0x001f540001007983 */ /* 0x001ee20000300800 */
[----:B------:R0:W-:Y:S02]  /*727f0*/  STL [R1+0x1f5c], R28 ;  /* 0x001f5c1c01007387 */ /* 0x0001e40000100800 */
        /* <DEDUP_REMOVED lines=23> */
[----:B--2---:R-:W-:Y:S01]  /*72970*/  IADD3 R2, P6, R2, UR8, RZ ;  /* 0x0000000802027c10 */ /* 0x004fe2000ffde0ff */
[----:B------:R-:W2:Y:S02]  /*72980*/  LDL.LU R13, [R1+0x1ec8] ;  /* 0x001ec800010d7983 */ /* 0x000ea40000300800 */
[----:B------:R-:W2:Y:S01]  /*72990*/  LDL.LU R12, [R1+0x1eec] ;  /* 0x001eec00010c7983 */ /* 0x000ea20000300800 */
[----:B0-----:R-:W2:Y:S01]  /*729a0*/  LDL.LU R28, [R1+0x1ec0] ;  /* 0x001ec000011c7983 */ /* 0x001ea20000300800 */
[----:B------:R-:W2:Y:S02]  /*729b0*/  LDL.LU R29, [R1+0x1ee4] ;  /* 0x001ee400011d7983 */ /* 0x000ea40000300800 */
[----:B------:R0:W-:Y:S02]  /*729c0*/  STL [R1+0x1f30], R2 ;  /* 0x001f300201007387 */ /* 0x0001e40000100800 */
[----:B0-----:R-:W2:Y:S01]  /*729d0*/  LDL.LU R2, [R1+0x1eb8] ;  /* 0x001eb80001027983 */ /* 0x001ea20000300800 */
[----:B---3--:R-:W-:-:S05]  /*729e0*/  IADD3.X R0, R0, UR5, RZ, P1, !PT ;  /* 0x0000000500007c10 */ /* 0x008fca0008ffe4ff */
        /* <DEDUP_REMOVED lines=24> */
[----:B---3--:R-:W-:-:S05]  /*72b70*/  IADD3 R0, P1, R0, UR8, RZ ;  /* 0x0000000800007c10 */ /* 0x008fca000ff3e0ff */
        /* <DEDUP_REMOVED lines=34> */
[----:B------:R-:W-:Y:S01]  /*72da0*/  IADD3 R2, P3, R2, UR8, RZ ;  /* 0x0000000802027c10 */ /* 0x000fe2000ff7e0ff */
[----:B---3--:R0:W-:Y:S03]  /*72db0*/  STL [R1+0x23d0], R0 ;  /* 0x0023d00001007387 */ /* 0x0081e60000100800 */
[----:B------:R-:W-:Y:S01]  /*72dc0*/  STL [R1+0x1ee4], R29 ;  /* 0x001ee41d01007387 */ /* 0x000fe20000100800 */
        /* <DEDUP_REMOVED lines=25> */
[----:B--2---:R-:W-:Y:S01]  /*72f60*/  IADD3.X R28, R28, UR5, RZ, P4, !PT ;  /* 0x000000051c1c7c10 */ /* 0x004fe2000a7fe4ff */
[----:B------:R-:W2:Y:S02]  /*72f70*/  LDL.LU R13, [R1+0x1e74] ;  /* 0x001e7400010d7983 */ /* 0x000ea40000300800 */
[----:B0-----:R-:W2:Y:S01]  /*72f80*/  LDL.LU R2, [R1+0x1e48] ;  /* 0x001e480001027983 */ /* 0x001ea20000300800 */
[----:B------:R-:W2:Y:S01]  /*72f90*/  LDL.LU R12, [R1+0x1e6c] ;  /* 0x001e6c00010c7983 */ /* 0x000ea20000300800 */
[----:B------:R-:W2:Y:S02]  /*72fa0*/  LDL.LU R29, [R1+0x1e40] ;  /* 0x001e4000011d7983 */ /* 0x000ea40000300800 */
[----:B------:R0:W-:Y:S02]  /*72fb0*/  STL [R1+0x1edc], R28 ;  /* 0x001edc1c01007387 */ /* 0x0001e40000100800 */
        /* <DEDUP_REMOVED lines=45> */
[----:B------:R-:W-:Y:S01]  /*73290*/  STL [R1+0x1e68], R26 ;  /* 0x001e681a01007387 */ /* 0x000fe20000100800 */
[----:B--2---:R-:W-:Y:S01]  /*732a0*/  IADD3.X R13, R13, UR5, RZ, P5, !PT ;  /* 0x000000050d0d7c10 */ /* 0x004fe2000affe4ff */
[----:B------:R-:W-:Y:S01]  /*732b0*/  STL [R1+0x1e8c], R27 ;  /* 0x001e8c1b01007387 */ /* 0x000fe20000100800 */
[----:B------:R-:W-:Y:S01]  /*732c0*/  IADD3 R2, P5, R2, UR8, RZ ;  /* 0x0000000802027c10 */ /* 0x000fe2000ffbe0ff */
[----:B------:R-:W-:Y:S02]  /*732d0*/  STL [R1+0x1e60], R20 ;  /* 0x001e601401007387 */ /* 0x000fe40000100800 */
[----:B------:R-:W-:Y:S01]  /*732e0*/  STL [R1+0x1e84], R21 ;  /* 0x001e841501007387 */ /* 0x000fe20000100800 */
[----:B------:R-:W-:Y:S01]  /*732f0*/  STL [R1+0x1e58], R22 ;  /* 0x001e581601007387 */ /* 0x000fe20000100800 */
[----:B------:R-:W-:Y:S02]  /*73300*/  STL [R1+0x1e7c], R23 ;  /* 0x001e7c1701007387 */ /* 0x000fe40000100800 */
[----:B------:R0:W-:Y:S02]  /*73310*/  STL [R1+0x1e48], R2 ;  /* 0x001e480201007387 */ /* 0x0001e40000100800 */
[----:B------:R-:W-:Y:S01]  /*73320*/  STL [R1+0x1e50], R9 ;  /* 0x001e500901007387 */ /* 0x000fe20000100800 */
[----:B0-----:R-:W2:Y:S01]  /*73330*/  LDL.LU R2, [R1+0x1e38] ;  /* 0x001e380001027983 */ /* 0x001ea20000300800 */
[----:B------:R-:W-:Y:S02]  /*73340*/  STL [R1+0x1e74], R13 ;  /* 0x001e740d01007387 */ /* 0x000fe40000100800 */
[----:B------:R-:W3:Y:S01]  /*73350*/  LDL.LU R0, [R1+0x1e30] ;  /* 0x001e300001007983 */ /* 0x000ee20000300800 */
[----:B------:R-:W-:Y:S01]  /*73360*/  IADD3.X R12, R12, UR5, RZ, P6, !PT ;  /* 0x000000050c0c7c10 */ /* 0x000fe2000b7fe4ff */
[----:B------:R-:W-:-:S04]  /*73370*/  IADD3 R29, P6, R29, UR8, RZ ;  /* 0x000000081d1d7c10 */ /* 0x000fc8000ffde0ff */
[----:B------:R-:W-:Y:S01]  /*73380*/  STL [R1+0x1e6c], R12 ;  /* 0x001e6c0c01007387 */ /* 0x000fe20000100800 */
[----:B------:R-:W-:-:S03]  /*73390*/  IADD3.X R28, R28, UR5, RZ, P1, !PT ;  /* 0x000000051c1c7c10 */ /* 0x000fc60008ffe4ff */
[----:B---3--:R0:W-:Y:S01]  /*733a0*/  STL [R1+0x23cc], R0 ;  /* 0x0023cc0001007387 */ /* 0x0081e20000100800 */
[----:B------:R-:W-:Y:S03]  /*733b0*/  STL [R1+0x1e40], R29 ;  /* 0x001e401d01007387 */ /* 0x000fe60000100800 */
        /* <DEDUP_REMOVED lines=26> */
[----:B0-----:R-:W2:Y:S02]  /*73560*/  LDL.LU R28, [R1+0x1dd0] ;  /* 0x001dd000011c7983 */ /* 0x001ea40000300800 */
[----:B------:R-:W2:Y:S01]  /*73570*/  LDL.LU R13, [R1+0x1df4] ;  /* 0x001df400010d7983 */ /* 0x000ea20000300800 */
[----:B------:R-:W2:Y:S01]  /*73580*/  LDL.LU R12, [R1+0x1dc8] ;  /* 0x001dc800010c7983 */ /* 0x000ea20000300800 */
        /* <DEDUP_REMOVED lines=26> */
[----:B--2---:R-:W-:-:S02]  /*73730*/  IADD3.X R13, R13, UR5, RZ, P3, !PT ;  /* 0x000000050d0d7c10 */ /* 0x004fc40009ffe4ff */
        /* <DEDUP_REMOVED lines=31> */
[----:B------:R-:W-:Y:S02]  /*73930*/  STL [R1+0x1df4], R13 ;  /* 0x001df40d01007387 */ /* 0x000fe40000100800 */
[----:B------:R-:W3:Y:S01]  /*73940*/  LDL.LU R0, [R1+0x1ddc] ;  /* 0x001ddc0001007983 */ /* 0x000ee20000300800 */
[----:B------:R-:W-:-:S02]  /*73950*/  IADD3 R12, P3, R12, UR8, RZ ;  /* 0x000000080c0c7c10 */ /* 0x000fc4000ff7e0ff */
[----:B------:R-:W-:-:S03]  /*73960*/  IADD3.X R29, R29, UR5, RZ, P4, !PT ;  /* 0x000000051d1d7c10 */ /* 0x000fc6000a7fe4ff */
[----:B------:R-:W-:Y:S01]  /*73970*/  STL [R1+0x1dc8], R12 ;  /* 0x001dc80c01007387 */ /* 0x000fe20000100800 */
[----:B------:R-:W-:-:S03]  /*73980*/  IADD3 R2, P4, R2, UR8, RZ ;  /* 0x0000000802027c10 */ /* 0x000fc6000ff9e0ff */
        /* <DEDUP_REMOVED lines=27> */
[----:B0-----:R-:W2:Y:S01]  /*73b40*/  LDL.LU R2, [R1+0x1d58] ;  /* 0x001d580001027983 */ /* 0x001ea20000300800 */
[----:B------:R-:W2:Y:S02]  /*73b50*/  LDL.LU R9, [R1+0x1d7c] ;  /* 0x001d7c0001097983 */ /* 0x000ea40000300800 */
[----:B------:R-:W2:Y:S02]  /*73b60*/  LDL.LU R13, [R1+0x1d50] ;  /* 0x001d5000010d7983 */ /* 0x000ea40000300800 */
[----:B------:R-:W2:Y:S01]  /*73b70*/  LDL.LU R12, [R1+0x1d74] ;  /* 0x001d7400010c7983 */ /* 0x000ea20000300800 */
[----:B------:R0:W-:Y:S01]  /*73b80*/  STL [R1+0x1de4], R28 ;  /* 0x001de41c01007387 */ /* 0x0001e20000100800 */
[----:B------:R-:W2:Y:S03]  /*73b90*/  LDL.LU R29, [R1+0x1d48] ;  /* 0x001d4800011d7983 */ /* 0x000ea60000300800 */
        /* <DEDUP_REMOVED lines=22> */
[----:B--2---:R-:W-:Y:S01]  /*73d00*/  IADD3 R2, P5, R2, UR8, RZ ;  /* 0x0000000802027c10 */ /* 0x004fe2000ffbe0ff */
[----:B------:R-:W-:Y:S02]  /*73d10*/  IADD3 R22, P4, R22, UR8, RZ ;  /* 0x0000000816167c10 */ /* 0x000fe4000ff9e0ff */
        /* <DEDUP_REMOVED lines=24> */
[----:B------:R-:W-:Y:S01]  /*73ea0*/  STL [R1+0x1d8c], R21 ;  /* 0x001d8c1501007387 */ /* 0x000fe20000100800 */
[----:B------:R-:W-:Y:S01]  /*73eb0*/  IADD3.X R9, R9, UR5, RZ, P6, !PT ;  /* 0x0000000509097c10 */ /* 0x000fe2000b7fe4ff */
[----:B------:R0:W-:Y:S01]  /*73ec0*/  STL [R1+0x1d58], R2 ;  /* 0x001d580201007387 */ /* 0x0001e20000100800 */
[----:B------:R-:W-:Y:S01]  /*73ed0*/  IADD3 R13, P6, R13, UR8, RZ ;  /* 0x000000080d0d7c10 */ /* 0x000fe2000ffde0ff */
[----:B------:R-:W-:Y:S04]  /*73ee0*/  STL [R1+0x1d60], R22 ;  /* 0x001d601601007387 */ /* 0x000fe80000100800 */
[----:B0-----:R-:W2:Y:S01]  /*73ef0*/  LDL.LU R2, [R1+0x1d40] ;  /* 0x001d400001027983 */ /* 0x001ea20000300800 */
[----:B------:R-:W-:Y:S02]  /*73f00*/  STL [R1+0x1d84], R23 ;  /* 0x001d841701007387 */ /* 0x000fe40000100800 */
[----:B------:R-:W-:Y:S02]  /*73f10*/  STL [R1+0x1d7c], R9 ;  /* 0x001d7c0901007387 */ /* 0x000fe40000100800 */
[----:B------:R-:W-:Y:S01]  /*73f20*/  STL [R1+0x1d50], R13 ;  /* 0x001d500d01007387 */ /* 0x000fe20000100800 */
        /* <DEDUP_REMOVED lines=30> */
[----:B--2---:R-:W-:Y:S01]  /*74110*/  IADD3 R2, P2, R2, UR8, RZ ;  /* 0x0000000802027c10 */ /* 0x004fe2000ff5e0ff */
[----:B0-----:R-:W2:Y:S01]  /*74120*/  LDL.LU R28, [R1+0x1ce0] ;  /* 0x001ce000011c7983 */ /* 0x001ea20000300800 */
[----:B------:R-:W2:Y:S02]  /*74130*/  LDL.LU R23, [R1+0x1d04] ;  /* 0x001d040001177983 */ /* 0x000ea40000300800 */
[----:B------:R-:W2:Y:S02]  /*74140*/  LDL.LU R9, [R1+0x1cd8] ;  /* 0x001cd80001097983 */ /* 0x000ea40000300800 */
[----:B------:R-:W2:Y:S01]  /*74150*/  LDL.LU R13, [R1+0x1cfc] ;  /* 0x001cfc00010d7983 */ /* 0x000ea20000300800 */
[----:B------:R0:W-:Y:S01]  /*74160*/  STL [R1+0x1d40], R2 ;  /* 0x001d400201007387 */ /* 0x0001e20000100800 */
[----:B------:R-:W2:Y:S02]  /*74170*/  LDL.LU R12, [R1+0x1cd0] ;  /* 0x001cd000010c7983 */ /* 0x000ea40000300800 */
[----:B------:R-:W2:Y:S01]  /*74180*/  LDL.LU R29, [R1+0x1cf4] ;  /* 0x001cf400011d7983 */ /* 0x000ea20000300800 */
        /* <DEDUP_REMOVED lines=24> */
[----:B------:R-:W-:Y:S02]  /*74310*/  IADD3.X R13, R13, UR5, RZ, P4, !PT ;  /* 0x000000050d0d7c10 */ /* 0x000fe4000a7fe4ff */
        /* <DEDUP_REMOVED lines=31> */
[----:B------:R-:W-:Y:S01]  /*74510*/  STL [R1+0x1cfc], R13 ;  /* 0x001cfc0d01007387 */ /* 0x000fe20000100800 */
        /* <DEDUP_REMOVED lines=28> */
[----:B------:R-:W4:Y:S01]  /*746e0*/  LDL.LU R21, [R1+0x1c94] ;  /* 0x001c940001157983 */ /* 0x000f220000300800 */
[----:B--2---:R-:W-:Y:S01]  /*746f0*/  IADD3.X R28, R28, UR5, RZ, P6, !PT ;  /* 0x000000051c1c7c10 */ /* 0x004fe2000b7fe4ff */
[----:B0-----:R-:W2:Y:S01]  /*74700*/  LDL.LU R2, [R1+0x1c68] ;  /* 0x001c680001027983 */ /* 0x001ea20000300800 */
[----:B------:R-:W2:Y:S01]  /*74710*/  LDL.LU R22, [R1+0x1c8c] ;  /* 0x001c8c0001167983 */ /* 0x000ea20000300800 */
[----:B------:R-:W2:Y:S02]  /*74720*/  LDL.LU R23, [R1+0x1c60] ;  /* 0x001c600001177983 */ /* 0x000ea40000300800 */
[----:B------:R-:W2:Y:S02]  /*74730*/  LDL.LU R9, [R1+0x1c84] ;  /* 0x001c840001097983 */ /* 0x000ea40000300800 */
[----:B------:R0:W-:Y:S01]  /*74740*/  STL [R1+0x1cec], R28 ;  /* 0x001cec1c01007387 */ /* 0x0001e20000100800 */
[----:B------:R-:W2:Y:S01]  /*74750*/  LDL.LU R13, [R1+0x1c58] ;  /* 0x001c5800010d7983 */ /* 0x000ea20000300800 */
[----:B------:R-:W2:Y:S02]  /*74760*/  LDL.LU R12, [R1+0x1c7c] ;  /* 0x001c7c00010c7983 */ /* 0x000ea40000300800 */
[----:B------:R-:W2:Y:S01]  /*74770*/  LDL.LU R29, [R1+0x1c50] ;  /* 0x001c5000011d7983 */ /* 0x000ea20000300800 */
        /* <DEDUP_REMOVED lines=47> */
[----:B------:R0:W-:Y:S01]  /*74a70*/  STL [R1+0x1c68], R2 ;  /* 0x001c680201007387 */ /* 0x0001e20000100800 */
[----:B------:R-:W-:Y:S01]  /*74a80*/  STL [R1+0x1c70], R20 ;  /* 0x001c701401007387 */ /* 0x000fe20000100800 */
[----:B------:R-:W-:Y:S01]  /*74a90*/  IADD3.X R9, R9, UR5, RZ, P1, !PT ;  /* 0x0000000509097c10 */ /* 0x000fe20008ffe4ff */
[----:B------:R-:W-:Y:S01]  /*74aa0*/  IADD3 R13, P1, R13, UR8, RZ ;  /* 0x000000080d0d7c10 */ /* 0x000fe2000ff3e0ff */
[----:B0-----:R-:W2:Y:S01]  /*74ab0*/  LDL.LU R2, [R1+0x1c48] ;  /* 0x001c480001027983 */ /* 0x001ea20000300800 */
[----:B------:R-:W-:Y:S02]  /*74ac0*/  STL [R1+0x1c94], R21 ;  /* 0x001c941501007387 */ /* 0x000fe40000100800 */
[----:B------:R-:W-:Y:S02]  /*74ad0*/  STL [R1+0x1c8c], R22 ;  /* 0x001c8c1601007387 */ /* 0x000fe40000100800 */
[----:B------:R-:W-:Y:S01]  /*74ae0*/  STL [R1+0x1c60], R23 ;  /* 0x001c601701007387 */ /* 0x000fe20000100800 */
[----:B------:R-:W-:Y:S01]  /*74af0*/  STL [R1+0x1c84], R9 ;  /* 0x001c840901007387 */ /* 0x000fe20000100800 */
[----:B------:R-:W-:Y:S02]  /*74b00*/  STL [R1+0x1c58], R13 ;  /* 0x001c580d01007387 */ /* 0x000fe40000100800 */
[----:B------:R-:W3:Y:S01]  /*74b10*/  LDL.LU R0, [R1+0x1c40] ;  /* 0x001c400001007983 */ /* 0x000ee20000300800 */
[----:B------:R-:W-:Y:S01]  /*74b20*/  IADD3.X R12, R12, UR5, RZ, P2, !PT ;  /* 0x000000050c0c7c10 */ /* 0x000fe200097fe4ff */
[----:B------:R-:W-:-:S04]  /*74b30*/  IADD3 R29, P2, R29, UR8, RZ ;  /* 0x000000081d1d7c10 */ /* 0x000fc8000ff5e0ff */
[----:B------:R-:W-:Y:S01]  /*74b40*/  STL [R1+0x1c7c], R12 ;  /* 0x001c7c0c01007387 */ /* 0x000fe20000100800 */
[----:B------:R-:W-:-:S03]  /*74b50*/  IADD3.X R28, R28, UR5, RZ, P3, !PT ;  /* 0x000000051c1c7c10 */ /* 0x000fc60009ffe4ff */
[----:B---3--:R0:W-:Y:S01]  /*74b60*/  STL [R1+0x23bc], R0 ;  /* 0x0023bc0001007387 */ /* 0x0081e20000100800 */
[----:B------:R1:W-:Y:S03]  /*74b70*/  STL [R1+0x1c50], R29 ;  /* 0x001c501d01007387 */ /* 0x0003e60000100800 */
        /* <DEDUP_REMOVED lines=24> */
[----:B------:R-:W2:Y:S01]  /*74d00*/  LDL.LU R22, [R1+0x1be8] ;  /* 0x001be80001167983 */ /* 0x000ea20000300800 */
[----:B------:R-:W2:Y:S02]  /*74d10*/  LDL.LU R9, [R1+0x1c0c] ;  /* 0x001c0c0001097983 */ /* 0x000ea40000300800 */
[----:B------:R0:W-:Y:S02]  /*74d20*/  STL [R1+0x1c48], R2 ;  /* 0x001c480201007387 */ /* 0x0001e40000100800 */
[----:B------:R-:W2:Y:S01]  /*74d30*/  LDL.LU R13, [R1+0x1be0] ;  /* 0x001be000010d7983 */ /* 0x000ea20000300800 */
[----:B------:R-:W2:Y:S01]  /*74d40*/  LDL.LU R12, [R1+0x1c04] ;  /* 0x001c0400010c7983 */ /* 0x000ea20000300800 */
[----:B-1----:R-:W2:Y:S02]  /*74d50*/  LDL.LU R29, [R1+0x1bd8] ;  /* 0x001bd800011d7983 */ /* 0x002ea40000300800 */
[----:B0-----:R-:W2:Y:S01]  /*74d60*/  LDL.LU R28, [R1+0x1bfc] ;  /* 0x001bfc00011c7983 */ /* 0x001ea20000300800 */
[----:B------:R-:W2:Y:S01]  /*74d70*/  LDL.LU R2, [R1+0x1bd0] ;  /* 0x001bd00001027983 */ /* 0x000ea20000300800 */
        /* <DEDUP_REMOVED lines=75> */
[----:B-1----:R-:W4:Y:S01]  /*75230*/  LDL.LU R28, [R1+0x1b98] ;  /* 0x001b9800011c7983 */ /* 0x002f220000300800 */
[----:B0-----:R-:W4:Y:S02]  /*75240*/  LDL.LU R2, [R1+0x1bbc] ;  /* 0x001bbc0001027983 */ /* 0x001f240000300800 */
        /* <DEDUP_REMOVED lines=10> */
[----:B------:R-:W2:Y:S01]  /*752f0*/  LDL.LU R25, [R1+0x1b68] ;  /* 0x001b680001197983 */ /* 0x000ea20000300800 */
[----:B------:R0:W-:Y:S01]  /*75300*/  STL [R1+0x1bf4], R23 ;  /* 0x001bf41701007387 */ /* 0x0001e20000100800 */
[----:B------:R-:W2:Y:S02]  /*75310*/  LDL.LU R26, [R1+0x1b8c] ;  /* 0x001b8c00011a7983 */ /* 0x000ea40000300800 */
[----:B------:R-:W2:Y:S02]  /*75320*/  LDL.LU R27, [R1+0x1b60] ;  /* 0x001b6000011b7983 */ /* 0x000ea40000300800 */
[----:B------:R-:W2:Y:S01]  /*75330*/  LDL.LU R20, [R1+0x1b84] ;  /* 0x001b840001147983 */ /* 0x000ea20000300800 */
[----:B------:R-:W2:Y:S01]  /*75340*/  LDL.LU R21, [R1+0x1b7c] ;  /* 0x001b7c0001157983 */ /* 0x000ea20000300800 */
        /* <DEDUP_REMOVED lines=17> */
[----:B------:R0:W-:Y:S04]  /*75460*/  STL [R1+0x1bec], R0 ;  /* 0x001bec0001007387 */ /* 0x0001e80000100800 */
[----:B0-----:R0:W5:Y:S01]  /*75470*/  LDL.LU R0, [R1+0x23b4] ;  /* 0x0023b40001007983 */ /* 0x0011620000300800 */
[----:B------:R1:W-:Y:S03]  /*75480*/  STL [R1+0x1bc0], R6 ;  /* 0x001bc00601007387 */ /* 0x0003e60000100800 */
[----:B-1----:R0:W5:Y:S01]  /*75490*/  LDL.LU R6, [R1+0x23b0] ;  /* 0x0023b00001067983 */ /* 0x0021620000300800 */
[----:B------:R1:W-:Y:S03]  /*754a0*/  STL [R1+0x1be4], R7 ;  /* 0x001be40701007387 */ /* 0x0003e60000100800 */
[----:B-1----:R0:W5:Y:S01]  /*754b0*/  LDL.LU R7, [R1+0x23ac] ;  /* 0x0023ac0001077983 */ /* 0x0021620000300800 */
[----:B------:R1:W-:Y:S03]  /*754c0*/  STL [R1+0x1bb8], R4 ;  /* 0x001bb80401007387 */ /* 0x0003e60000100800 */
[----:B-1----:R-:W3:Y:S01]  /*754d0*/  LDL.LU R4, [R1+0x23a8] ;  /* 0x0023a80001047983 */ /* 0x002ee20000300800 */
[----:B------:R1:W-:Y:S03]  /*754e0*/  STL [R1+0x1bdc], R3 ;  /* 0x001bdc0301007387 */ /* 0x0003e60000100800 */
[----:B-1----:R-:W4:Y:S01]  /*754f0*/  LDL.LU R3, [R1+0x23a4] ;  /* 0x0023a40001037983 */ /* 0x002f220000300800 */
[----:B------:R1:W-:Y:S01]  /*75500*/  STL [R1+0x1bb0], R8 ;  /* 0x001bb00801007387 */ /* 0x0003e20000100800 */
[----:B------:R-:W-:-:S02]  /*75510*/  IADD3.X R2, R2, UR5, RZ, P2, !PT ;  /* 0x0000000502027c10 */ /* 0x000fc400097fe4ff */
[----:B-1----:R-:W2:Y:S01]  /*75520*/  LDL.LU R8, [R1+0x23a0] ;  /* 0x0023a00001087983 */ /* 0x002ea20000300800 */
[----:B------:R1:W-:Y:S03]  /*75530*/  STL [R1+0x1bd4], R5 ;  /* 0x001bd40501007387 */ /* 0x0003e60000100800 */
[----:B-1----:R-:W2:Y:S01]  /*75540*/  LDL.LU R5, [R1+0x239c] ;  /* 0x00239c0001057983 */ /* 0x002ea20000300800 */
[----:B------:R1:W-:Y:S03]  /*75550*/  STL [R1+0x1ba8], R9 ;  /* 0x001ba80901007387 */ /* 0x0003e60000100800 */
[----:B-1----:R0:W5:Y:S01]  /*75560*/  LDL.LU R9, [R1+0x2398] ;  /* 0x0023980001097983 */ /* 0x0021620000300800 */
[----:B------:R1:W-:Y:S03]  /*75570*/  STL [R1+0x1bcc], R13 ;  /* 0x001bcc0d01007387 */ /* 0x0003e60000100800 */
[----:B-1----:R0:W5:Y:S01]  /*75580*/  LDL.LU R13, [R1+0x2394] ;  /* 0x00239400010d7983 */ /* 0x0021620000300800 */
[----:B------:R1:W-:Y:S03]  /*75590*/  STL [R1+0x1ba0], R12 ;  /* 0x001ba00c01007387 */ /* 0x0003e60000100800 */
[----:B-1----:R0:W5:Y:S01]  /*755a0*/  LDL.LU R12, [R1+0x2390] ;  /* 0x00239000010c7983 */ /* 0x0021620000300800 */
[----:B------:R1:W-:Y:S03]  /*755b0*/  STL [R1+0x1bc4], R29 ;  /* 0x001bc41d01007387 */ /* 0x0003e60000100800 */
[----:B-1----:R0:W5:Y:S01]  /*755c0*/  LDL.LU R29, [R1+0x238c] ;  /* 0x00238c00011d7983 */ /* 0x0021620000300800 */
[----:B------:R1:W-:Y:S03]  /*755d0*/  STL [R1+0x1b98], R28 ;  /* 0x001b981c01007387 */ /* 0x0003e60000100800 */
[----:B-1----:R-:W2:Y:S01]  /*755e0*/  LDL.LU R28, [R1+0x2388] ;  /* 0x00238800011c7983 */ /* 0x002ea20000300800 */
[----:B------:R1:W-:Y:S03]  /*755f0*/  STL [R1+0x1bbc], R2 ;  /* 0x001bbc0201007387 */ /* 0x0003e60000100800 */
[----:B-1----:R-:W2:Y:S01]  /*75600*/  LDL.LU R2, [R1+0x2384] ;  /* 0x0023840001027983 */ /* 0x002ea20000300800 */
[----:B------:R-:W-:-:S02]  /*75610*/  IADD3 R16, P2, R16, UR8, RZ ;  /* 0x0000000810107c10 */ /* 0x000fc4000ff5e0ff */
[----:B------:R-:W-:Y:S01]  /*75620*/  IADD3.X R17, R17, UR5, RZ, P3, !PT ;  /* 0x0000000511117c10 */ /* 0x000fe20009ffe4ff */
[----:B------:R-:W-:Y:S01]  /*75630*/  IADD3 R18, P3, R18, UR8, RZ ;  /* 0x0000000812127c10 */ /* 0x000fe2000ff7e0ff */
[----:B------:R-:W-:Y:S01]  /*75640*/  IADD3.X R19, R19, UR5, RZ, P4, !PT ;  /* 0x0000000513137c10 */ /* 0x000fe2000a7fe4ff */
[----:B------:R-:W-:Y:S01]  /*75650*/  IADD3 R10, P4, R10, UR8, RZ ;  /* 0x000000080a0a7c10 */ /* 0x000fe2000ff9e0ff */
[----:B------:R-:W-:Y:S01]  /*75660*/  STL [R1+0x1b90], R16 ;  /* 0x001b901001007387 */ /* 0x000fe20000100800 */
[----:B------:R-:W-:Y:S01]  /*75670*/  STL [R1+0x1bb4], R17 ;  /* 0x001bb41101007387 */ /* 0x000fe20000100800 */
[----:B------:R-:W-:Y:S01]  /*75680*/  IADD3.X R11, R11, UR5, RZ, P5, !PT ;  /* 0x000000050b0b7c10 */ /* 0x000fe2000affe4ff */
[----:B------:R-:W-:Y:S01]  /*75690*/  STL [R1+0x1b88], R18 ;  /* 0x001b881201007387 */ /* 0x000fe20000100800 */
[----:B------:R-:W-:Y:S01]  /*756a0*/  STL [R1+0x1bac], R19 ;  /* 0x001bac1301007387 */ /* 0x000fe20000100800 */
[----:B------:R-:W-:Y:S01]  /*756b0*/  STL [R1+0x1b80], R10 ;  /* 0x001b800a01007387 */ /* 0x000fe20000100800 */
[----:B--2---:R-:W-:-:S05]  /*756c0*/  IADD3.X R2, R2, UR5, RZ, P6, !PT ;  /* 0x0000000502027c10 */ /* 0x004fca000b7fe4ff */
[----:B------:R1:W-:Y:S01]  /*756d0*/  STL [R1+0x1b9c], R2 ;  /* 0x001b9c0201007387 */ /* 0x0003e20000100800 */
[----:B------:R4:W-:Y:S03]  /*756e0*/  STL [R1+0x1ba4], R11 ;  /* 0x001ba40b01007387 */ /* 0x0009e60000100800 */
[----:B-1----:R-:W2:Y:S01]  /*756f0*/  LDL.LU R2, [R1+0x2380] ;  /* 0x0023800001027983 */ /* 0x002ea20000300800 */
[----:B------:R-:W-:Y:S02]  /*75700*/  IADD3 R14, P5, R14, UR8, RZ ;  /* 0x000000080e0e7c10 */ /* 0x000fe4000ffbe0ff */
[----:B------:R-:W-:Y:S02]  /*75710*/  IADD3 R15, P6, R15, UR8, RZ ;  /* 0x000000080f0f7c10 */ /* 0x000fe4000ffde0ff */
[----:B------:R-:W-:Y:S01]  /*75720*/  IADD3.X R24, R24, UR5, RZ, P1, !PT ;  /* 0x0000000518187c10 */ /* 0x000fe20008ffe4ff */
[----:B------:R-:W-:Y:S01]  /*75730*/  IADD3 R25, P1, R25, UR8, RZ ;  /* 0x0000000819197c10 */ /* 0x000fe2000ff3e0ff */
[----:B------:R-:W-:Y:S01]  /*75740*/  IADD3.X R26, R26, UR5, RZ, P2, !PT ;  /* 0x000000051a1a7c10 */ /* 0x000fe200097fe4ff */
[----:B------:R-:W-:Y:S01]  /*75750*/  STL [R1+0x1b78], R14 ;  /* 0x001b780e01007387 */ /* 0x000fe20000100800 */
[----:B------:R-:W-:Y:S01]  /*75760*/  IADD3 R27, P2, R27, UR8, RZ ;  /* 0x000000081b1b7c10 */ /* 0x000fe2000ff5e0ff */
[----:B------:R-:W-:Y:S01]  /*75770*/  STL [R1+0x1b70], R15 ;  /* 0x001b700f01007387 */ /* 0x000fe20000100800 */
[----:B------:R-:W-:Y:S01]  /*75780*/  IADD3.X R20, R20, UR5, RZ, P3, !PT ;  /* 0x0000000514147c10 */ /* 0x000fe20009ffe4ff */
[----:B------:R-:W-:Y:S01]  /*75790*/  STL [R1+0x1b94], R24 ;  /* 0x001b941801007387 */ /* 0x000fe20000100800 */
[----:B------:R-:W-:Y:S01]  /*757a0*/  IADD3.X R21, R21, UR5, RZ, P4, !PT ;  /* 0x0000000515157c10 */ /* 0x000fe2000a7fe4ff */
[----:B------:R-:W-:Y:S02]  /*757b0*/  STL [R1+0x1b68], R25 ;  /* 0x001b681901007387 */ /* 0x000fe40000100800 */
[----:B------:R-:W-:Y:S01]  /*757c0*/  STL [R1+0x1b8c], R26 ;  /* 0x001b8c1a01007387 */ /* 0x000fe20000100800 */
[----:B------:R-:W-:Y:S01]  /*757d0*/  IADD3.X R22, R22, UR5, RZ, P5, !PT ;  /* 0x0000000516167c10 */ /* 0x000fe2000affe4ff */
[----:B------:R-:W-:Y:S01]  /*757e0*/  STL [R1+0x1b60], R27 ;  /* 0x001b601b01007387 */ /* 0x000fe20000100800 */
[----:B------:R-:W-:Y:S01]  /*757f0*/  IADD3.X R23, R23, UR5, RZ, P6, !PT ;  /* 0x0000000517177c10 */ /* 0x000fe2000b7fe4ff */
[----:B------:R-:W-:Y:S02]  /*75800*/  STL [R1+0x1b84], R20 ;  /* 0x001b841401007387 */ /* 0x000fe40000100800 */
[----:B------:R-:W-:Y:S01]  /*75810*/  STL [R1+0x1b7c], R21 ;  /* 0x001b7c1501007387 */ /* 0x000fe20000100800 */
[----:B------:R-:W-:Y:S01]  /*75820*/  IADD3.X R28, R28, UR5, RZ, P2, !PT ;  /* 0x000000051c1c7c10 */ /* 0x000fe200097fe4ff */
[----:B------:R-:W-:-:S02]  /*75830*/  IMAD.MOV.U32 R10, RZ, RZ, R5 ;  /* 0x000000ffff0a7224 */ /* 0x000fc400078e0005 */
[----:B---3--:R-:W-:Y:S02]  /*75840*/  IMAD.MOV.U32 R5, RZ, RZ, R4 ;  /* 0x000000ffff057224 */ /* 0x008fe400078e0004 */
[----:B------:R-:W-:Y:S02]  /*75850*/  IMAD.MOV.U32 R4, RZ, RZ, R8 ;  /* 0x000000ffff047224 */ /* 0x000fe400078e0008 */
[----:B----4-:R-:W-:Y:S01]  /*75860*/  IMAD.MOV.U32 R11, RZ, RZ, R3 ;  /* 0x000000ffff0b7224 */ /* 0x010fe200078e0003 */
[----:B--2---:R-:W-:-:S05]  /*75870*/  IADD3.X R2, R2, UR5, RZ, P1, !PT ;  /* 0x0000000502027c10 */ /* 0x004fca0008ffe4ff */
[----:B------:R1:W-:Y:S01]  /*75880*/  STL [R1+0x1b64], R2 ;  /* 0x001b640201007387 */ /* 0x0003e20000100800 */
[----:B------:R-:W-:Y:S03]  /*75890*/  STL [R1+0x1b74], R22 ;  /* 0x001b741601007387 */ /* 0x000fe60000100800 */
[----:B-1----:R0:W5:Y:S01]  /*758a0*/  LDL.LU R2, [R1+0x237c] ;  /* 0x00237c0001027983 */ /* 0x0021620000300800 */
[----:B------:R-:W-:Y:S02]  /*758b0*/  STL [R1+0x1b6c], R23 ;  /* 0x001b6c1701007387 */ /* 0x000fe40000100800 */
[----:B------:R1:W-:Y:S02]  /*758c0*/  STL [R1+0x1b5c], R28 ;  /* 0x001b5c1c01007387 */ /* 0x0003e40000100800 */
[----:B-1----:R0:W5:Y:S01]  /*758d0*/  LDL.LU R28, [R1+0x2378] ;  /* 0x00237800011c7983 */ /* 0x0021620000300800 */
[----:B------:R0:W-:Y:S02]  /*758e0*/  STL.64 [R1+0x1730], R4 ;  /* 0x0017300401007387 */ /* 0x0001e40000100a00 */
[----:B------:R0:W-:Y:S01]  /*758f0*/  STL.64 [R1+0x1738], R10 ;  /* 0x0017380a01007387 */ /* 0x0001e20000100a00 */
[----:B------:R-:W-:Y:S01]  /*75900*/  @!P0 CALL.REL.NOINC `(.L_x_2) ;  /* 0x0000001000008944 */ /* 0x000fe20003c00000 */
[----:B------:R-:W-:Y:S05]  /*75910*/  BRA `(.L_x_3) ;  /* 0xfffab15000007947 */ /* 0x000fea000383ffff */
.L_x_2:
[----:B-----5:R-:W2:Y:S04]  /*75920*/  LDL.LU R2, [R1+0x3d8] ;  /* 0x0003d80001027983 */ /* 0x020ea80000300800 */
[----:B--2---:R1:W-:Y:S04]  /*75930*/  STL [R1+0x2bb0], R2 ;  /* 0x002bb00201007387 */ /* 0x0043e80000100800 */
[----:B-1----:R-:W2:Y:S04]  /*75940*/  LDL.LU R2, [R1+0x3bc] ;  /* 0x0003bc0001027983 */ /* 0x002ea80000300800 */
        /* <DEDUP_REMOVED lines=33> */
[----:B------:R-:W2:Y:S01]  /*75b60*/  LDL.LU R29, [R1+0x114] ;  /* 0x00011400011d7983 */ /* 0x000ea20000300800 */
[----:B-1----:R-:W-:-:S03]  /*75b70*/  IMAD.MOV.U32 R2, RZ, RZ, R7 ;  /* 0x000000ffff027224 */ /* 0x002fc600078e0007 */
        /* <DEDUP_REMOVED lines=33> */
[----:B------:R-:W2:Y:S04]  /*75d90*/  LDL.LU R0, [R1+0x110] ;  /* 0x0001100001007983 */ /* 0x000ea80000300800 */
[----:B------:R-:W3:Y:S04]  /*75da0*/  LDL.LU R8, [R1+0x3b4] ;  /* 0x0003b40001087983 */ /* 0x000ee80000300800 */
[----:B0-----:R-:W3:Y:S04]  /*75db0*/  LDL.LU R4, [R1+0x3b0] ;  /* 0x0003b00001047983 */ /* 0x001ee80000300800 */
[----:B------:R-:W4:Y:S04]  /*75dc0*/  LDL.LU R5, [R1+0x3c4] ;  /* 0x0003c40001057983 */ /* 0x000f280000300800 */
[----:B------:R-:W4:Y:S01]  /*75dd0*/  LDL.LU R3, [R1+0x3c0] ;  /* 0x0003c00001037983 */ /* 0x000f220000300800 */
[----:B-1----:R-:W-:-:S03]  /*75de0*/  IMAD.MOV.U32 R29, RZ, RZ, R6 ;  /* 0x000000ffff1d7224 */ /* 0x002fc600078e0006 */
[----:B------:R-:W2:Y:S04]  /*75df0*/  LDL.LU R16, [R1+0x3d4] ;  /* 0x0003d40001107983 */ /* 0x000ea80000300800 */
        /* <DEDUP_REMOVED lines=17> */
[----:B------:R0:W-:Y:S01]  /*75f10*/  STL [R1+0x23b0], R9 ;  /* 0x0023b00901007387 */ /* 0x0001e20000100800 */
[----:B------:R-:W-:-:S03]  /*75f20*/  F2FP.PACK_AB R2, R29, R2 ;  /* 0x000000021d02723e */ /* 0x000fc600000000ff */
[----:B0-----:R-:W2:Y:S04]  /*75f30*/  LDL.LU R9, [R1+0x3dc] ;  /* 0x0003dc0001097983 */ /* 0x001ea80000300800 */
[----:B------:R0:W-:Y:S04]  /*75f40*/  STL [R1+0x23a0], R13 ;  /* 0x0023a00d01007387 */ /* 0x0001e80000100800 */
[----:B0-----:R-:W2:Y:S04]  /*75f50*/  LDL.LU R13, [R1+0x3c8] ;  /* 0x0003c800010d7983 */ /* 0x001ea80000300800 */
[----:B------:R0:W-:Y:S04]  /*75f60*/  STL [R1+0x239c], R12 ;  /* 0x00239c0c01007387 */ /* 0x0001e80000100800 */
[----:B0-----:R-:W2:Y:S04]  /*75f70*/  LDL.LU R12, [R1+0x3cc] ;  /* 0x0003cc00010c7983 */ /* 0x001ea80000300800 */
[----:B------:R0:W-:Y:S04]  /*75f80*/  STL [R1+0x2378], R28 ;  /* 0x0023781c01007387 */ /* 0x0001e80000100800 */
[----:B0-----:R-:W2:Y:S04]  /*75f90*/  LDL.LU R28, [R1+0x3b8] ;  /* 0x0003b800011c7983 */ /* 0x001ea80000300800 */
[----:B------:R-:W2:Y:S04]  /*75fa0*/  LDL.LU R29, [R1+0x2c38] ;  /* 0x002c3800011d7983 */ /* 0x000ea80000300800 */
[----:B------:R0:W-:Y:S04]  /*75fb0*/  STL [R1+0xc3c], R2 ;  /* 0x000c3c0201007387 */ /* 0x0001e80000100800 */
[----:B0-----:R-:W2:Y:S02]  /*75fc0*/  LDL.LU R2, [R1+0x2c34] ;  /* 0x002c340001027983 */ /* 0x001ea40000300800 */
[----:B--2---:R-:W-:-:S02]  /*75fd0*/  F2FP.PACK_AB R2, R29, R2 ;  /* 0x000000021d02723e */ /* 0x004fc400000000ff */
        /* <DEDUP_REMOVED lines=64> */
[----:B------:R-:W2:Y:S01]  /*763e0*/  LDL.LU R2, [R1+0x2bb0] ;  /* 0x002bb00001027983 */ /* 0x000ea20000300800 */
[----:B------:R-:W-:-:S03]  /*763f0*/  F2FP.PACK_AB R13, R12, R13 ;  /* 0x0000000d0c0d723e */ /* 0x000fc600000000ff */
[----:B------:R-:W-:Y:S04]  /*76400*/  STL [R1+0xbf8], R28 ;  /* 0x000bf81c01007387 */ /* 0x000fe80000100800 */
[----:B------:R-:W-:Y:S01]  /*76410*/  STL [R1+0xbf4], R13 ;  /* 0x000bf40d01007387 */ /* 0x000fe20000100800 */
[----:B--2---:R-:W-:Y:S02]  /*76420*/  F2FP.PACK_AB R12, R9, R2 ;  /* 0x00000002090c723e */ /* 0x004fe400000000ff */
[----:B------:R-:W-:Y:S02]  /*76430*/  F2FP.PACK_AB R9, R29, R0 ;  /* 0x000000001d09723e */ /* 0x000fe400000000ff */
[----:B---3--:R-:W-:Y:S02]  /*76440*/  F2FP.PACK_AB R2, R8, R4 ;  /* 0x000000040802723e */ /* 0x008fe400000000ff */
[----:B----4-:R-:W-:Y:S01]  /*76450*/  F2FP.PACK_AB R0, R5, R3 ;  /* 0x000000030500723e */ /* 0x010fe200000000ff */
[----:B------:R-:W-:Y:S01]  /*76460*/  STL [R1+0xbf0], R12 ;  /* 0x000bf00c01007387 */ /* 0x000fe20000100800 */
[----:B------:R-:W-:-:S03]  /*76470*/  F2FP.PACK_AB R3, R16, R17 ;  /* 0x000000111003723e */ /* 0x000fc600000000ff */
[----:B------:R-:W-:Y:S04]  /*76480*/  STL [R1+0xbec], R9 ;  /* 0x000bec0901007387 */ /* 0x000fe80000100800 */
[----:B------:R0:W-:Y:S04]  /*76490*/  STL [R1+0xbe8], R2 ;  /* 0x000be80201007387 */ /* 0x0001e80000100800 */
[----:B------:R1:W-:Y:S04]  /*764a0*/  STL [R1+0xbe4], R0 ;  /* 0x000be40001007387 */ /* 0x0003e80000100800 */
[----:B------:R2:W-:Y:S01]  /*764b0*/  STL [R1+0xbe0], R3 ;  /* 0x000be00301007387 */ /* 0x0005e20000100800 */
[----:B0-----:R-:W-:-:S02]  /*764c0*/  F2FP.PACK_AB R2, R18, R19 ;  /* 0x000000131202723e */ /* 0x001fc400000000ff */
[----:B-1----:R-:W-:-:S03]  /*764d0*/  F2FP.PACK_AB R0, R6, R7 ;  /* 0x000000070600723e */ /* 0x002fc600000000ff */
[----:B------:R0:W-:Y:S01]  /*764e0*/  STL [R1+0xbdc], R2 ;  /* 0x000bdc0201007387 */ /* 0x0001e20000100800 */
[----:B--2---:R-:W-:-:S03]  /*764f0*/  F2FP.PACK_AB R3, R10, R11 ;  /* 0x0000000b0a03723e */ /* 0x004fc600000000ff */
[----:B------:R1:W-:Y:S04]  /*76500*/  STL [R1+0xbd8], R0 ;  /* 0x000bd80001007387 */ /* 0x0003e80000100800 */
[----:B------:R2:W-:Y:S01]  /*76510*/  STL [R1+0xbd4], R3 ;  /* 0x000bd40301007387 */ /* 0x0005e20000100800 */
[----:B0-----:R-:W-:Y:S02]  /*76520*/  F2FP.PACK_AB R2, R14, R15 ;  /* 0x0000000f0e02723e */ /* 0x001fe400000000ff */
[----:B-1----:R-:W-:-:S03]  /*76530*/  F2FP.PACK_AB R0, R24, R25 ;  /* 0x000000191800723e */ /* 0x002fc600000000ff */
[----:B------:R0:W-:Y:S01]  /*76540*/  STL [R1+0xbd0], R2 ;  /* 0x000bd00201007387 */ /* 0x0001e20000100800 */
[----:B--2---:R-:W-:-:S03]  /*76550*/  F2FP.PACK_AB R3, R26, R27 ;  /* 0x0000001b1a03723e */ /* 0x004fc600000000ff */
[----:B------:R1:W-:Y:S04]  /*76560*/  STL [R1+0xbcc], R0 ;  /* 0x000bcc0001007387 */ /* 0x0003e80000100800 */
[----:B------:R-:W-:Y:S04]  /*76570*/  STL [R1+0xbc8], R3 ;  /* 0x000bc80301007387 */ /* 0x000fe80000100800 */
[----:B------:R-:W2:Y:S01]  /*76580*/  LDL.LU R28, [R1+0x138] ;  /* 0x00013800011c7983 */ /* 0x000ea20000300800 */
[----:B0-----:R-:W-:Y:S02]  /*76590*/  F2FP.PACK_AB R2, R20, R21 ;  /* 0x000000151402723e */ /* 0x001fe400000000ff */
[----:B-1----:R-:W-:-:S03]  /*765a0*/  F2FP.PACK_AB R0, R22, R23 ;  /* 0x000000171600723e */ /* 0x002fc600000000ff */
[----:B------:R-:W-:Y:S04]  /*765b0*/  STL [R1+0xbc4], R2 ;  /* 0x000bc40201007387 */ /* 0x000fe80000100800 */
[----:B--2---:R0:W-:Y:S04]  /*765c0*/  STL [R1+0x2b28], R28 ;  /* 0x002b281c01007387 */ /* 0x0041e80000100800 */
[----:B------:R-:W-:Y:S04]  /*765d0*/  STL [R1+0xbc0], R0 ;  /* 0x000bc00001007387 */ /* 0x000fe80000100800 */
[----:B0-----:R-:W2:Y:S04]  /*765e0*/  LDL.LU R28, [R1+0x128] ;  /* 0x00012800011c7983 */ /* 0x001ea80000300800 */
[----:B--2---:R0:W-:Y:S04]  /*765f0*/  STL [R1+0x2b30], R28 ;  /* 0x002b301c01007387 */ /* 0x0041e80000100800 */
        /* <DEDUP_REMOVED lines=31> */
[----:B------:R-:W3:Y:S04]  /*767f0*/  LDL.LU R12, [R1+0x14c] ;  /* 0x00014c00010c7983 */ /* 0x000ee80000300800 */
[----:B---3--:R0:W-:Y:S04]  /*76800*/  STL [R1+0x2b24], R12 ;  /* 0x002b240c01007387 */ /* 0x0081e80000100800 */
[----:B0-----:R-:W3:Y:S04]  /*76810*/  LDL.LU R12, [R1+0x13c] ;  /* 0x00013c00010c7983 */ /* 0x001ee80000300800 */
        /* <DEDUP_REMOVED lines=33> */
[----:B0-----:R-:W2:Y:S04]  /*76a30*/  LDL.LU R12, [R1+0xfac] ;  /* 0x000fac00010c7983 */ /* 0x001ea80000300800 */
[----:B------:R-:W3:Y:S04]  /*76a40*/  LDL.LU R13, [R1+0x148] ;  /* 0x00014800010d7983 */ /* 0x000ee80000300800 */
[----:B------:R-:W4:Y:S04]  /*76a50*/  LDL.LU R9, [R1+0x15c] ;  /* 0x00015c0001097983 */ /* 0x000f280000300800 */
[----:B------:R-:W4:Y:S04]  /*76a60*/  LDL.LU R2, [R1+0x158] ;  /* 0x0001580001027983 */ /* 0x000f280000300800 */
        /* <DEDUP_REMOVED lines=24> */
[----:B--2---:R-:W-:-:S03]  /*76bf0*/  F2FP.PACK_AB R28, R12, R28 ;  /* 0x0000001c0c1c723e */ /* 0x004fc600000000ff */
        /* <DEDUP_REMOVED lines=68> */
[----:B------:R-:W3:Y:S04]  /*77040*/  LDL.LU R12, [R1+0x2b24] ;  /* 0x002b2400010c7983 */ /* 0x000ee80000300800 */
[----:B------:R-:W-:Y:S01]  /*77050*/  STL [R1+0xb78], R28 ;  /* 0x000b781c01007387 */ /* 0x000fe20000100800 */
[----:B---3--:R-:W-:Y:S02]  /*77060*/  F2FP.PACK_AB R13, R12, R13 ;  /* 0x0000000d0c0d723e */ /* 0x008fe400000000ff */
[----:B----4-:R-:W-:Y:S02]  /*77070*/  F2FP.PACK_AB R12, R9, R2 ;  /* 0x00000002090c723e */ /* 0x010fe400000000ff */
[----:B------:R-:W-:Y:S02]  /*77080*/  F2FP.PACK_AB R9, R29, R0 ;  /* 0x000000001d09723e */ /* 0x000fe400000000ff */
[----:B------:R-:W-:Y:S01]  /*77090*/  F2FP.PACK_AB R2, R8, R4 ;  /* 0x000000040802723e */ /* 0x000fe200000000ff */
[----:B------:R-:W-:Y:S01]  /*770a0*/  STL [R1+0xb74], R13 ;  /* 0x000b740d01007387 */ /* 0x000fe20000100800 */
[----:B------:R-:W-:-:S02]  /*770b0*/  F2FP.PACK_AB R0, R5, R3 ;  /* 0x000000030500723e */ /* 0x000fc400000000ff */
[----:B------:R-:W-:Y:S01]  /*770c0*/  F2FP.PACK_AB R3, R16, R17 ;  /* 0x000000111003723e */ /* 0x000fe200000000ff */
[----:B------:R-:W-:Y:S04]  /*770d0*/  STL [R1+0xb70], R12 ;  /* 0x000b700c01007387 */ /* 0x000fe80000100800 */
        /* <DEDUP_REMOVED lines=774> */
[----:B------:R-:W2:Y:S03]  /*7a140*/  LDL.LU R12, [R1+0x2904] ;  /* 0x00290400010c7983 */ /* 0x000ea60000300800 */
[----:B------:R0:W-:Y:S02]  /*7a150*/  STL [R1+0x800], R28 ;  /* 0x0008001c01007387 */ /* 0x0001e40000100800 */
[----:B0-----:R-:W2:Y:S02]  /*7a160*/  LDL.LU R28, [R1+0x2900] ;  /* 0x00290000011c7983 */ /* 0x001ea40000300800 */
[----:B--2---:R-:W-:Y:S02]  /*7a170*/  F2FP.PACK_AB R28, R12, R28 ;  /* 0x0000001c0c1c723e */ /* 0x004fe400000000ff */
[----:B------:R-:W2:Y:S03]  /*7a180*/  LDL.LU R12, [R1+0x28fc] ;  /* 0x0028fc00010c7983 */ /* 0x000ea60000300800 */
[----:B------:R0:W-:Y:S02]  /*7a190*/  STL [R1+0x7fc], R28 ;  /* 0x0007fc1c01007387 */ /* 0x0001e40000100800 */
[----:B0-----:R-:W2:Y:S02]  /*7a1a0*/  LDL.LU R28, [R1+0x28f8] ;  /* 0x0028f800011c7983 */ /* 0x001ea40000300800 */
[----:B--2---:R-:W-:-:S02]  /*7a1b0*/  F2FP.PACK_AB R28, R12, R28 ;  /* 0x0000001c0c1c723e */ /* 0x004fc400000000ff */
[----:B------:R-:W3:Y:S03]  /*7a1c0*/  LDL.LU R12, [R1+0x28f4] ;  /* 0x0028f400010c7983 */ /* 0x000ee60000300800 */
[----:B------:R-:W-:Y:S01]  /*7a1d0*/  STL [R1+0x7f8], R28 ;  /* 0x0007f81c01007387 */ /* 0x000fe20000100800 */
[----:B---3--:R-:W-:Y:S01]  /*7a1e0*/  F2FP.PACK_AB R13, R12, R13 ;  /* 0x0000000d0c0d723e */ /* 0x008fe200000000ff */
[----:B----4-:R-:W-:Y:S01]  /*7a1f0*/  F2FP.PACK_AB R12, R9, R2 ;  /* 0x00000002090c723e */ /* 0x010fe200000000ff */
[----:B------:R-:W-:Y:S02]  /*7a200*/  F2FP.PACK_AB R9, R29, R0 ;  /* 0x000000001d09723e */ /* 0x000fe400000000ff */
[----:B------:R-:W-:Y:S01]  /*7a210*/  F2FP.PACK_AB R2, R8, R4 ;  /* 0x000000040802723e */ /* 0x000fe200000000ff */
[----:B------:R-:W-:Y:S01]  /*7a220*/  F2FP.PACK_AB R0, R5, R3 ;  /* 0x000000030500723e */ /* 0x000fe200000000ff */
[----:B------:R-:W-:Y:S01]  /*7a230*/  STL [R1+0x7f4], R13 ;  /* 0x0007f40d01007387 */ /* 0x000fe20000100800 */
[----:B------:R-:W-:Y:S01]  /*7a240*/  F2FP.PACK_AB R3, R16, R17 ;  /* 0x000000111003723e */ /* 0x000fe200000000ff */
[----:B------:R-:W-:Y:S02]  /*7a250*/  STL [R1+0x7f0], R12 ;  /* 0x0007f00c01007387 */ /* 0x000fe40000100800 */
[----:B------:R-:W-:Y:S01]  /*7a260*/  STL [R1+0x7ec], R9 ;  /* 0x0007ec0901007387 */ /* 0x000fe20000100800 */
[----:B------:R0:W-:Y:S01]  /*7a270*/  STL [R1+0x7e8], R2 ;  /* 0x0007e80201007387 */ /* 0x0001e20000100800 */
[----:B------:R1:W-:Y:S02]  /*7a280*/  STL [R1+0x7e4], R0 ;  /* 0x0007e40001007387 */ /* 0x0003e40000100800 */
[----:B------:R2:W-:Y:S01]  /*7a290*/  STL [R1+0x7e0], R3 ;  /* 0x0007e00301007387 */ /* 0x0005e20000100800 */
[----:B0-----:R-:W-:-:S02]  /*7a2a0*/  F2FP.PACK_AB R2, R18, R19 ;  /* 0x000000131202723e */ /* 0x001fc400000000ff */
[----:B-1----:R-:W-:Y:S02]  /*7a2b0*/  F2FP.PACK_AB R0, R6, R7 ;  /* 0x000000070600723e */ /* 0x002fe400000000ff */
[----:B--2---:R-:W-:Y:S01]  /*7a2c0*/  F2FP.PACK_AB R3, R10, R11 ;  /* 0x0000000b0a03723e */ /* 0x004fe200000000ff */
[----:B------:R0:W-:Y:S02]  /*7a2d0*/  STL [R1+0x7dc], R2 ;  /* 0x0007dc0201007387 */ /* 0x0001e40000100800 */
[----:B------:R1:W-:Y:S02]  /*7a2e0*/  STL [R1+0x7d8], R0 ;  /* 0x0007d80001007387 */ /* 0x0003e40000100800 */
[----:B------:R2:W-:Y:S01]  /*7a2f0*/  STL [R1+0x7d4], R3 ;  /* 0x0007d40301007387 */ /* 0x0005e20000100800 */
[----:B0-----:R-:W-:Y:S02]  /*7a300*/  F2FP.PACK_AB R2, R14, R15 ;  /* 0x0000000f0e02723e */ /* 0x001fe400000000ff */
[----:B-1----:R-:W-:-:S02]  /*7a310*/  F2FP.PACK_AB R0, R24, R25 ;  /* 0x000000191800723e */ /* 0x002fc400000000ff */
[----:B--2---:R-:W-:Y:S01]  /*7a320*/  F2FP.PACK_AB R3, R26, R27 ;  /* 0x0000001b1a03723e */ /* 0x004fe200000000ff */
[----:B------:R0:W-:Y:S02]  /*7a330*/  STL [R1+0x7d0], R2 ;  /* 0x0007d00201007387 */ /* 0x0001e40000100800 */
[----:B------:R1:W-:Y:S02]  /*7a340*/  STL [R1+0x72c], R0 ;  /* 0x00072c0001007387 */ /* 0x0003e40000100800 */
[----:B------:R-:W-:Y:S02]  /*7a350*/  STL [R1+0x728], R3 ;  /* 0x0007280301007387 */ /* 0x000fe40000100800 */
[----:B------:R-:W2:Y:S01]  /*7a360*/  LDL.LU R28, [R1+0x4e8] ;  /* 0x0004e800011c7983 */ /* 0x000ea20000300800 */
[----:B0-----:R-:W-:Y:S02]  /*7a370*/  F2FP.PACK_AB R2, R20, R21 ;  /* 0x000000151402723e */ /* 0x001fe400000000ff */
[----:B-1----:R-:W-:-:S03]  /*7a380*/  F2FP.PACK_AB R0, R22, R23 ;  /* 0x000000171600723e */ /* 0x002fc600000000ff */
[----:B------:R-:W-:Y:S04]  /*7a390*/  STL [R1+0x724], R2 ;  /* 0x0007240201007387 */ /* 0x000fe80000100800 */
[----:B--2---:R0:W-:Y:S01]  /*7a3a0*/  STL [R1+0x286c], R28 ;  /* 0x00286c1c01007387 */ /* 0x0041e20000100800 */
[----:B------:R-:W-:Y:S03]  /*7a3b0*/  STL [R1+0x720], R0 ;  /* 0x0007200001007387 */ /* 0x000fe60000100800 */
        /* <DEDUP_REMOVED lines=32> */
[----:B0-----:R-:W2:Y:S01]  /*7a5c0*/  LDL.LU R28, [R1+0x13a8] ;  /* 0x0013a800011c7983 */ /* 0x001ea20000300800 */
[----:B------:R-:W3:Y:S03]  /*7a5d0*/  LDL.LU R12, [R1+0x4fc] ;  /* 0x0004fc00010c7983 */ /* 0x000ee60000300800 */
        /* <DEDUP_REMOVED lines=35> */
[----:B0-----:R-:W2:Y:S01]  /*7a810*/  LDL.LU R12, [R1+0x13ac] ;  /* 0x0013ac00010c7983 */ /* 0x001ea20000300800 */
[----:B------:R-:W3:Y:S02]  /*7a820*/  LDL.LU R13, [R1+0x4f8] ;  /* 0x0004f800010d7983 */ /* 0x000ee40000300800 */
[----:B------:R-:W4:Y:S02]  /*7a830*/  LDL.LU R9, [R1+0x50c] ;  /* 0x00050c0001097983 */ /* 0x000f240000300800 */
[----:B------:R-:W4:Y:S01]  /*7a840*/  LDL.LU R2, [R1+0x508] ;  /* 0x0005080001027983 */ /* 0x000f220000300800 */
        /* <DEDUP_REMOVED lines=93> */
[----:B------:R-:W3:Y:S03]  /*7ae20*/  LDL.LU R12, [R1+0x2868] ;  /* 0x00286800010c7983 */ /* 0x000ee60000300800 */
[----:B------:R-:W-:Y:S01]  /*7ae30*/  STL [R1+0x6d8], R28 ;  /* 0x0006d81c01007387 */ /* 0x000fe20000100800 */
[----:B---3--:R-:W-:Y:S01]  /*7ae40*/  F2FP.PACK_AB R13, R12, R13 ;  /* 0x0000000d0c0d723e */ /* 0x008fe200000000ff */
[----:B----4-:R-:W-:Y:S01]  /*7ae50*/  F2FP.PACK_AB R12, R9, R2 ;  /* 0x00000002090c723e */ /* 0x010fe200000000ff */
[----:B------:R-:W-:-:S02]  /*7ae60*/  F2FP.PACK_AB R9, R29, R0 ;  /* 0x000000001d09723e */ /* 0x000fc400000000ff */
        /* <DEDUP_REMOVED lines=1645> */
[----:B------:R-:W3:Y:S03]  /*81540*/  LDL.LU R5, [R1+0x1578] ;  /* 0x0015780001057983 */ /* 0x000ee60000300800 */
[----:B---3--:R0:W-:Y:S04]  /*81550*/  STL [R1+0x23c0], R5 ;  /* 0x0023c00501007387 */ /* 0x0081e80000100800 */
[----:B0-----:R-:W3:Y:S01]  /*81560*/  LDL.LU R5, [R1+0x156c] ;  /* 0x00156c0001057983 */ /* 0x001ee20000300800 */
[----:B------:R-:W4:Y:S03]  /*81570*/  LDL.LU R4, [R1+0x15a8] ;  /* 0x0015a80001047983 */ /* 0x000f260000300800 */
[----:B----4-:R0:W-:Y:S04]  /*81580*/  STL [R1+0x23bc], R4 ;  /* 0x0023bc0401007387 */ /* 0x0101e80000100800 */
[----:B0-----:R-:W4:Y:S01]  /*81590*/  LDL.LU R4, [R1+0x157c] ;  /* 0x00157c0001047983 */ /* 0x001f220000300800 */
[----:B------:R-:W2:Y:S03]  /*815a0*/  LDL.LU R11, [R1+0x1550] ;  /* 0x00155000010b7983 */ /* 0x000ea60000300800 */
[----:B--2---:R0:W-:Y:S04]  /*815b0*/  STL [R1+0x23b8], R11 ;  /* 0x0023b80b01007387 */ /* 0x0041e80000100800 */
[----:B0-----:R-:W2:Y:S01]  /*815c0*/  LDL.LU R11, [R1+0x15ac] ;  /* 0x0015ac00010b7983 */ /* 0x001ea20000300800 */
[----:B------:R-:W2:Y:S03]  /*815d0*/  LDL.LU R9, [R1+0x1564] ;  /* 0x0015640001097983 */ /* 0x000ea60000300800 */
[----:B--2---:R0:W-:Y:S04]  /*815e0*/  STL [R1+0x23b4], R9 ;  /* 0x0023b40901007387 */ /* 0x0041e80000100800 */
[----:B0-----:R-:W2:Y:S01]  /*815f0*/  LDL.LU R9, [R1+0x1554] ;  /* 0x0015540001097983 */ /* 0x001ea20000300800 */
[----:B------:R-:W2:Y:S02]  /*81600*/  LDL.LU R10, [R1+0x1560] ;  /* 0x00156000010a7983 */ /* 0x000ea40000300800 */
[----:B------:R-:W2:Y:S02]  /*81610*/  LDL.LU R8, [R1+0x15a0] ;  /* 0x0015a00001087983 */ /* 0x000ea40000300800 */
[----:B--2---:R0:W-:Y:S04]  /*81620*/  STL [R1+0x23ac], R8 ;  /* 0x0023ac0801007387 */ /* 0x0041e80000100800 */
[----:B0-----:R-:W2:Y:S01]  /*81630*/  LDL.LU R8, [R1+0x1574] ;  /* 0x0015740001087983 */ /* 0x001ea20000300800 */
        /* <DEDUP_REMOVED lines=29> */
[----:B------:R-:W2:Y:S01]  /*81810*/  LDL.LU R28, [R1+0xa1c] ;  /* 0x000a1c00011c7983 */ /* 0x000ea20000300800 */
[----:B------:R-:W-:-:S02]  /*81820*/  F2FP.PACK_AB R7, R6, R7 ;  /* 0x000000070607723e */ /* 0x000fc400000000ff */
        /* <DEDUP_REMOVED lines=40> */
[----:B------:R0:W-:Y:S02]  /*81ab0*/  STL [R1], R7 ;  /* 0x0000000701007387 */ /* 0x0001e40000100800 */
[----:B0-----:R-:W2:Y:S02]  /*81ac0*/  LDL.LU R7, [R1+0x23c8] ;  /* 0x0023c80001077983 */ /* 0x001ea40000300800 */
[----:B--2---:R-:W-:Y:S02]  /*81ad0*/  F2FP.PACK_AB R7, R6, R7 ;  /* 0x000000070607723e */ /* 0x004fe400000000ff */
[----:B------:R-:W3:Y:S02]  /*81ae0*/  LDL.LU R6, [R1+0x23c4] ;  /* 0x0023c40001067983 */ /* 0x000ee40000300800 */
[----:B---3--:R-:W-:-:S02]  /*81af0*/  F2FP.PACK_AB R6, R5, R6 ;  /* 0x000000060506723e */ /* 0x008fc400000000ff */
[----:B------:R-:W4:Y:S02]  /*81b00*/  LDL.LU R5, [R1+0x23c0] ;  /* 0x0023c00001057983 */ /* 0x000f240000300800 */
[----:B----4-:R-:W-:Y:S02]  /*81b10*/  F2FP.PACK_AB R5, R4, R5 ;  /* 0x000000050405723e */ /* 0x010fe400000000ff */
[----:B------:R-:W2:Y:S02]  /*81b20*/  LDL.LU R4, [R1+0x23bc] ;  /* 0x0023bc0001047983 */ /* 0x000ea40000300800 */
[----:B--2---:R-:W-:Y:S02]  /*81b30*/  F2FP.PACK_AB R4, R11, R4 ;  /* 0x000000040b04723e */ /* 0x004fe400000000ff */
[----:B------:R-:W2:Y:S02]  /*81b40*/  LDL.LU R11, [R1+0x23b8] ;  /* 0x0023b800010b7983 */ /* 0x000ea40000300800 */
[----:B--2---:R-:W-:-:S02]  /*81b50*/  F2FP.PACK_AB R11, R9, R11 ;  /* 0x0000000b090b723e */ /* 0x004fc400000000ff */
[----:B------:R-:W2:Y:S02]  /*81b60*/  LDL.LU R9, [R1+0x23b4] ;  /* 0x0023b40001097983 */ /* 0x000ea40000300800 */
[----:B--2---:R-:W-:Y:S02]  /*81b70*/  F2FP.PACK_AB R10, R9, R10 ;  /* 0x0000000a090a723e */ /* 0x004fe400000000ff */
        /* <DEDUP_REMOVED lines=26> */
[----:B------:R-:W2:Y:S01]  /*81d20*/  LDL.LU R28, [R1+0x237c] ;  /* 0x00237c00011c7983 */ /* 0x000ea20000300800 */
[----:B------:R-:W-:Y:S02]  /*81d30*/  F2FP.PACK_AB R27, R2, R27 ;  /* 0x0000001b021b723e */ /* 0x000fe400000000ff */
[----:B------:R-:W-:-:S02]  /*81d40*/  F2FP.PACK_AB R26, R29, R26 ;  /* 0x0000001a1d1a723e */ /* 0x000fc400000000ff */
[----:B------:R-:W-:Y:S02]  /*81d50*/  F2FP.PACK_AB R25, R0, R25 ;  /* 0x000000190019723e */ /* 0x000fe400000000ff */
[----:B--2---:R-:W-:Y:S02]  /*81d60*/  F2FP.PACK_AB R20, R28, R20 ;  /* 0x000000141c14723e */ /* 0x004fe400000000ff */
[----:B------:R0:W5:Y:S01]  /*81d70*/  LDL.LU R28, [R1+0x2378] ;  /* 0x00237800011c7983 */ /* 0x0001620000300800 */
[----:B------:R-:W-:-:S03]  /*81d80*/  F2FP.PACK_AB R24, R3, R24 ;  /* 0x000000180318723e */ /* 0x000fc600000000ff */
.L_x_1:
[----:B0-----:R-:W2:Y:S01]  /*81d90*/  LDL.LU R0, [R1+0x2374] ;  /* 0x0023740001007983 */ /* 0x001ea20000300800 */
[C---:B-----5:R-:W-:Y:S02]  /*81da0*/  IADD3 R2, R28.reuse, 0x1, RZ ;  /* 0x000000011c027810 */ /* 0x060fe40007ffe0ff */
[----:B------:R-:W-:Y:S01]  /*81db0*/  IADD3 R3, R28, 0x2, RZ ;  /* 0x000000021c037810 */ /* 0x000fe20007ffe0ff */
[----:B------:R0:W-:Y:S04]  /*81dc0*/  STL [R1+0x29d0], R7 ;  /* 0x0029d00701007387 */ /* 0x0001e80000100800 */
[----:B------:R-:W-:Y:S01]  /*81dd0*/  BAR.SYNC.DEFER_BLOCKING 0x0 ;  /* 0x0000000000007b1d */ /* 0x000fe20000010000 */
[----:B------:R-:W-:-:S02]  /*81de0*/  ISETP.GE.AND P5, PT, R2, c[0x0][0x17c], PT ;  /* 0x00005f0002007a0c */ /* 0x000fc40003fa6270 */
[----:B------:R-:W-:Y:S02]  /*81df0*/  ISETP.GE.AND P4, PT, R3, c[0x0][0x17c], PT ;  /* 0x00005f0003007a0c */ /* 0x000fe40003f86270 */
[----:B------:R-:W-:Y:S01]  /*81e00*/  IADD3 R3, R28, 0x4, RZ ;  /* 0x000000041c037810 */ /* 0x000fe20007ffe0ff */
[----:B0-----:R-:W0:Y:S02]  /*81e10*/  S2R R7, SR_TID.X ;  /* 0x0000000000077919 */ /* 0x001e240000002100 */
[C---:B0-----:R-:W-:Y:S02]  /*81e20*/  IMAD.SHL.U32 R29, R7.reuse, 0x4, RZ ;  /* 0x00000004071d7824 */ /* 0x041fe400078e00ff */
[----:B------:R-:W-:Y:S01]  /*81e30*/  IMAD.SHL.U32 R2, R7, 0x400, RZ ;  /* 0x0000040007027824 */ /* 0x000fe200078e00ff */
[----:B--2---:R-:W-:-:S04]  /*81e40*/  LOP3.LUT R0, R0, 0x60, RZ, 0xc0, !PT ;  /* 0x0000006000007812 */ /* 0x004fc800078ec0ff */
[----:B------:R-:W-:Y:S01]  /*81e50*/  LOP3.LUT R0, R0, 0x70, R29, 0x78, !PT ;  /* 0x0000007000007812 */ /* 0x000fe200078e781d */
[----:B------:R-:W-:Y:S01]  /*81e60*/  IMAD.SHL.U32 R29, R7, 0x40, RZ ;  /* 0x00000040071d7824 */ /* 0x000fe200078e00ff */
[----:B------:R-:W-:Y:S02]  /*81e70*/  LOP3.LUT R7, R2, 0x6000, RZ, 0xc0, !PT ;  /* 0x0000600002077812 */ /* 0x000fe400078ec0ff */
[----:B------:R-:W-:Y:S02]  /*81e80*/  IADD3 R2, R28, 0x3, RZ ;  /* 0x000000031c027810 */ /* 0x000fe40007ffe0ff */
[----:B------:R-:W-:-:S04]  /*81e90*/  LOP3.LUT R29, R29, 0x1800, RZ, 0xc0, !PT ;  /* 0x000018001d1d7812 */ /* 0x000fc800078ec0ff */
[----:B------:R-:W-:Y:S02]  /*81ea0*/  IADD3 R0, R0, R7, R29 ;  /* 0x0000000700007210 */ /* 0x000fe40007ffe01d */
[----:B------:R-:W2:Y:S01]  /*81eb0*/  LDL.LU R7, [R1+0x29d0] ;  /* 0x0029d00001077983 */ /* 0x000ea20000300800 */
[----:B------:R-:W-:Y:S02]  /*81ec0*/  ISETP.GE.AND P0, PT, R2, c[0x0][0x17c], PT ;  /* 0x00005f0002007a0c */ /* 0x000fe40003f06270 */
[----:B------:R-:W-:Y:S01]  /*81ed0*/  ISETP.GE.AND P6, PT, R3, c[0x0][0x17c], PT ;  /* 0x00005f0003007a0c */ /* 0x000fe20003fc6270 */
[----:B------:R-:W-:Y:S04]  /*81ee0*/  STS.128 [R0], R24 ;  /* 0x0000001800007388 */ /* 0x000fe80000000c00 */
[----:B------:R0:W-:Y:S04]  /*81ef0*/  STL [R1+0x23e0], R24 ;  /* 0x0023e01801007387 */ /* 0x0001e80000100800 */
[----:B------:R-:W-:Y:S04]  /*81f00*/  STS.128 [R0+0x100], R16 ;  /* 0x0001001000007388 */ /* 0x000fe80000000c00 */
[----:B------:R-:W-:Y:S04]  /*81f10*/  STS.128 [R0+0x180], R12 ;  /* 0x0001800c00007388 */ /* 0x000fe80000000c00 */
[----:B0-----:R-:W3:Y:S04]  /*81f20*/  LDL.LU R24, [R1+0x90] ;  /* 0x0000900001187983 */ /* 0x001ee80000300800 */
[----:B------:R-:W3:Y:S04]  /*81f30*/  LDL.LU R25, [R1+0x94] ;  /* 0x0000940001197983 */ /* 0x000ee80000300800 */
[----:B------:R-:W4:Y:S04]  /*81f40*/  LDL.LU R26, [R1+0x98] ;  /* 0x00009800011a7983 */ /* 0x000f280000300800 */
[----:B------:R-:W4:Y:S04]  /*81f50*/  LDL.LU R27, [R1+0x9c] ;  /* 0x00009c00011b7983 */ /* 0x000f280000300800 */
[----:B------:R-:W-:Y:S04]  /*81f60*/  STS.128 [R0+0x200], R8 ;  /* 0x0002000800007388 */ /* 0x000fe80000000c00 */
[----:B------:R-:W0:Y:S04]  /*81f70*/  S2R R2, SR_TID.X ;  /* 0x0000000000027919 */ /* 0x000e280000002100 */
[----:B------:R-:W1:Y:S04]  /*81f80*/  S2R R29, SR_TID.X ;  /* 0x00000000001d7919 */ /* 0x000e680000002100 */
[----:B------:R-:W-:Y:S01]  /*81f90*/  STS.128 [R0+0x80], R20 ;  /* 0x0000801400007388 */ /* 0x000fe20000000c00 */
[----:B0-----:R-:W-:Y:S01]  /*81fa0*/  IMAD.SHL.U32 R2, R2, 0x1000, RZ ;  /* 0x0000100002027824 */ /* 0x001fe200078e00ff */
[----:B-1----:R-:W-:-:S04]  /*81fb0*/  LOP3.LUT R29, R29, 0x7f, RZ, 0xc0, !PT ;  /* 0x0000007f1d1d7812 */ /* 0x002fc800078ec0ff */
[----:B------:R-:W-:-:S05]  /*81fc0*/  LOP3.LUT R2, R2, 0x6000, RZ, 0xc0, !PT ;  /* 0x0000600002027812 */ /* 0x000fca00078ec0ff */
[----:B------:R-:W-:Y:S01]  /*81fd0*/  IMAD R2, R29, 0x10, R2 ;  /* 0x000000101d027824 */ /* 0x000fe200078e0202 */
[----:B----4-:R-:W-:Y:S04]  /*81fe0*/  STL.64 [R1+0x2988], R26 ;  /* 0x0029881a01007387 */ /* 0x010fe80000100a00 */
[----:B---3--:R0:W-:Y:S04]  /*81ff0*/  STL.64 [R1+0x2980], R24 ;  /* 0x0029801801007387 */ /* 0x0081e80000100a00 */
[----:B0-----:R-:W3:Y:S04]  /*82000*/  LDL.LU R24, [R1+0x40] ;  /* 0x0000400001187983 */ /* 0x001ee80000300800 */
[----:B------:R-:W3:Y:S04]  /*82010*/  LDL.LU R25, [R1+0x44] ;  /* 0x0000440001197983 */ /* 0x000ee80000300800 */
[----:B------:R-:W4:Y:S04]  /*82020*/  LDL.LU R26, [R1+0x48] ;  /* 0x00004800011a7983 */ /* 0x000f280000300800 */
[----:B------:R-:W4:Y:S04]  /*82030*/  LDL.LU R27, [R1+0x4c] ;  /* 0x00004c00011b7983 */ /* 0x000f280000300800 */
        /* <DEDUP_REMOVED lines=20> */
[----:B0-----:R-:W3:Y:S04]  /*82180*/  LDL.LU R24, [R1] ;  /* 0x0000000001187983 */ /* 0x001ee80000300800 */
[----:B------:R-:W3:Y:S04]  /*82190*/  LDL.LU R25, [R1+0x4] ;  /* 0x0000040001197983 */ /* 0x000ee80000300800 */
[----:B------:R-:W3:Y:S04]  /*821a0*/  LDL.LU R26, [R1+0x8] ;  /* 0x00000800011a7983 */ /* 0x000ee80000300800 */
[----:B------:R-:W3:Y:S04]  /*821b0*/  LDL.LU R27, [R1+0xc] ;  /* 0x00000c00011b7983 */ /* 0x000ee80000300800 */
[----:B------:R-:W4:Y:S04]  /*821c0*/  LDL.LU R16, [R1+0x80] ;  /* 0x0000800001107983 */ /* 0x000f280000300800 */
        /* <DEDUP_REMOVED lines=11> */
[----:B--2---:R0:W-:Y:S04]  /*82280*/  STS.128 [R0+0x280], R4 ;  /* 0x0002800400007388 */ /* 0x0041e80000000c00 */
[----:B0-----:R-:W2:Y:S04]  /*82290*/  LDL.LU R4, [R1+0x50] ;  /* 0x0000500001047983 */ /* 0x001ea80000300800 */
[----:B------:R-:W2:Y:S04]  /*822a0*/  LDL.LU R5, [R1+0x54] ;  /* 0x0000540001057983 */ /* 0x000ea80000300800 */
[----:B------:R-:W2:Y:S04]  /*822b0*/  LDL.LU R6, [R1+0x58] ;  /* 0x0000580001067983 */ /* 0x000ea80000300800 */
[----:B------:R-:W2:Y:S04]  /*822c0*/  LDL.LU R7, [R1+0x5c] ;  /* 0x00005c0001077983 */ /* 0x000ea80000300800 */
[----:B---3--:R0:W-:Y:S04]  /*822d0*/  STS.128 [R0+0x300], R24 ;  /* 0x0003001800007388 */ /* 0x0081e80000000c00 */
[----:B0-----:R-:W3:Y:S04]  /*822e0*/  LDL.LU.64 R26, [R1+0x29c8] ;  /* 0x0029c800011a7983 */ /* 0x001ee80000300a00 */
[----:B------:R-:W3:Y:S04]  /*822f0*/  LDL.LU.64 R24, [R1+0x29c0] ;  /* 0x0029c00001187983 */ /* 0x000ee80000300a00 */
        /* <DEDUP_REMOVED lines=12> */
[----:B--2---:R-:W-:Y:S04]  /*823c0*/  STS.128 [R0+0x580], R4 ;  /* 0x0005800400007388 */ /* 0x004fe80000000c00 */
[----:B----4-:R-:W-:Y:S04]  /*823d0*/  STS.128 [R0+0x600], R8 ;  /* 0x0006000800007388 */ /* 0x010fe80000000c00 */
[----:B------:R-:W-:Y:S04]  /*823e0*/  STS.128 [R0+0x680], R12 ;  /* 0x0006800c00007388 */ /* 0x000fe80000000c00 */
[----:B------:R-:W-:Y:S04]  /*823f0*/  STS.128 [R0+0x700], R16 ;  /* 0x0007001000007388 */ /* 0x000fe80000000c00 */
[----:B---3--:R-:W-:Y:S04]  /*82400*/  STS.128 [R0+0x780], R24 ;  /* 0x0007801800007388 */ /* 0x008fe80000000c00 */
[----:B------:R-:W-:Y:S06]  /*82410*/  BAR.SYNC.DEFER_BLOCKING 0x0 ;  /* 0x0000000000007b1d */ /* 0x000fec0000010000 */
[----:B------:R-:W0:Y:S02]  /*82420*/  LDS.128 R8, [R2] ;  /* 0x0000000002087984 */ /* 0x000e240000000c00 */
[----:B0-----:R-:W-:-:S02]  /*82430*/  IMAD.MOV.U32 R19, RZ, RZ, R8 ;  /* 0x000000ffff137224 */ /* 0x001fc400078e0008 */
[----:B------:R-:W-:Y:S04]  /*82440*/  STL [R1+0x44], R9 ;  /* 0x0000440901007387 */ /* 0x000fe80000100800 */
[----:B------:R-:W-:Y:S04]  /*82450*/  STL.64 [R1+0x48], R10 ;  /* 0x0000480a01007387 */ /* 0x000fe80000100a00 */
[----:B------:R-:W-:Y:S04]  /*82460*/  STL [R1+0x28a8], R19 ;  /* 0x0028a81301007387 */ /* 0x000fe80000100800 */
[----:B------:R-:W0:Y:S04]  /*82470*/  LDS.128 R16, [R2+0x800] ;  /* 0x0008000002107984 */ /* 0x000e280000000c00 */
[----:B------:R-:W1:Y:S04]  /*82480*/  LDS.128 R8, [R2+0x1000] ;  /* 0x0010000002087984 */ /* 0x000e680000000c00 */
[----:B------:R-:W2:Y:S04]  /*82490*/  LDL.LU R12, [R1+0x180] ;  /* 0x00018000010c7983 */ /* 0x000ea80000300800 */
[----:B0-----:R-:W-:Y:S04]  /*824a0*/  STL.64 [R1+0x1f0], R16 ;  /* 0x0001f01001007387 */ /* 0x001fe80000100a00 */
[----:B------:R-:W-:Y:S04]  /*824b0*/  STL.64 [R1+0x1f8], R18 ;  /* 0x0001f81201007387 */ /* 0x000fe80000100a00 */
[----:B-1----:R0:W-:Y:S04]  /*824c0*/  STL.64 [R1+0x2c0], R8 ;  /* 0x0002c00801007387 */ /* 0x0021e80000100a00 */
[----:B------:R1:W-:Y:S04]  /*824d0*/  STL.64 [R1+0x2c8], R10 ;  /* 0x0002c80a01007387 */ /* 0x0003e80000100a00 */
[----:B------:R-:W2:Y:S04]  /*824e0*/  LDL.LU R13, [R1+0x184] ;  /* 0x00018400010d7983 */ /* 0x000ea80000300800 */
[----:B------:R-:W3:Y:S04]  /*824f0*/  LDL.LU R14, [R1+0x188] ;  /* 0x00018800010e7983 */ /* 0x000ee80000300800 */
[----:B------:R-:W3:Y:S04]  /*82500*/  LDL.LU R15, [R1+0x18c] ;  /* 0x00018c00010f7983 */ /* 0x000ee80000300800 */
[----:B---3--:R-:W-:Y:S04]  /*82510*/  STL.64 [R1+0x28b8], R14 ;  /* 0x0028b80e01007387 */ /* 0x008fe80000100a00 */
[----:B--2---:R-:W-:Y:S04]  /*82520*/  STL.64 [R1+0x28b0], R12 ;  /* 0x0028b00c01007387 */ /* 0x004fe80000100a00 */
[----:B0-----:R-:W2:Y:S04]  /*82530*/  LDL.LU R8, [R1+0x170] ;  /* 0x0001700001087983 */ /* 0x001ea80000300800 */
[----:B------:R-:W2:Y:S04]  /*82540*/  LDL.LU R9, [R1+0x174] ;  /* 0x0001740001097983 */ /* 0x000ea80000300800 */
[----:B-1----:R-:W3:Y:S04]  /*82550*/  LDL.LU R10, [R1+0x178] ;  /* 0x00017800010a7983 */ /* 0x002ee80000300800 */
[----:B------:R-:W3:Y:S04]  /*82560*/  LDL.LU R11, [R1+0x17c] ;  /* 0x00017c00010b7983 */ /* 0x000ee80000300800 */
[----:B---3--:R-:W-:Y:S04]  /*82570*/  STL.64 [R1+0x28c8], R10 ;  /* 0x0028c80a01007387 */ /* 0x008fe80000100a00 */
[----:B--2---:R0:W-:Y:S04]  /*82580*/  STL.64 [R1+0x28c0], R8 ;  /* 0x0028c00801007387 */ /* 0x0041e80000100a00 */
[----:B------:R-:W2:Y:S04]  /*82590*/  LDL.LU R16, [R1+0x160] ;  /* 0x0001600001107983 */ /* 0x000ea80000300800 */
[----:B------:R-:W2:Y:S04]  /*825a0*/  LDL.LU R17, [R1+0x164] ;  /* 0x0001640001117983 */ /* 0x000ea80000300800 */
[----:B------:R-:W3:Y:S04]  /*825b0*/  LDL.LU R18, [R1+0x168] ;  /* 0x0001680001127983 */ /* 0x000ee80000300800 */
[----:B------:R-:W3:Y:S04]  /*825c0*/  LDL.LU R19, [R1+0x16c] ;  /* 0x00016c0001137983 */ /* 0x000ee80000300800 */
[----:B---3--:R-:W-:Y:S04]  /*825d0*/  STL.64 [R1+0x28d8], R18 ;  /* 0x0028d81201007387 */ /* 0x008fe80000100a00 */
[----:B--2---:R1:W-:Y:S04]  /*825e0*/  STL.64 [R1+0x28d0], R16 ;  /* 0x0028d01001007387 */ /* 0x0043e80000100a00 */
[----:B0-----:R-:W2:Y:S04]  /*825f0*/  LDL.LU R8, [R1+0x140] ;  /* 0x0001400001087983 */ /* 0x001ea80000300800 */
[----:B------:R-:W2:Y:S04]  /*82600*/  LDL.LU R9, [R1+0x144] ;  /* 0x0001440001097983 */ /* 0x000ea80000300800 */
[----:B------:R-:W3:Y:S04]  /*82610*/  LDL.LU R10, [R1+0x148] ;  /* 0x00014800010a7983 */ /* 0x000ee80000300800 */
[----:B------:R-:W3:Y:S04]  /*82620*/  LDL.LU R11, [R1+0x14c] ;  /* 0x00014c00010b7983 */ /* 0x000ee80000300800 */
[----:B---3--:R-:W-:Y:S04]  /*82630*/  STL.64 [R1+0x28e8], R10 ;  /* 0x0028e80a01007387 */ /* 0x008fe80000100a00 */
[----:B--2---:R0:W-:Y:S04]  /*82640*/  STL.64 [R1+0x28e0], R8 ;  /* 0x0028e00801007387 */ /* 0x0041e80000100a00 */
[----:B-1----:R-:W2:Y:S04]  /*82650*/  LDL.LU R16, [R1+0x130] ;  /* 0x0001300001107983 */ /* 0x002ea80000300800 */
[----:B------:R-:W2:Y:S04]  /*82660*/  LDL.LU R17, [R1+0x134] ;  /* 0x0001340001117983 */ /* 0x000ea80000300800 */
[----:B------:R-:W3:Y:S04]  /*82670*/  LDL.LU R18, [R1+0x138] ;  /* 0x0001380001127983 */ /* 0x000ee80000300800 */
[----:B------:R-:W3:Y:S04]  /*82680*/  LDL.LU R19, [R1+0x13c] ;  /* 0x00013c0001137983 */ /* 0x000ee80000300800 */
[----:B---3--:R-:W-:Y:S04]  /*82690*/  STL.64 [R1+0x28f8], R18 ;  /* 0x0028f81201007387 */ /* 0x008fe80000100a00 */
[----:B--2---:R-:W-:Y:S04]  /*826a0*/  STL.64 [R1+0x28f0], R16 ;  /* 0x0028f01001007387 */ /* 0x004fe80000100a00 */
[----:B0-----:R-:W2:Y:S04]  /*826b0*/  LDL.LU R8, [R1+0x120] ;  /* 0x0001200001087983 */ /* 0x001ea80000300800 */
        /* <DEDUP_REMOVED lines=44> */
[----:B------:R-:W3:Y:S01]  /*82980*/  LDL.LU R11, [R1+0xac] ;  /* 0x0000ac00010b7983 */ /* 0x000ee20000300800 */
[----:B------:R-:W-:-:S02]  /*82990*/  LOP3.LUT R29, R2, 0x20, RZ, 0x3c, !PT ;  /* 0x00000020021d7812 */ /* 0x000fc400078e3cff */
[----:B------:R-:W-:Y:S01]  /*829a0*/  LOP3.LUT R4, R2, 0x40, RZ, 0x3c, !PT ;  /* 0x0000004002047812 */ /* 0x000fe200078e3cff */
[----:B---3--:R-:W-:Y:S04]  /*829b0*/  STL.64 [R1+0x2978], R10 ;  /* 0x0029780a01007387 */ /* 0x008fe80000100a00 */
[----:B--2---:R-:W-:Y:S04]  /*829c0*/  STL.64 [R1+0x2970], R8 ;  /* 0x0029700801007387 */ /* 0x004fe80000100a00 */
[----:B------:R-:W0:Y:S04]  /*829d0*/  LDS.128 R8, [R2+0x1800] ;  /* 0x0018000002087984 */ /* 0x000e280000000c00 */
[----:B------:R-:W2:Y:S04]  /*829e0*/  LDL.LU R16, [R1+0x110] ;  /* 0x0001100001107983 */ /* 0x000ea80000300800 */
[----:B------:R-:W2:Y:S04]  /*829f0*/  LDL.LU R17, [R1+0x114] ;  /* 0x0001140001117983 */ /* 0x000ea80000300800 */
[----:B------:R-:W2:Y:S04]  /*82a00*/  LDL.LU R18, [R1+0x118] ;  /* 0x0001180001127983 */ /* 0x000ea80000300800 */
[----:B------:R-:W2:Y:S04]  /*82a10*/  LDL.LU R19, [R1+0x11c] ;  /* 0x00011c0001137983 */ /* 0x000ea80000300800 */
[----:B------:R-:W3:Y:S04]  /*82a20*/  LDL.LU R12, [R1+0x150] ;  /* 0x00015000010c7983 */ /* 0x000ee80000300800 */
[----:B------:R-:W3:Y:S04]  /*82a30*/  LDL.LU R13, [R1+0x154] ;  /* 0x00015400010d7983 */ /* 0x000ee80000300800 */
[----:B------:R-:W3:Y:S04]  /*82a40*/  LDL.LU R14, [R1+0x158] ;  /* 0x00015800010e7983 */ /* 0x000ee80000300800 */
[----:B------:R-:W3:Y:S04]  /*82a50*/  LDL.LU R15, [R1+0x15c] ;  /* 0x00015c00010f7983 */ /* 0x000ee80000300800 */
[----:B------:R-:W4:Y:S04]  /*82a60*/  LDL.LU R24, [R1+0x190] ;  /* 0x0001900001187983 */ /* 0x000f280000300800 */
[----:B------:R-:W4:Y:S04]  /*82a70*/  LDL.LU R25, [R1+0x194] ;  /* 0x0001940001197983 */ /* 0x000f280000300800 */
[----:B------:R-:W4:Y:S04]  /*82a80*/  LDL.LU R26, [R1+0x198] ;  /* 0x00019800011a7983 */ /* 0x000f280000300800 */
[----:B------:R-:W4:Y:S04]  /*82a90*/  LDL.LU R27, [R1+0x19c] ;  /* 0x00019c00011b7983 */ /* 0x000f280000300800 */
[----:B0-----:R-:W-:Y:S04]  /*82aa0*/  STL.64 [R1+0x380], R8 ;  /* 0x0003800801007387 */ /* 0x001fe80000100a00 */
[----:B------:R-:W-:Y:S04]  /*82ab0*/  STL.64 [R1+0x388], R10 ;  /* 0x0003880a01007387 */ /* 0x000fe80000100a00 */
[----:B------:R-:W0:Y:S04]  /*82ac0*/  LDS.128 R8, [R29] ;  /* 0x000000001d087984 */ /* 0x000e280000000c00 */
[----:B0-----:R-:W-:Y:S04]  /*82ad0*/  STL.64 [R1+0x70], R8 ;  /* 0x0000700801007387 */ /* 0x001fe80000100a00 */
[----:B------:R-:W-:Y:S04]  /*82ae0*/  STL.64 [R1+0x78], R10 ;  /* 0x0000780a01007387 */ /* 0x000fe80000100a00 */
[----:B------:R-:W0:Y:S04]  /*82af0*/  LDS.128 R8, [R29+0x800] ;  /* 0x000800001d087984 */ /* 0x000e280000000c00 */
        /* <DEDUP_REMOVED lines=8> */
[----:B------:R-:W0:Y:S04]  /*82b80*/  LDS.128 R8, [R4] ;  /* 0x0000000004087984 */ /* 0x000e280000000c00 */
[----:B0-----:R-:W-:Y:S01]  /*82b90*/  STL [R1+0x84], R9 ;  /* 0x0000840901007387 */ /* 0x001fe20000100800 */
[----:B------:R-:W-:-:S03]  /*82ba0*/  IMAD.MOV.U32 R23, RZ, RZ, R8 ;  /* 0x000000ffff177224 */ /* 0x000fc600078e0008 */
[----:B------:R-:W-:Y:S04]  /*82bb0*/  STL.64 [R1+0x88], R10 ;  /* 0x0000880a01007387 */ /* 0x000fe80000100a00 */
[----:B------:R-:W0:Y:S04]  /*82bc0*/  LDS.128 R8, [R4+0x800] ;  /* 0x0008000004087984 */ /* 0x000e280000000c00 */
[----:B0-----:R-:W-:Y:S04]  /*82bd0*/  STL.64 [R1+0x210], R8 ;  /* 0x0002100801007387 */ /* 0x001fe80000100a00 */
[----:B------:R-:W-:Y:S04]  /*82be0*/  STL.64 [R1+0x218], R10 ;  /* 0x0002180a01007387 */ /* 0x000fe80000100a00 */
[----:B------:R-:W0:Y:S01]  /*82bf0*/  LDS.128 R8, [R4+0x1000] ;  /* 0x0010000004087984 */ /* 0x000e220000000c00 */
[----:B------:R-:W-:-:S03]  /*82c00*/  LOP3.LUT R3, R2, 0x60, RZ, 0x3c, !PT ;  /* 0x0000006002037812 */ /* 0x000fc600078e3cff */
[----:B0-----:R-:W-:Y:S04]  /*82c10*/  STL.64 [R1+0x2e0], R8 ;  /* 0x0002e00801007387 */ /* 0x001fe80000100a00 */
[----:B------:R-:W-:Y:S04]  /*82c20*/  STL.64 [R1+0x2e8], R10 ;  /* 0x0002e80a01007387 */ /* 0x000fe80000100a00 */
[----:B------:R-:W0:Y:S04]  /*82c30*/  LDS.128 R8, [R4+0x1800] ;  /* 0x0018000004087984 */ /* 0x000e280000000c00 */
        /* <DEDUP_REMOVED lines=12> */
[----:B------:R-:W-:Y:S06]  /*82d00*/  BAR.SYNC.DEFER_BLOCKING 0x0 ;  /* 0x0000000000007b1d */ /* 0x000fec0000010000 */
[----:B0-----:R-:W-:Y:S04]  /*82d10*/  STL.64 [R1+0x420], R8 ;  /* 0x0004200801007387 */ /* 0x001fe80000100a00 */
[----:B------:R0:W-:Y:S04]  /*82d20*/  STL.64 [R1+0x428], R10 ;  /* 0x0004280a01007387 */ /* 0x0001e80000100a00 */
[----:B0-----:R-:W2:Y:S04]  /*82d30*/  LDL.LU.64 R10, [R1+0x2978] ;  /* 0x00297800010a7983 */ /* 0x001ea80000300a00 */
[----:B------:R-:W2:Y:S04]  /*82d40*/  LDL.LU.64 R8, [R1+0x2970] ;  /* 0x0029700001087983 */ /* 0x000ea80000300a00 */
[----:B--2---:R0:W-:Y:S04]  /*82d50*/  STS.128 [R0], R8 ;  /* 0x0000000800007388 */ /* 0x0041e80000000c00 */
[----:B0-----:R-:W2:Y:S04]  /*82d60*/  LDL.LU.64 R10, [R1+0x2968] ;  /* 0x00296800010a7983 */ /* 0x001ea80000300a00 */
[----:B------:R-:W2:Y:S04]  /*82d70*/  LDL.LU.64 R8, [R1+0x2960] ;  /* 0x0029600001087983 */ /* 0x000ea80000300a00 */
[----:B--2---:R0:W-:Y:S04]  /*82d80*/  STS.128 [R0+0x80], R8 ;  /* 0x0000800800007388 */ /* 0x0041e80000000c00 */
        /* <DEDUP_REMOVED lines=14> */
[----:B------:R-:W-:Y:S04]  /*82e70*/  STS.128 [R0+0x380], R16 ;  /* 0x0003801000007388 */ /* 0x000fe80000000c00 */
[----:B--2---:R0:W-:Y:S04]  /*82e80*/  STS.128 [R0+0x300], R8 ;  /* 0x0003000800007388 */ /* 0x0041e80000000c00 */
[----:B0-----:R-:W2:Y:S04]  /*82e90*/  LDL.LU.64 R10, [R1+0x2908] ;  /* 0x00290800010a7983 */ /* 0x001ea80000300a00 */
[----:B------:R-:W2:Y:S04]  /*82ea0*/  LDL.LU.64 R8, [R1+0x2900] ;  /* 0x0029000001087983 */ /* 0x000ea80000300a00 */
[----:B------:R-:W3:Y:S04]  /*82eb0*/  LDL.LU.64 R18, [R1+0x28f8] ;  /* 0x0028f80001127983 */ /* 0x000ee80000300a00 */
[----:B------:R-:W3:Y:S04]  /*82ec0*/  LDL.LU.64 R16, [R1+0x28f0] ;  /* 0x0028f00001107983 */ /* 0x000ee80000300a00 */
[----:B--2---:R0:W-:Y:S04]  /*82ed0*/  STS.128 [R0+0x400], R8 ;  /* 0x0004000800007388 */ /* 0x0041e80000000c00 */
[----:B0-----:R-:W2:Y:S04]  /*82ee0*/  LDL.LU.64 R10, [R1+0x28e8] ;  /* 0x0028e800010a7983 */ /* 0x001ea80000300a00 */
[----:B------:R-:W2:Y:S04]  /*82ef0*/  LDL.LU.64 R8, [R1+0x28e0] ;  /* 0x0028e00001087983 */ /* 0x000ea80000300a00 */
[----:B---3--:R0:W-:Y:S04]  /*82f00*/  STS.128 [R0+0x480], R16 ;  /* 0x0004801000007388 */ /* 0x0081e80000000c00 */
[----:B0-----:R-:W3:Y:S04]  /*82f10*/  LDL.LU.64 R18, [R1+0x28d8] ;  /* 0x0028d80001127983 */ /* 0x001ee80000300a00 */
[----:B------:R-:W3:Y:S04]  /*82f20*/  LDL.LU.64 R16, [R1+0x28d0] ;  /* 0x0028d00001107983 */ /* 0x000ee80000300a00 */
[----:B------:R-:W-:Y:S04]  /*82f30*/  STS.128 [R0+0x580], R12 ;  /* 0x0005800c00007388 */ /* 0x000fe80000000c00 */
[----:B--2---:R0:W-:Y:S04]  /*82f40*/  STS.128 [R0+0x500], R8 ;  /* 0x0005000800007388 */ /* 0x0041e80000000c00 */
[----:B0-----:R-:W2:Y:S04]  /*82f50*/  LDL.LU.64 R10, [R1+0x28c8] ;  /* 0x0028c800010a7983 */ /* 0x001ea80000300a00 */
[----:B------:R-:W2:Y:S04]  /*82f60*/  LDL.LU.64 R8, [R1+0x28c0] ;  /* 0x0028c00001087983 */ /* 0x000ea80000300a00 */
[----:B------:R-:W2:Y:S04]  /*82f70*/  LDL.LU.64 R14, [R1+0x28b8] ;  /* 0x0028b800010e7983 */ /* 0x000ea80000300a00 */
[----:B------:R-:W2:Y:S04]  /*82f80*/  LDL.LU.64 R12, [R1+0x28b0] ;  /* 0x0028b000010c7983 */ /* 0x000ea80000300a00 */
[----:B---3--:R0:W-:Y:S04]  /*82f90*/  STS.128 [R0+0x600], R16 ;  /* 0x0006001000007388 */ /* 0x0081e80000000c00 */
[----:B0-----:R-:W3:Y:S04]  /*82fa0*/  LDL.LU R19, [R1+0x28a8] ;  /* 0x0028a80001137983 */ /* 0x001ee80000300800 */
[----:B----4-:R-:W-:Y:S04]  /*82fb0*/  STS.128 [R0+0x780], R24 ;  /* 0x0007801800007388 */ /* 0x010fe80000000c00 */
[----:B--2---:R-:W-:Y:S04]  /*82fc0*/  STS.128 [R0+0x680], R8 ;  /* 0x0006800800007388 */ /* 0x004fe80000000c00 */
[----:B------:R-:W-:Y:S04]  /*82fd0*/  STS.128 [R0+0x700], R12 ;  /* 0x0007000c00007388 */ /* 0x000fe80000000c00 */
[----:B------:R-:W-:Y:S06]  /*82fe0*/  BAR.SYNC.DEFER_BLOCKING 0x0 ;  /* 0x0000000000007b1d */ /* 0x000fec0000010000 */
[----:B------:R-:W0:Y:S04]  /*82ff0*/  LDS.128 R8, [R2] ;  /* 0x0000000002087984 */ /* 0x000e280000000c00 */
[----:B------:R-:W-:Y:S04]  /*83000*/  LDS.128 R12, [R2+0x1800] ;  /* 0x00180000020c7984 */ /* 0x000fe80000000c00 */
[----:B0-----:R-:W-:Y:S01]  /*83010*/  STL [R1+0x14], R9 ;  /* 0x0000140901007387 */ /* 0x001fe20000100800 */
[----:B------:R-:W-:-:S03]  /*83020*/  IMAD.MOV.U32 R18, RZ, RZ, R8 ;  /* 0x000000ffff127224 */ /* 0x000fc600078e0008 */
[----:B------:R-:W-:Y:S04]  /*83030*/  STL.64 [R1+0x18], R10 ;  /* 0x0000180a01007387 */ /* 0x000fe80000100a00 */
[----:B------:R-:W0:Y:S04]  /*83040*/  LDS.128 R8, [R2+0x800] ;  /* 0x0008000002087984 */ /* 0x000e280000000c00 */
[----:B---3--:R-:W-:Y:S04]  /*83050*/  STL.64 [R1+0x2400], R18 ;  /* 0x0024001201007387 */ /* 0x008fe80000100a00 */
[----:B------:R-:W1:Y:S04]  /*83060*/  LDS.128 R16, [R2+0x1000] ;  /* 0x0010000002107984 */ /* 0x000e680000000c00 */
[----:B0-----:R-:W-:Y:S04]  /*83070*/  STL.64 [R1+0x60], R8 ;  /* 0x0000600801007387 */ /* 0x001fe80000100a00 */
[----:B------:R-:W-:Y:S04]  /*83080*/  STL.64 [R1+0x68], R10 ;  /* 0x0000680a01007387 */ /* 0x000fe80000100a00 */
[----:B------:R-:W0:Y:S04]  /*83090*/  LDS.128 R8, [R29] ;  /* 0x000000001d087984 */ /* 0x000e280000000c00 */
[----:B-1----:R-:W-:Y:S04]  /*830a0*/  STL.64 [R1+0xc0], R16 ;  /* 0x0000c01001007387 */ /* 0x002fe80000100a00 */
[----:B------:R-:W-:Y:S04]  /*830b0*/  STL.64 [R1+0xc8], R18 ;  /* 0x0000c81201007387 */ /* 0x000fe80000100a00 */
[----:B------:R-:W1:Y:S04]  /*830c0*/  LDS.128 R16, [R29+0x800] ;  /* 0x000800001d107984 */ /* 0x000e680000000c00 */
[----:B0-----:R-:W-:Y:S04]  /*830d0*/  STL [R1+0x34], R9 ;  /* 0x0000340901007387 */ /* 0x001fe80000100800 */
[----:B------:R-:W-:Y:S04]  /*830e0*/  STL.64 [R1+0x100], R12 ;  /* 0x0001000c01007387 */ /* 0x000fe80000100a00 */
[----:B------:R-:W-:Y:S04]  /*830f0*/  STL.64 [R1+0x108], R14 ;  /* 0x0001080e01007387 */ /* 0x000fe80000100a00 */
[----:B------:R-:W0:Y:S01]  /*83100*/  LDS.128 R12, [R29+0x1000] ;  /* 0x001000001d0c7984 */ /* 0x000e220000000c00 */
[----:B------:R-:W-:-:S03]  /*83110*/  IMAD.MOV.U32 R24, RZ, RZ, R8 ;  /* 0x000000ffff187224 */ /* 0x000fc600078e0008 */
[----:B------:R2:W-:Y:S04]  /*83120*/  STL.64 [R1+0x38], R10 ;  /* 0x0000380a01007387 */ /* 0x0005e80000100a00 */
[----:B------:R-:W3:Y:S04]  /*83130*/  LDL.LU R8, [R1+0x300] ;  /* 0x0003000001087983 */ /* 0x000ee80000300800 */
[----:B-1----:R1:W-:Y:S04]  /*83140*/  STL.64 [R1+0xa0], R16 ;  /* 0x0000a01001007387 */ /* 0x0023e80000100a00 */
[----:B------:R4:W-:Y:S04]  /*83150*/  STL.64 [R1+0xa8], R18 ;  /* 0x0000a81201007387 */ /* 0x0009e80000100a00 */
[----:B0-----:R0:W-:Y:S04]  /*83160*/  STL.64 [R1+0xe0], R12 ;  /* 0x0000e00c01007387 */ /* 0x0011e80000100a00 */
[----:B------:R0:W-:Y:S04]  /*83170*/  STL.64 [R1+0xe8], R14 ;  /* 0x0000e80e01007387 */ /* 0x0001e80000100a00 */
[----:B------:R-:W3:Y:S04]  /*83180*/  LDL.LU R9, [R1+0x304] ;  /* 0x0003040001097983 */ /* 0x000ee80000300800 */
[----:B--2---:R-:W2:Y:S04]  /*83190*/  LDL.LU R10, [R1+0x308] ;  /* 0x00030800010a7983 */ /* 0x004ea80000300800 */
[----:B------:R-:W2:Y:S04]  /*831a0*/  LDL.LU R11, [R1+0x30c] ;  /* 0x00030c00010b7983 */ /* 0x000ea80000300800 */
[----:B--2---:R-:W-:Y:S04]  /*831b0*/  STL.64 [R1+0x27f0], R10 ;  /* 0x0027f00a01007387 */ /* 0x004fe80000100a00 */
[----:B---3--:R-:W-:Y:S04]  /*831c0*/  STL.64 [R1+0x27e8], R8 ;  /* 0x0027e80801007387 */ /* 0x008fe80000100a00 */
[----:B-1----:R-:W2:Y:S04]  /*831d0*/  LDL.LU R16, [R1+0x2f0] ;  /* 0x0002f00001107983 */ /* 0x002ea80000300800 */
[----:B------:R-:W2:Y:S04]  /*831e0*/  LDL.LU R17, [R1+0x2f4] ;  /* 0x0002f40001117983 */ /* 0x000ea80000300800 */
[----:B----4-:R-:W3:Y:S04]  /*831f0*/  LDL.LU R18, [R1+0x2f8] ;  /* 0x0002f80001127983 */ /* 0x010ee80000300800 */
[----:B------:R-:W3:Y:S04]  /*83200*/  LDL.LU R19, [R1+0x2fc] ;  /* 0x0002fc0001137983 */ /* 0x000ee80000300800 */
[----:B------:R-:W1:Y:S04]  /*83210*/  LDS.128 R8, [R4] ;  /* 0x0000000004087984 */ /* 0x000e680000000c00 */
[----:B---3--:R-:W-:Y:S04]  /*83220*/  STL.64 [R1+0x2800], R18 ;  /* 0x0028001201007387 */ /* 0x008fe80000100a00 */
[----:B--2---:R-:W-:Y:S04]  /*83230*/  STL.64 [R1+0x27f8], R16 ;  /* 0x0027f81001007387 */ /* 0x004fe80000100a00 */
[----:B0-----:R-:W2:Y:S04]  /*83240*/  LDL.LU R12, [R1+0x310] ;  /* 0x00031000010c7983 */ /* 0x001ea80000300800 */
[----:B------:R-:W2:Y:S04]  /*83250*/  LDL.LU R13, [R1+0x314] ;  /* 0x00031400010d7983 */ /* 0x000ea80000300800 */
[----:B------:R-:W3:Y:S04]  /*83260*/  LDL.LU R14, [R1+0x318] ;  /* 0x00031800010e7983 */ /* 0x000ee80000300800 */
[----:B------:R-:W3:Y:S04]  /*83270*/  LDL.LU R15, [R1+0x31c] ;  /* 0x00031c00010f7983 */ /* 0x000ee80000300800 */
[----:B---3--:R-:W-:Y:S04]  /*83280*/  STL.64 [R1+0x2810], R14 ;  /* 0x0028100e01007387 */ /* 0x008fe80000100a00 */
[----:B--2---:R-:W-:Y:S04]  /*83290*/  STL.64 [R1+0x2808], R12 ;  /* 0x0028080c01007387 */ /* 0x004fe80000100a00 */
[----:B------:R-:W0:Y:S04]  /*832a0*/  LDS.128 R12, [R29+0x1800] ;  /* 0x001800001d0c7984 */ /* 0x000e280000000c00 */
[----:B-1----:R-:W-:Y:S04]  /*832b0*/  STL [R1+0x24], R9 ;  /* 0x0000240901007387 */ /* 0x002fe80000100800 */
[----:B0-----:R0:W-:Y:S04]  /*832c0*/  STL.64 [R1+0x120], R12 ;  /* 0x0001200c01007387 */ /* 0x0011e80000100a00 */
[----:B------:R1:W-:Y:S04]  /*832d0*/  STL.64 [R1+0x128], R14 ;  /* 0x0001280e01007387 */ /* 0x0003e80000100a00 */
[----:B------:R-:W-:Y:S04]  /*832e0*/  STL.64 [R1+0x28], R10 ;  /* 0x0000280a01007387 */ /* 0x000fe80000100a00 */
[----:B------:R-:W2:Y:S04]  /*832f0*/  LDL.LU R16, [R1+0x270] ;  /* 0x0002700001107983 */ /* 0x000ea80000300800 */
[----:B------:R-:W2:Y:S04]  /*83300*/  LDL.LU R17, [R1+0x274] ;  /* 0x0002740001117983 */ /* 0x000ea80000300800 */
[----:B------:R-:W3:Y:S04]  /*83310*/  LDL.LU R18, [R1+0x278] ;  /* 0x0002780001127983 */ /* 0x000ee80000300800 */
[----:B------:R-:W3:Y:S04]  /*83320*/  LDL.LU R19, [R1+0x27c] ;  /* 0x00027c0001137983 */ /* 0x000ee80000300800 */
[----:B---3--:R-:W-:Y:S04]  /*83330*/  STL.64 [R1+0x2820], R18 ;  /* 0x0028201201007387 */ /* 0x008fe80000100a00 */
[----:B--2---:R2:W-:Y:S04]  /*83340*/  STL.64 [R1+0x2818], R16 ;  /* 0x0028181001007387 */ /* 0x0045e80000100a00 */
[----:B0-----:R-:W3:Y:S04]  /*83350*/  LDL.LU R12, [R1+0x260] ;  /* 0x00026000010c7983 */ /* 0x001ee80000300800 */
[----:B------:R-:W3:Y:S04]  /*83360*/  LDL.LU R13, [R1+0x264] ;  /* 0x00026400010d7983 */ /* 0x000ee80000300800 */
[----:B-1----:R-:W4:Y:S04]  /*83370*/  LDL.LU R14, [R1+0x268] ;  /* 0x00026800010e7983 */ /* 0x002f280000300800 */
[----:B------:R-:W4:Y:S04]  /*83380*/  LDL.LU R15, [R1+0x26c] ;  /* 0x00026c00010f7983 */ /* 0x000f280000300800 */
[----:B----4-:R-:W-:Y:S04]  /*83390*/  STL.64 [R1+0x2830], R14 ;  /* 0x0028300e01007387 */ /* 0x010fe80000100a00 */
[----:B---3--:R-:W-:Y:S04]  /*833a0*/  STL.64 [R1+0x2828], R12 ;  /* 0x0028280c01007387 */ /* 0x008fe80000100a00 */
[----:B--2---:R-:W2:Y:S04]  /*833b0*/  LDL.LU R16, [R1+0x250] ;  /* 0x0002500001107983 */ /* 0x004ea80000300800 */
        /* <DEDUP_REMOVED lines=39> */
[----:B------:R-:W-:-:S03]  /*83630*/  IMAD.MOV.U32 R22, RZ, RZ, R8 ;  /* 0x000000ffff167224 */ /* 0x000fc600078e0008 */
        /* <DEDUP_REMOVED lines=11> */
[----:B------:R-:W-:Y:S04]  /*836f0*/  STL.64 [R1+0x23e8], R22 ;  /* 0x0023e81601007387 */ /* 0x000fe80000100a00 */
[----:B------:R1:W-:Y:S04]  /*83700*/  STL [R1+0x23e4], R20 ;  /* 0x0023e41401007387 */ /* 0x0003e80000100800 */
[----:B-1----:R-:W4:Y:S04]  /*83710*/  LDL.LU R20, [R1+0x2a0] ;  /* 0x0002a00001147983 */ /* 0x002f280000300800 */
[----:B------:R-:W4:Y:S04]  /*83720*/  LDL.LU R21, [R1+0x2a4] ;  /* 0x0002a40001157983 */ /* 0x000f280000300800 */
[----:B------:R-:W4:Y:S04]  /*83730*/  LDL.LU R22, [R1+0x2a8] ;  /* 0x0002a80001167983 */ /* 0x000f280000300800 */
[----:B------:R-:W4:Y:S04]  /*83740*/  LDL.LU R23, [R1+0x2ac] ;  /* 0x0002ac0001177983 */ /* 0x000f280000300800 */
        /* <DEDUP_REMOVED lines=13> */
[----:B------:R1:W-:Y:S04]  /*83820*/  STL.64 [R1+0x2660], R24 ;  /* 0x0026601801007387 */ /* 0x0003e80000100a00 */
[----:B-1----:R-:W2:Y:S04]  /*83830*/  LDL.LU R24, [R1+0x290] ;  /* 0x0002900001187983 */ /* 0x002ea80000300800 */
[----:B------:R-:W2:Y:S04]  /*83840*/  LDL.LU R25, [R1+0x294] ;  /* 0x0002940001197983 */ /* 0x000ea80000300800 */
[----:B------:R-:W2:Y:S04]  /*83850*/  LDL.LU R26, [R1+0x298] ;  /* 0x00029800011a7983 */ /* 0x000ea80000300800 */
[----:B------:R-:W2:Y:S04]  /*83860*/  LDL.LU R27, [R1+0x29c] ;  /* 0x00029c00011b7983 */ /* 0x000ea80000300800 */
[----:B0-----:R-:W-:Y:S04]  /*83870*/  STL.64 [R1+0xb0], R16 ;  /* 0x0000b01001007387 */ /* 0x001fe80000100a00 */
[----:B------:R-:W-:Y:S04]  /*83880*/  STL.64 [R1+0xb8], R18 ;  /* 0x0000b81201007387 */ /* 0x000fe80000100a00 */
[----:B------:R-:W0:Y:S04]  /*83890*/  LDS.128 R16, [R3+0x1000] ;  /* 0x0010000003107984 */ /* 0x000e280000000c00 */
[----:B0-----:R-:W-:Y:S04]  /*838a0*/  STL.64 [R1+0xf0], R16 ;  /* 0x0000f01001007387 */ /* 0x001fe80000100a00 */
[----:B------:R-:W-:Y:S04]  /*838b0*/  STL.64 [R1+0xf8], R18 ;  /* 0x0000f81201007387 */ /* 0x000fe80000100a00 */
[----:B------:R-:W0:Y:S04]  /*838c0*/  LDS.128 R16, [R3+0x1800] ;  /* 0x0018000003107984 */ /* 0x000e280000000c00 */
[----:B------:R-:W-:Y:S06]  /*838d0*/  BAR.SYNC.DEFER_BLOCKING 0x0 ;  /* 0x0000000000007b1d */ /* 0x000fec0000010000 */
[----:B0-----:R-:W-:Y:S04]  /*838e0*/  STL.64 [R1], R16 ;  /* 0x0000001001007387 */ /* 0x001fe80000100a00 */
        /* <DEDUP_REMOVED lines=21> */
[----:B------:R0:W-:Y:S04]  /*83a40*/  STS.128 [R0+0x300], R12 ;  /* 0x0003000c00007388 */ /* 0x0001e80000000c00 */
[----:B0-----:R-:W3:Y:S04]  /*83a50*/  LDL.LU.64 R14, [R1+0x2830] ;  /* 0x00283000010e7983 */ /* 0x001ee80000300a00 */
[----:B------:R-:W3:Y:S04]  /*83a60*/  LDL.LU.64 R12, [R1+0x2828] ;  /* 0x00282800010c7983 */ /* 0x000ee80000300a00 */
[----:B--2---:R0:W-:Y:S04]  /*83a70*/  STS.128 [R0+0x380], R16 ;  /* 0x0003801000007388 */ /* 0x0041e80000000c00 */
[----:B0-----:R-:W2:Y:S04]  /*83a80*/  LDL.LU.64 R18, [R1+0x2820] ;  /* 0x0028200001127983 */ /* 0x001ea80000300a00 */
[----:B------:R-:W2:Y:S04]  /*83a90*/  LDL.LU.64 R16, [R1+0x2818] ;  /* 0x0028180001107983 */ /* 0x000ea80000300a00 */
[----:B---3--:R0:W-:Y:S04]  /*83aa0*/  STS.128 [R0+0x400], R12 ;  /* 0x0004000c00007388 */ /* 0x0081e80000000c00 */
[----:B------:R-:W-:Y:S04]  /*83ab0*/  STS.128 [R0+0x500], R8 ;  /* 0x0005000800007388 */ /* 0x000fe80000000c00 */
[----:B0-----:R-:W3:Y:S04]  /*83ac0*/  LDL.LU.64 R14, [R1+0x2810] ;  /* 0x00281000010e7983 */ /* 0x001ee80000300a00 */
[----:B------:R-:W3:Y:S04]  /*83ad0*/  LDL.LU.64 R12, [R1+0x2808] ;  /* 0x00280800010c7983 */ /* 0x000ee80000300a00 */
[----:B--2---:R0:W-:Y:S04]  /*83ae0*/  STS.128 [R0+0x480], R16 ;  /* 0x0004801000007388 */ /* 0x0041e80000000c00 */
[----:B0-----:R-:W2:Y:S04]  /*83af0*/  LDL.LU.64 R18, [R1+0x2800] ;  /* 0x0028000001127983 */ /* 0x001ea80000300a00 */
[----:B------:R-:W2:Y:S04]  /*83b00*/  LDL.LU.64 R16, [R1+0x27f8] ;  /* 0x0027f80001107983 */ /* 0x000ea80000300a00 */
[----:B------:R-:W2:Y:S04]  /*83b10*/  LDL.LU.64 R10, [R1+0x27f0] ;  /* 0x0027f000010a7983 */ /* 0x000ea80000300a00 */
[----:B------:R-:W2:Y:S04]  /*83b20*/  LDL.LU.64 R8, [R1+0x27e8] ;  /* 0x0027e80001087983 */ /* 0x000ea80000300a00 */
[----:B------:R-:W-:Y:S04]  /*83b30*/  STS.128 [R0+0x580], R24 ;  /* 0x0005801800007388 */ /* 0x000fe80000000c00 */
[----:B----4-:R-:W-:Y:S04]  /*83b40*/  STS.128 [R0+0x600], R20 ;  /* 0x0006001400007388 */ /* 0x010fe80000000c00 */
[----:B---3--:R-:W-:Y:S04]  /*83b50*/  STS.128 [R0+0x780], R12 ;  /* 0x0007800c00007388 */ /* 0x008fe80000000c00 */
[----:B--2---:R-:W-:Y:S04]  /*83b60*/  STS.128 [R0+0x680], R16 ;  /* 0x0006801000007388 */ /* 0x004fe80000000c00 */
[----:B------:R0:W-:Y:S04]  /*83b70*/  STS.128 [R0+0x700], R8 ;  /* 0x0007000800007388 */ /* 0x0001e80000000c00 */
[----:B------:R-:W-:Y:S06]  /*83b80*/  BAR.SYNC.DEFER_BLOCKING 0x0 ;  /* 0x0000000000007b1d */ /* 0x000fec0000010000 */
[----:B0-----:R-:W2:Y:S04]  /*83b90*/  LDL.LU R8, [R1+0x4c0] ;  /* 0x0004c00001087983 */ /* 0x001ea80000300800 */
[----:B------:R-:W0:Y:S04]  /*83ba0*/  LDS.128 R16, [R2] ;  /* 0x0000000002107984 */ /* 0x000e280000000c00 */
[----:B------:R-:W1:Y:S04]  /*83bb0*/  LDS.128 R12, [R2+0x800] ;  /* 0x00080000020c7984 */ /* 0x000e680000000c00 */
[----:B0-----:R0:W-:Y:S04]  /*83bc0*/  STL.64 [R1+0x180], R16 ;  /* 0x0001801001007387 */ /* 0x0011e80000100a00 */
[----:B------:R3:W-:Y:S04]  /*83bd0*/  STL.64 [R1+0x188], R18 ;  /* 0x0001881201007387 */ /* 0x0007e80000100a00 */
[----:B-1----:R-:W-:Y:S04]  /*83be0*/  STL.64 [R1+0x240], R12 ;  /* 0x0002400c01007387 */ /* 0x002fe80000100a00 */
[----:B------:R-:W-:Y:S04]  /*83bf0*/  STL.64 [R1+0x248], R14 ;  /* 0x0002480e01007387 */ /* 0x000fe80000100a00 */
[----:B------:R-:W2:Y:S04]  /*83c00*/  LDL.LU R9, [R1+0x4c4] ;  /* 0x0004c40001097983 */ /* 0x000ea80000300800 */
[----:B------:R-:W4:Y:S04]  /*83c10*/  LDL.LU R10, [R1+0x4c8] ;  /* 0x0004c800010a7983 */ /* 0x000f280000300800 */
[----:B------:R-:W4:Y:S04]  /*83c20*/  LDL.LU R11, [R1+0x4cc] ;  /* 0x0004cc00010b7983 */ /* 0x000f280000300800 */
[----:B----4-:R-:W-:Y:S04]  /*83c30*/  STL.64 [R1+0x2730], R10 ;  /* 0x0027300a01007387 */ /* 0x010fe80000100a00 */
[----:B--2---:R1:W-:Y:S04]  /*83c40*/  STL.64 [R1+0x2728], R8 ;  /* 0x0027280801007387 */ /* 0x0043e80000100a00 */
[----:B0-----:R-:W2:Y:S04]  /*83c50*/  LDL.LU R16, [R1+0x4b0] ;  /* 0x0004b00001107983 */ /* 0x001ea80000300800 */
[----:B------:R-:W2:Y:S04]  /*83c60*/  LDL.LU R17, [R1+0x4b4] ;  /* 0x0004b40001117983 */ /* 0x000ea80000300800 */
[----:B---3--:R-:W3:Y:S04]  /*83c70*/  LDL.LU R18, [R1+0x4b8] ;  /* 0x0004b80001127983 */ /* 0x008ee80000300800 */
        /* <DEDUP_REMOVED lines=9> */
[----:B-1----:R-:W3:Y:S04]  /*83d10*/  LDL.LU R8, [R1+0x400] ;  /* 0x0004000001087983 */ /* 0x002ee80000300800 */
[----:B------:R-:W3:Y:S04]  /*83d20*/  LDL.LU R9, [R1+0x404] ;  /* 0x0004040001097983 */ /* 0x000ee80000300800 */
[----:B------:R-:W4:Y:S04]  /*83d30*/  LDL.LU R10, [R1+0x408] ;  /* 0x00040800010a7983 */ /* 0x000f280000300800 */
[----:B------:R-:W4:Y:S04]  /*83d40*/  LDL.LU R11, [R1+0x40c] ;  /* 0x00040c00010b7983 */ /* 0x000f280000300800 */
[----:B----4-:R-:W-:Y:S04]  /*83d50*/  STL.64 [R1+0x2760], R10 ;  /* 0x0027600a01007387 */ /* 0x010fe80000100a00 */
[----:B---3--:R-:W-:Y:S04]  /*83d60*/  STL.64 [R1+0x2758], R8 ;  /* 0x0027580801007387 */ /* 0x008fe80000100a00 */
[----:B0-----:R-:W3:Y:S04]  /*83d70*/  LDL.LU R16, [R1+0x3f0] ;  /* 0x0003f00001107983 */ /* 0x001ee80000300800 */
[----:B------:R-:W3:Y:S04]  /*83d80*/  LDL.LU R17, [R1+0x3f4] ;  /* 0x0003f40001117983 */ /* 0x000ee80000300800 */
[----:B------:R-:W4:Y:S04]  /*83d90*/  LDL.LU R18, [R1+0x3f8] ;  /* 0x0003f80001127983 */ /* 0x000f280000300800 */
[----:B------:R-:W4:Y:S04]  /*83da0*/  LDL.LU R19, [R1+0x3fc] ;  /* 0x0003fc0001137983 */ /* 0x000f280000300800 */
[----:B----4-:R-:W-:Y:S04]  /*83db0*/  STL.64 [R1+0x2770], R18 ;  /* 0x0027701201007387 */ /* 0x010fe80000100a00 */
[----:B---3--:R0:W-:Y:S04]  /*83dc0*/  STL.64 [R1+0x2768], R16 ;  /* 0x0027681001007387 */ /* 0x0081e80000100a00 */
        /* <DEDUP_REMOVED lines=55> */
[----:B------:R-:W2:Y:S04]  /*84140*/  LDL.LU R12, [R1+0x4d0] ;  /* 0x0004d000010c7983 */ /* 0x000ea80000300800 */
        /* <DEDUP_REMOVED lines=69> */
[----:B------:R-:W4:Y:S04]  /*845a0*/  LDL.LU.64 R10, [R1+0x2760] ;  /* 0x00276000010a7983 */ /* 0x000f280000300a00 */
[----:B------:R-:W4:Y:S04]  /*845b0*/  LDL.LU.64 R8, [R1+0x2758] ;  /* 0x0027580001087983 */ /* 0x000f280000300a00 */
[----:B---3--:R0:W-:Y:S04]  /*845c0*/  STS.128 [R0+0x400], R20 ;  /* 0x0004001400007388 */ /* 0x0081e80000000c00 */
[----:B0-----:R-:W3:Y:S04]  /*845d0*/  LDL.LU.64 R22, [R1+0x2750] ;  /* 0x0027500001167983 */ /* 0x001ee80000300a00 */
[----:B------:R-:W3:Y:S04]  /*845e0*/  LDL.LU.64 R20, [R1+0x2748] ;  /* 0x0027480001147983 */ /* 0x000ee80000300a00 */
[----:B--2---:R0:W-:Y:S04]  /*845f0*/  STS.128 [R0+0x480], R16 ;  /* 0x0004801000007388 */ /* 0x0041e80000000c00 */
[----:B----4-:R1:W-:Y:S04]  /*84600*/  STS.128 [R0+0x500], R8 ;  /* 0x0005000800007388 */ /* 0x0103e80000000c00 */
[----:B0-----:R-:W2:Y:S04]  /*84610*/  LDL.LU.64 R18, [R1+0x2740] ;  /* 0x0027400001127983 */ /* 0x001ea80000300a00 */
[----:B------:R-:W2:Y:S04]  /*84620*/  LDL.LU.64 R16, [R1+0x2738] ;  /* 0x0027380001107983 */ /* 0x000ea80000300a00 */
[----:B-1----:R-:W4:Y:S04]  /*84630*/  LDL.LU.64 R10, [R1+0x2730] ;  /* 0x00273000010a7983 */ /* 0x002f280000300a00 */
[----:B------:R-:W4:Y:S04]  /*84640*/  LDL.LU.64 R8, [R1+0x2728] ;  /* 0x0027280001087983 */ /* 0x000f280000300a00 */
[----:B------:R-:W-:Y:S04]  /*84650*/  STS.128 [R0+0x580], R24 ;  /* 0x0005801800007388 */ /* 0x000fe80000000c00 */
[----:B---3--:R-:W-:Y:S04]  /*84660*/  STS.128 [R0+0x600], R20 ;  /* 0x0006001400007388 */ /* 0x008fe80000000c00 */
[----:B------:R-:W-:Y:S04]  /*84670*/  STS.128 [R0+0x780], R12 ;  /* 0x0007800c00007388 */ /* 0x000fe80000000c00 */
[----:B--2---:R-:W-:Y:S04]  /*84680*/  STS.128 [R0+0x680], R16 ;  /* 0x0006801000007388 */ /* 0x004fe80000000c00 */
[----:B----4-:R0:W-:Y:S04]  /*84690*/  STS.128 [R0+0x700], R8 ;  /* 0x0007000800007388 */ /* 0x0101e80000000c00 */
        /* <DEDUP_REMOVED lines=173> */
[----:B------:R0:W-:Y:S04]  /*85170*/  STS.128 [R0+0x580], R24 ;  /* 0x0005801800007388 */ /* 0x0001e80000000c00 */
[----:B---3--:R-:W-:Y:S04]  /*85180*/  STS.128 [R0+0x600], R20 ;  /* 0x0006001400007388 */ /* 0x008fe80000000c00 */
[----:B------:R-:W-:Y:S04]  /*85190*/  STS.128 [R0+0x780], R12 ;  /* 0x0007800c00007388 */ /* 0x000fe80000000c00 */
[----:B0-----:R-:W3:Y:S04]  /*851a0*/  LDL.LU.64 R24, [R1+0x2660] ;  /* 0x0026600001187983 */ /* 0x001ee80000300a00 */
[----:B--2---:R-:W-:Y:S04]  /*851b0*/  STS.128 [R0+0x680], R16 ;  /* 0x0006801000007388 */ /* 0x004fe80000000c00 */
[----:B----4-:R-:W-:Y:S04]  /*851c0*/  STS.128 [R0+0x700], R8 ;  /* 0x0007000800007388 */ /* 0x010fe80000000c00 */
[----:B------:R-:W-:Y:S06]  /*851d0*/  BAR.SYNC.DEFER_BLOCKING 0x0 ;  /* 0x0000000000007b1d */ /* 0x000fec0000010000 */
[----:B------:R-:W0:Y:S04]  /*851e0*/  LDS.128 R12, [R2] ;  /* 0x00000000020c7984 */ /* 0x000e280000000c00 */
[----:B------:R-:W1:Y:S04]  /*851f0*/  LDS.128 R8, [R2+0x800] ;  /* 0x0008000002087984 */ /* 0x000e680000000c00 */
[----:B------:R-:W2:Y:S04]  /*85200*/  LDS.128 R16, [R2+0x1000] ;  /* 0x0010000002107984 */ /* 0x000ea80000000c00 */
[----:B0-----:R-:W-:Y:S04]  /*85210*/  STL.64 [R1+0x410], R12 ;  /* 0x0004100c01007387 */ /* 0x001fe80000100a00 */
[----:B------:R-:W-:Y:S04]  /*85220*/  STL.64 [R1+0x418], R14 ;  /* 0x0004180e01007387 */ /* 0x000fe80000100a00 */
[----:B------:R-:W0:Y:S04]  /*85230*/  LDS.128 R12, [R2+0x1800] ;  /* 0x00180000020c7984 */ /* 0x000e280000000c00 */
[----:B-1----:R1:W-:Y:S04]  /*85240*/  STL.64 [R1+0x500], R8 ;  /* 0x0005000801007387 */ /* 0x0023e80000100a00 */
[----:B------:R4:W-:Y:S04]  /*85250*/  STL.64 [R1+0x508], R10 ;  /* 0x0005080a01007387 */ /* 0x0009e80000100a00 */
[----:B-1----:R-:W3:Y:S04]  /*85260*/  LDL.LU R8, [R1+0xa20] ;  /* 0x000a200001087983 */ /* 0x002ee80000300800 */
[----:B--2---:R1:W-:Y:S04]  /*85270*/  STL.64 [R1+0x560], R16 ;  /* 0x0005601001007387 */ /* 0x0043e80000100a00 */
[----:B------:R2:W-:Y:S04]  /*85280*/  STL.64 [R1+0x568], R18 ;  /* 0x0005681201007387 */ /* 0x0005e80000100a00 */
[----:B0-----:R-:W-:Y:S04]  /*85290*/  STL.64 [R1+0x5c0], R12 ;  /* 0x0005c00c01007387 */ /* 0x001fe80000100a00 */
[----:B------:R-:W-:Y:S04]  /*852a0*/  STL.64 [R1+0x5c8], R14 ;  /* 0x0005c80e01007387 */ /* 0x000fe80000100a00 */
[----:B------:R-:W3:Y:S04]  /*852b0*/  LDL.LU R9, [R1+0xa24] ;  /* 0x000a240001097983 */ /* 0x000ee80000300800 */
[----:B----4-:R-:W4:Y:S04]  /*852c0*/  LDL.LU R10, [R1+0xa28] ;  /* 0x000a2800010a7983 */ /* 0x010f280000300800 */
[----:B------:R-:W4:Y:S04]  /*852d0*/  LDL.LU R11, [R1+0xa2c] ;  /* 0x000a2c00010b7983 */ /* 0x000f280000300800 */
[----:B----4-:R-:W-:Y:S04]  /*852e0*/  STL.64 [R1+0x2598], R10 ;  /* 0x0025980a01007387 */ /* 0x010fe80000100a00 */
[----:B---3--:R-:W-:Y:S04]  /*852f0*/  STL.64 [R1+0x2590], R8 ;  /* 0x0025900801007387 */ /* 0x008fe80000100a00 */
[----:B-1----:R-:W3:Y:S04]  /*85300*/  LDL.LU R16, [R1+0xa00] ;  /* 0x000a000001107983 */ /* 0x002ee80000300800 */
[----:B------:R-:W3:Y:S04]  /*85310*/  LDL.LU R17, [R1+0xa04] ;  /* 0x000a040001117983 */ /* 0x000ee80000300800 */
[----:B--2---:R-:W2:Y:S04]  /*85320*/  LDL.LU R18, [R1+0xa08] ;  /* 0x000a080001127983 */ /* 0x004ea80000300800 */
[----:B------:R-:W2:Y:S04]  /*85330*/  LDL.LU R19, [R1+0xa0c] ;  /* 0x000a0c0001137983 */ /* 0x000ea80000300800 */
[----:B--2---:R-:W-:Y:S04]  /*85340*/  STL.64 [R1+0x25a8], R18 ;  /* 0x0025a81201007387 */ /* 0x004fe80000100a00 */
[----:B---3--:R0:W-:Y:S04]  /*85350*/  STL.64 [R1+0x25a0], R16 ;  /* 0x0025a01001007387 */ /* 0x0081e80000100a00 */
        /* <DEDUP_REMOVED lines=66> */
[----:B------:R-:W0:Y:S04]  /*85780*/  LDS.128 R16, [R29] ;  /* 0x000000001d107984 */ /* 0x000e280000000c00 */
        /* <DEDUP_REMOVED lines=33> */
[----:B0-----:R-:W-:Y:S01]  /*859a0*/  STL.64 [R1+0x5a0], R16 ;  /* 0x0005a01001007387 */ /* 0x001fe20000100a00 */
[----:B------:R-:W-:-:S03]  /*859b0*/  IMAD.MOV.U32 R27, RZ, RZ, R19 ;  /* 0x000000ffff1b7224 */ /* 0x000fc600078e0013 */
[----:B------:R-:W-:Y:S04]  /*859c0*/  STL [R1+0x5a8], R18 ;  /* 0x0005a81201007387 */ /* 0x000fe80000100800 */
[----:B------:R-:W0:Y:S04]  /*859d0*/  LDS.128 R16, [R3] ;  /* 0x0000000003107984 */ /* 0x000e280000000c00 */
[----:B------:R-:W-:Y:S04]  /*859e0*/  STL [R1+0x23cc], R27 ;  /* 0x0023cc1b01007387 */ /* 0x000fe80000100800 */
        /* <DEDUP_REMOVED lines=50> */
[----:B---3--:R-:W-:Y:S04]  /*85d10*/  STS.128 [R0+0x600], R20 ;  /* 0x0006001400007388 */ /* 0x008fe80000000c00 */
[----:B----4-:R-:W-:Y:S04]  /*85d20*/  STS.128 [R0+0x780], R12 ;  /* 0x0007800c00007388 */ /* 0x010fe80000000c00 */
[----:B--2---:R-:W-:Y:S04]  /*85d30*/  STS.128 [R0+0x680], R16 ;  /* 0x0006801000007388 */ /* 0x004fe80000000c00 */
[----:B------:R-:W-:Y:S04]  /*85d40*/  STS.128 [R0+0x700], R8 ;  /* 0x0007000800007388 */ /* 0x000fe80000000c00 */
[----:B------:R-:W-:Y:S06]  /*85d50*/  BAR.SYNC.DEFER_BLOCKING 0x0 ;  /* 0x0000000000007b1d */ /* 0x000fec0000010000 */
[----:B------:R-:W0:Y:S04]  /*85d60*/  LDS.128 R12, [R2] ;  /* 0x00000000020c7984 */ /* 0x000e280000000c00 */
[----:B------:R-:W1:Y:S04]  /*85d70*/  LDS.128 R8, [R2+0x800] ;  /* 0x0008000002087984 */ /* 0x000e680000000c00 */
[----:B------:R-:W2:Y:S04]  /*85d80*/  LDS.128 R16, [R2+0x1000] ;  /* 0x0010000002107984 */ /* 0x000ea80000000c00 */
[----:B0-----:R-:W-:Y:S04]  /*85d90*/  STL.64 [R1+0x3c0], R12 ;  /* 0x0003c00c01007387 */ /* 0x001fe80000100a00 */
[----:B------:R-:W-:Y:S04]  /*85da0*/  STL.64 [R1+0x3c8], R14 ;  /* 0x0003c80e01007387 */ /* 0x000fe80000100a00 */
[----:B------:R-:W0:Y:S04]  /*85db0*/  LDS.128 R12, [R2+0x1800] ;  /* 0x00180000020c7984 */ /* 0x000e280000000c00 */
[----:B-1----:R-:W-:Y:S04]  /*85dc0*/  STL.64 [R1+0x400], R8 ;  /* 0x0004000801007387 */ /* 0x002fe80000100a00 */
[----:B------:R-:W-:Y:S04]  /*85dd0*/  STL.64 [R1+0x408], R10 ;  /* 0x0004080a01007387 */ /* 0x000fe80000100a00 */
[----:B------:R-:W1:Y:S04]  /*85de0*/  LDS.128 R8, [R29] ;  /* 0x000000001d087984 */ /* 0x000e680000000c00 */
[----:B--2---:R-:W-:Y:S04]  /*85df0*/  STL.64 [R1+0x4f0], R16 ;  /* 0x0004f01001007387 */ /* 0x004fe80000100a00 */
[----:B------:R-:W-:Y:S04]  /*85e00*/  STL.64 [R1+0x4f8], R18 ;  /* 0x0004f81201007387 */ /* 0x000fe80000100a00 */
[----:B------:R-:W2:Y:S04]  /*85e10*/  LDS.128 R16, [R29+0x800] ;  /* 0x000800001d107984 */ /* 0x000ea80000000c00 */
[----:B0-----:R-:W-:Y:S04]  /*85e20*/  STL.64 [R1+0x4d0], R12 ;  /* 0x0004d00c01007387 */ /* 0x001fe80000100a00 */
[----:B------:R-:W-:Y:S04]  /*85e30*/  STL.64 [R1+0x4d8], R14 ;  /* 0x0004d80e01007387 */ /* 0x000fe80000100a00 */
[----:B------:R-:W-:Y:S04]  /*85e40*/  LDS.128 R12, [R29+0x1000] ;  /* 0x001000001d0c7984 */ /* 0x000fe80000000c00 */
[----:B-1----:R-:W-:Y:S04]  /*85e50*/  STL.64 [R1+0x3e0], R8 ;  /* 0x0003e00801007387 */ /* 0x002fe80000100a00 */
[----:B------:R-:W-:Y:S04]  /*85e60*/  STL.64 [R1+0x3e8], R10 ;  /* 0x0003e80a01007387 */ /* 0x000fe80000100a00 */
[----:B------:R-:W0:Y:S04]  /*85e70*/  LDS.128 R8, [R29+0x1800] ;  /* 0x001800001d087984 */ /* 0x000e280000000c00 */
[----:B--2---:R1:W-:Y:S04]  /*85e80*/  STL.64 [R1+0x4b0], R16 ;  /* 0x0004b01001007387 */ /* 0x0043e80000100a00 */
[----:B------:R-:W-:Y:S04]  /*85e90*/  STL.64 [R1+0x4b8], R18 ;  /* 0x0004b81201007387 */ /* 0x000fe80000100a00 */
[----:B0-----:R-:W-:Y:S01]  /*85ea0*/  STL.64 [R1+0x3f0], R8 ;  /* 0x0003f00801007387 */ /* 0x001fe20000100a00 */
[----:B------:R-:W-:-:S03]  /*85eb0*/  IMAD.MOV.U32 R27, RZ, RZ, R11 ;  /* 0x000000ffff1b7224 */ /* 0x000fc600078e000b */
[----:B------:R-:W-:Y:S04]  /*85ec0*/  STL.64 [R1+0x490], R12 ;  /* 0x0004900c01007387 */ /* 0x000fe80000100a00 */
[----:B------:R-:W-:Y:S04]  /*85ed0*/  STL.64 [R1+0x498], R14 ;  /* 0x0004980e01007387 */ /* 0x000fe80000100a00 */
[----:B------:R-:W0:Y:S04]  /*85ee0*/  LDS.128 R12, [R4] ;  /* 0x00000000040c7984 */ /* 0x000e280000000c00 */
[----:B------:R-:W-:Y:S04]  /*85ef0*/  STL [R1+0x3f8], R10 ;  /* 0x0003f80a01007387 */ /* 0x000fe80000100800 */
[----:B------:R-:W2:Y:S04]  /*85f00*/  LDS.128 R8, [R4+0x800] ;  /* 0x0008000004087984 */ /* 0x000ea80000000c00 */
[----:B------:R-:W-:Y:S04]  /*85f10*/  STL [R1+0x23d0], R27 ;  /* 0x0023d01b01007387 */ /* 0x000fe80000100800 */
[----:B-1----:R-:W3:Y:S04]  /*85f20*/  LDL.LU R16, [R1+0xb30] ;  /* 0x000b300001107983 */ /* 0x002ee80000300800 */
[----:B0-----:R-:W-:Y:S04]  /*85f30*/  STL.64 [R1+0x3d0], R12 ;  /* 0x0003d00c01007387 */ /* 0x001fe80000100a00 */
[----:B------:R-:W-:Y:S04]  /*85f40*/  STL.64 [R1+0x3d8], R14 ;  /* 0x0003d80e01007387 */ /* 0x000fe80000100a00 */
[----:B--2---:R-:W-:Y:S04]  /*85f50*/  STL.64 [R1+0x3b0], R8 ;  /* 0x0003b00801007387 */ /* 0x004fe80000100a00 */
[----:B------:R-:W-:Y:S04]  /*85f60*/  STL.64 [R1+0x3b8], R10 ;  /* 0x0003b80a01007387 */ /* 0x000fe80000100a00 */
[----:B------:R-:W3:Y:S04]  /*85f70*/  LDL.LU R17, [R1+0xb34] ;  /* 0x000b340001117983 */ /* 0x000ee80000300800 */
[----:B------:R-:W2:Y:S04]  /*85f80*/  LDL.LU R18, [R1+0xb38] ;  /* 0x000b380001127983 */ /* 0x000ea80000300800 */
[----:B------:R-:W2:Y:S04]  /*85f90*/  LDL.LU R19, [R1+0xb3c] ;  /* 0x000b3c0001137983 */ /* 0x000ea80000300800 */
[----:B------:R-:W0:Y:S04]  /*85fa0*/  LDS.128 R8, [R4+0x1000] ;  /* 0x0010000004087984 */ /* 0x000e280000000c00 */
[----:B------:R-:W-:Y:S04]  /*85fb0*/  LDS.128 R12, [R3+0x800] ;  /* 0x00080000030c7984 */ /* 0x000fe80000000c00 */
[----:B--2---:R-:W-:Y:S04]  /*85fc0*/  STL.64 [R1+0x24d0], R18 ;  /* 0x0024d01201007387 */ /* 0x004fe80000100a00 */
[----:B---3--:R1:W-:Y:S04]  /*85fd0*/  STL.64 [R1+0x24c8], R16 ;  /* 0x0024c81001007387 */ /* 0x0083e80000100a00 */
[----:B------:R-:W2:Y:S04]  /*85fe0*/  LDL.LU R20, [R1+0xb20] ;  /* 0x000b200001147983 */ /* 0x000ea80000300800 */
[----:B------:R-:W2:Y:S04]  /*85ff0*/  LDL.LU R21, [R1+0xb24] ;  /* 0x000b240001157983 */ /* 0x000ea80000300800 */
[----:B------:R-:W3:Y:S04]  /*86000*/  LDL.LU R22, [R1+0xb28] ;  /* 0x000b280001167983 */ /* 0x000ee80000300800 */
[----:B------:R-:W3:Y:S01]  /*86010*/  LDL.LU R23, [R1+0xb2c] ;  /* 0x000b2c0001177983 */ /* 0x000ee20000300800 */
[----:B0-----:R-:W-:-:S03]  /*86020*/  IMAD.MOV.U32 R27, RZ, RZ, R11 ;  /* 0x000000ffff1b7224 */ /* 0x001fc600078e000b */
[----:B---3--:R-:W-:Y:S04]  /*86030*/  STL.64 [R1+0x24e0], R22 ;  /* 0x0024e01601007387 */ /* 0x008fe80000100a00 */
[----:B--2---:R-:W-:Y:S04]  /*86040*/  STL.64 [R1+0x24d8], R20 ;  /* 0x0024d81401007387 */ /* 0x004fe80000100a00 */
[----:B------:R-:W-:Y:S04]  /*86050*/  STL.64 [R1+0x360], R8 ;  /* 0x0003600801007387 */ /* 0x000fe80000100a00 */
[----:B------:R-:W-:Y:S04]  /*86060*/  STL [R1+0x368], R10 ;  /* 0x0003680a01007387 */ /* 0x000fe80000100800 */
[----:B------:R-:W0:Y:S04]  /*86070*/  LDS.128 R8, [R4+0x1800] ;  /* 0x0018000004087984 */ /* 0x000e280000000c00 */
[----:B------:R-:W-:Y:S04]  /*86080*/  STL [R1+0x23d4], R27 ;  /* 0x0023d41b01007387 */ /* 0x000fe80000100800 */
[----:B------:R2:W-:Y:S04]  /*86090*/  STL [R1+0x24e8], R4 ;  /* 0x0024e80401007387 */ /* 0x0005e80000100800 */
[----:B-1----:R-:W3:Y:S04]  /*860a0*/  LDL.LU R16, [R1+0xaf0] ;  /* 0x000af00001107983 */ /* 0x002ee80000300800 */
[----:B0-----:R-:W-:Y:S04]  /*860b0*/  STL.64 [R1+0x520], R8 ;  /* 0x0005200801007387 */ /* 0x001fe80000100a00 */
[----:B------:R-:W-:Y:S04]  /*860c0*/  STL.64 [R1+0x528], R10 ;  /* 0x0005280a01007387 */ /* 0x000fe80000100a00 */
[----:B------:R-:W3:Y:S04]  /*860d0*/  LDL.LU R17, [R1+0xaf4] ;  /* 0x000af40001117983 */ /* 0x000ee80000300800 */
[----:B------:R-:W4:Y:S04]  /*860e0*/  LDL.LU R18, [R1+0xaf8] ;  /* 0x000af80001127983 */ /* 0x000f280000300800 */
[----:B------:R-:W4:Y:S04]  /*860f0*/  LDL.LU R19, [R1+0xafc] ;  /* 0x000afc0001137983 */ /* 0x000f280000300800 */
[----:B------:R-:W-:Y:S04]  /*86100*/  LDS.128 R8, [R3+0x1000] ;  /* 0x0010000003087984 */ /* 0x000fe80000000c00 */
        /* <DEDUP_REMOVED lines=14> */
[----:B-1----:R-:W2:Y:S04]  /*861f0*/  LDL.LU R4, [R1+0xab0] ;  /* 0x000ab00001047983 */ /* 0x002ea80000300800 */
        /* <DEDUP_REMOVED lines=50> */
[----:B0-----:R-:W-:Y:S01]  /*86520*/  STL.64 [R1+0x350], R4 ;  /* 0x0003500401007387 */ /* 0x001fe20000100a00 */
[----:B------:R-:W-:-:S03]  /*86530*/  IMAD.MOV.U32 R27, RZ, RZ, R7 ;  /* 0x000000ffff1b7224 */ /* 0x000fc600078e0007 */
[----:B------:R-:W-:Y:S04]  /*86540*/  STL [R1+0x358], R6 ;  /* 0x0003580601007387 */ /* 0x000fe80000100800 */
[----:B------:R-:W0:Y:S04]  /*86550*/  LDS.128 R4, [R3+0x1800] ;  /* 0x0018000003047984 */ /* 0x000e280000000c00 */
[----:B------:R-:W-:Y:S04]  /*86560*/  STL [R1+0x23d8], R27 ;  /* 0x0023d81b01007387 */ /* 0x000fe80000100800 */
[----:B------:R-:W-:Y:S04]  /*86570*/  STL [R1+0x23dc], R15 ;  /* 0x0023dc0f01007387 */ /* 0x000fe80000100800 */
[----:B------:R-:W-:Y:S04]  /*86580*/  STL [R1+0x2410], R14 ;  /* 0x0024100e01007387 */ /* 0x000fe80000100800 */
[----:B------:R1:W-:Y:S04]  /*86590*/  STL.64 [R1+0x2408], R12 ;  /* 0x0024080c01007387 */ /* 0x0003e80000100a00 */
[----:B------:R-:W-:Y:S06]  /*865a0*/  BAR.SYNC.DEFER_BLOCKING 0x0 ;  /* 0x0000000000007b1d */ /* 0x000fec0000010000 */
[----:B-1----:R-:W4:Y:S04]  /*865b0*/  LDL.LU R12, [R1+0xb10] ;  /* 0x000b1000010c7983 */ /* 0x002f280000300800 */
[----:B------:R-:W4:Y:S04]  /*865c0*/  LDL.LU R13, [R1+0xb14] ;  /* 0x000b1400010d7983 */ /* 0x000f280000300800 */
[----:B------:R-:W4:Y:S04]  /*865d0*/  LDL.LU R14, [R1+0xb18] ;  /* 0x000b1800010e7983 */ /* 0x000f280000300800 */
[----:B------:R-:W4:Y:S04]  /*865e0*/  LDL.LU R15, [R1+0xb1c] ;  /* 0x000b1c00010f7983 */ /* 0x000f280000300800 */
[----:B------:R-:W-:Y:S04]  /*865f0*/  STL.64 [R1+0x23f8], R10 ;  /* 0x0023f80a01007387 */ /* 0x000fe80000100a00 */
[----:B------:R1:W-:Y:S04]  /*86600*/  STL.64 [R1+0x23f0], R8 ;  /* 0x0023f00801007387 */ /* 0x0003e80000100a00 */
[----:B-1----:R-:W2:Y:S04]  /*86610*/  LDL.LU R8, [R1+0xb00] ;  /* 0x000b000001087983 */ /* 0x002ea80000300800 */
[----:B------:R-:W2:Y:S04]  /*86620*/  LDL.LU R9, [R1+0xb04] ;  /* 0x000b040001097983 */ /* 0x000ea80000300800 */
[----:B------:R-:W2:Y:S04]  /*86630*/  LDL.LU R10, [R1+0xb08] ;  /* 0x000b0800010a7983 */ /* 0x000ea80000300800 */
[----:B------:R-:W2:Y:S04]  /*86640*/  LDL.LU R11, [R1+0xb0c] ;  /* 0x000b0c00010b7983 */ /* 0x000ea80000300800 */
        /* <DEDUP_REMOVED lines=26> */
[----:B---3--:R1:W-:Y:S04]  /*867f0*/  STS.128 [R0+0x400], R16 ;  /* 0x0004001000007388 */ /* 0x0083e80000000c00 */
[----:B0-----:R-:W2:Y:S04]  /*86800*/  LDL.LU.64 R6, [R1+0x2508] ;  /* 0x0025080001067983 */ /* 0x001ea80000300a00 */
[----:B------:R-:W2:Y:S04]  /*86810*/  LDL.LU.64 R4, [R1+0x2500] ;  /* 0x0025000001047983 */ /* 0x000ea80000300a00 */
[----:B-1----:R-:W3:Y:S04]  /*86820*/  LDL.LU.64 R18, [R1+0x24f8] ;  /* 0x0024f80001127983 */ /* 0x002ee80000300a00 */
[----:B------:R-:W3:Y:S04]  /*86830*/  LDL.LU.64 R16, [R1+0x24f0] ;  /* 0x0024f00001107983 */ /* 0x000ee80000300a00 */
[----:B------:R-:W-:Y:S04]  /*86840*/  STS.128 [R0+0x500], R20 ;  /* 0x0005001400007388 */ /* 0x000fe80000000c00 */
[----:B--2---:R0:W-:Y:S04]  /*86850*/  STS.128 [R0+0x480], R4 ;  /* 0x0004800400007388 */ /* 0x0041e80000000c00 */
[----:B---3--:R1:W-:Y:S04]  /*86860*/  STS.128 [R0+0x580], R16 ;  /* 0x0005801000007388 */ /* 0x0083e80000000c00 */
[----:B0-----:R-:W2:Y:S04]  /*86870*/  LDL.LU R4, [R1+0x24e8] ;  /* 0x0024e80001047983 */ /* 0x001ea80000300800 */
[----:B------:R-:W3:Y:S04]  /*86880*/  LDL.LU.64 R22, [R1+0x24e0] ;  /* 0x0024e00001167983 */ /* 0x000ee80000300a00 */
[----:B------:R-:W3:Y:S04]  /*86890*/  LDL.LU.64 R20, [R1+0x24d8] ;  /* 0x0024d80001147983 */ /* 0x000ee80000300a00 */
[----:B-1----:R-:W2:Y:S04]  /*868a0*/  LDL.LU.64 R18, [R1+0x24d0] ;  /* 0x0024d00001127983 */ /* 0x002ea80000300a00 */
[----:B------:R-:W2:Y:S04]  /*868b0*/  LDL.LU.64 R16, [R1+0x24c8] ;  /* 0x0024c80001107983 */ /* 0x000ea80000300a00 */
[----:B------:R-:W-:Y:S04]  /*868c0*/  STS.128 [R0+0x600], R8 ;  /* 0x0006000800007388 */ /* 0x000fe80000000c00 */
[----:B----4-:R-:W-:Y:S04]  /*868d0*/  STS.128 [R0+0x680], R12 ;  /* 0x0006800c00007388 */ /* 0x010fe80000000c00 */
[----:B---3--:R-:W-:Y:S04]  /*868e0*/  STS.128 [R0+0x700], R20 ;  /* 0x0007001400007388 */ /* 0x008fe80000000c00 */
[----:B--2---:R-:W-:Y:S04]  /*868f0*/  STS.128 [R0+0x780], R16 ;  /* 0x0007801000007388 */ /* 0x004fe80000000c00 */
[----:B------:R-:W-:Y:S06]  /*86900*/  BAR.SYNC.DEFER_BLOCKING 0x0 ;  /* 0x0000000000007b1d */ /* 0x000fec0000010000 */
[----:B------:R-:W0:Y:S04]  /*86910*/  LDS.128 R8, [R2] ;  /* 0x0000000002087984 */ /* 0x000e280000000c00 */
[----:B------:R-:W1:Y:S04]  /*86920*/  LDS.128 R16, [R2+0x800] ;  /* 0x0008000002107984 */ /* 0x000e680000000c00 */
[----:B------:R-:W2:Y:S04]  /*86930*/  LDS.128 R12, [R2+0x1000] ;  /* 0x00100000020c7984 */ /* 0x000ea80000000c00 */
[----:B------:R-:W-:Y:S04]  /*86940*/  LDS.128 R20, [R3+0x1000] ;  /* 0x0010000003147984 */ /* 0x000fe80000000c00 */
        /* <DEDUP_REMOVED lines=11> */
[----:B------:R-:W0:Y:S04]  /*86a00*/  LDS.128 R8, [R29+0x1000] ;  /* 0x001000001d087984 */ /* 0x000e280000000c00 */
[----:B-1----:R-:W-:Y:S04]  /*86a10*/  STL.64 [R1+0x5f0], R16 ;  /* 0x0005f01001007387 */ /* 0x002fe80000100a00 */
[----:B------:R-:W-:Y:S04]  /*86a20*/  STL.64 [R1+0x5f8], R18 ;  /* 0x0005f81201007387 */ /* 0x000fe80000100a00 */
[----:B------:R-:W1:Y:S04]  /*86a30*/  LDS.128 R16, [R29+0x1800] ;  /* 0x001800001d107984 */ /* 0x000e680000000c00 */
[----:B--2---:R-:W-:Y:S04]  /*86a40*/  STL.64 [R1+0x630], R12 ;  /* 0x0006300c01007387 */ /* 0x004fe80000100a00 */
[----:B------:R-:W-:Y:S04]  /*86a50*/  STL.64 [R1+0x638], R14 ;  /* 0x0006380e01007387 */ /* 0x000fe80000100a00 */
[----:B------:R-:W2:Y:S04]  /*86a60*/  LDS.128 R12, [R4] ;  /* 0x00000000040c7984 */ /* 0x000ea80000000c00 */
        /* <DEDUP_REMOVED lines=8> */
[----:B------:R-:W2:Y:S04]  /*86af0*/  LDS.128 R12, [R4+0x1800] ;  /* 0x00180000040c7984 */ /* 0x000ea80000000c00 */
[----:B------:R-:W-:Y:S04]  /*86b00*/  LDS.128 R4, [R3+0x800] ;  /* 0x0008000003047984 */ /* 0x000fe80000000c00 */
[----:B0-----:R-:W-:Y:S04]  /*86b10*/  STL.64 [R1+0x640], R8 ;  /* 0x0006400801007387 */ /* 0x001fe80000100a00 */
[----:B------:R-:W-:Y:S04]  /*86b20*/  STL.64 [R1+0x648], R10 ;  /* 0x0006480a01007387 */ /* 0x000fe80000100a00 */
[----:B------:R-:W0:Y:S04]  /*86b30*/  LDS.128 R8, [R3] ;  /* 0x0000000003087984 */ /* 0x000e280000000c00 */
[----:B-1----:R-:W-:Y:S04]  /*86b40*/  STL.64 [R1+0x690], R16 ;  /* 0x0006901001007387 */ /* 0x002fe80000100a00 */
[----:B------:R-:W-:Y:S04]  /*86b50*/  STL.64 [R1+0x698], R18 ;  /* 0x0006981201007387 */ /* 0x000fe80000100a00 */
[----:B--2---:R1:W-:Y:S04]  /*86b60*/  STL.64 [R1+0x6b0], R12 ;  /* 0x0006b00c01007387 */ /* 0x0043e80000100a00 */
[----:B------:R2:W-:Y:S04]  /*86b70*/  STL.64 [R1+0x6b8], R14 ;  /* 0x0006b80e01007387 */ /* 0x0005e80000100a00 */
[----:B-1----:R-:W3:Y:S04]  /*86b80*/  LDL.LU R12, [R1+0xbf0] ;  /* 0x000bf000010c7983 */ /* 0x002ee80000300800 */
[----:B0-----:R-:W-:Y:S04]  /*86b90*/  STL.64 [R1+0x610], R8 ;  /* 0x0006100801007387 */ /* 0x001fe80000100a00 */
[----:B------:R-:W-:Y:S04]  /*86ba0*/  STL.64 [R1+0x618], R10 ;  /* 0x0006180a01007387 */ /* 0x000fe80000100a00 */
[----:B------:R-:W-:Y:S04]  /*86bb0*/  STL.64 [R1+0x650], R4 ;  /* 0x0006500401007387 */ /* 0x000fe80000100a00 */
[----:B------:R-:W-:Y:S04]  /*86bc0*/  STL.64 [R1+0x658], R6 ;  /* 0x0006580601007387 */ /* 0x000fe80000100a00 */
[----:B------:R-:W3:Y:S04]  /*86bd0*/  LDL.LU R13, [R1+0xbf4] ;  /* 0x000bf400010d7983 */ /* 0x000ee80000300800 */
[----:B--2---:R-:W2:Y:S04]  /*86be0*/  LDL.LU R14, [R1+0xbf8] ;  /* 0x000bf800010e7983 */ /* 0x004ea80000300800 */
[----:B------:R-:W2:Y:S04]  /*86bf0*/  LDL.LU R15, [R1+0xbfc] ;  /* 0x000bfc00010f7983 */ /* 0x000ea80000300800 */
[----:B------:R-:W0:Y:S04]  /*86c00*/  LDS.128 R8, [R3+0x1800] ;  /* 0x0018000003087984 */ /* 0x000e280000000c00 */
[----:B------:R-:W-:Y:S06]  /*86c10*/  BAR.SYNC.DEFER_BLOCKING 0x0 ;  /* 0x0000000000007b1d */ /* 0x000fec0000010000 */
[----:B--2---:R-:W-:Y:S04]  /*86c20*/  STL.64 [R1+0x2420], R14 ;  /* 0x0024200e01007387 */ /* 0x004fe80000100a00 */
[----:B---3--:R1:W-:Y:S04]  /*86c30*/  STL.64 [R1+0x2418], R12 ;  /* 0x0024180c01007387 */ /* 0x0083e80000100a00 */
[----:B-1----:R-:W2:Y:S04]  /*86c40*/  LDL.LU R12, [R1+0xbe0] ;  /* 0x000be000010c7983 */ /* 0x002ea80000300800 */
        /* <DEDUP_REMOVED lines=61> */
[----:B------:R-:W2:Y:S04]  /*87020*/  LDL.LU R14, [R1+0xb48] ;  /* 0x000b4800010e7983 */ /* 0x000ea80000300800 */
[----:B------:R-:W2:Y:S04]  /*87030*/  LDL.LU R15, [R1+0xb4c] ;  /* 0x000b4c00010f7983 */ /* 0x000ea80000300800 */
[----:B------:R-:W3:Y:S04]  /*87040*/  LDL.LU R4, [R1+0xc00] ;  /* 0x000c000001047983 */ /* 0x000ee80000300800 */
[----:B------:R-:W3:Y:S04]  /*87050*/  LDL.LU R5, [R1+0xc04] ;  /* 0x000c040001057983 */ /* 0x000ee80000300800 */
[----:B------:R-:W3:Y:S04]  /*87060*/  LDL.LU R6, [R1+0xc08] ;  /* 0x000c080001067983 */ /* 0x000ee80000300800 */
[----:B------:R-:W3:Y:S04]  /*87070*/  LDL.LU R7, [R1+0xc0c] ;  /* 0x000c0c0001077983 */ /* 0x000ee80000300800 */
[----:B------:R-:W4:Y:S04]  /*87080*/  LDL R27, [R1+0x1720] ;  /* 0x00172000011b7983 */ /* 0x000f280000100800 */
[----:B------:R-:W3:Y:S04]  /*87090*/  LDL.LU R16, [R1+0xc10] ;  /* 0x000c100001107983 */ /* 0x000ee80000300800 */
[----:B------:R-:W-:Y:S04]  /*870a0*/  STL.64 [R1+0x6a0], R20 ;  /* 0x0006a01401007387 */ /* 0x000fe80000100a00 */
[----:B------:R-:W-:Y:S04]  /*870b0*/  STL.64 [R1+0x6a8], R22 ;  /* 0x0006a81601007387 */ /* 0x000fe80000100a00 */
[----:B0-----:R0:W-:Y:S04]  /*870c0*/  STL.64 [R1+0x670], R8 ;  /* 0x0006700801007387 */ /* 0x0011e80000100a00 */
[----:B------:R1:W-:Y:S04]  /*870d0*/  STL.64 [R1+0x678], R10 ;  /* 0x0006780a01007387 */ /* 0x0003e80000100a00 */
[----:B------:R-:W3:Y:S04]  /*870e0*/  LDL.LU R17, [R1+0xc14] ;  /* 0x000c140001117983 */ /* 0x000ee80000300800 */
[----:B------:R-:W3:Y:S04]  /*870f0*/  LDL.LU R18, [R1+0xc18] ;  /* 0x000c180001127983 */ /* 0x000ee80000300800 */
[----:B------:R-:W3:Y:S04]  /*87100*/  LDL.LU R19, [R1+0xc1c] ;  /* 0x000c1c0001137983 */ /* 0x000ee80000300800 */
[----:B0-----:R-:W3:Y:S04]  /*87110*/  LDL.LU R8, [R1+0xc20] ;  /* 0x000c200001087983 */ /* 0x001ee80000300800 */
[----:B------:R-:W3:Y:S04]  /*87120*/  LDL.LU R9, [R1+0xc24] ;  /* 0x000c240001097983 */ /* 0x000ee80000300800 */
[----:B-1----:R-:W3:Y:S04]  /*87130*/  LDL.LU R10, [R1+0xc28] ;  /* 0x000c2800010a7983 */ /* 0x002ee80000300800 */
[----:B------:R-:W3:Y:S04]  /*87140*/  LDL.LU R11, [R1+0xc2c] ;  /* 0x000c2c00010b7983 */ /* 0x000ee80000300800 */
[----:B------:R-:W3:Y:S04]  /*87150*/  LDL.LU R20, [R1+0xc30] ;  /* 0x000c300001147983 */ /* 0x000ee80000300800 */
[----:B------:R-:W3:Y:S04]  /*87160*/  LDL.LU R21, [R1+0xc34] ;  /* 0x000c340001157983 */ /* 0x000ee80000300800 */
[----:B------:R-:W3:Y:S04]  /*87170*/  LDL.LU R22, [R1+0xc38] ;  /* 0x000c380001167983 */ /* 0x000ee80000300800 */
[----:B------:R-:W3:Y:S04]  /*87180*/  LDL.LU R23, [R1+0xc3c] ;  /* 0x000c3c0001177983 */ /* 0x000ee80000300800 */
        /* <DEDUP_REMOVED lines=24> */
[----:B------:R-:W3:Y:S04]  /*87310*/  LDL R26, [R1+0x1724] ;  /* 0x00172400011a7983 */ /* 0x000ee80000100800 */
        /* <DEDUP_REMOVED lines=9> */
[----:B---3--:R-:W-:Y:S04]  /*873b0*/  STS.128 [R0+0x680], R16 ;  /* 0x0006801000007388 */ /* 0x008fe80000000c00 */
[----:B------:R-:W-:Y:S04]  /*873c0*/  STS.128 [R0+0x700], R8 ;  /* 0x0007000800007388 */ /* 0x000fe80000000c00 */
[----:B------:R-:W-:Y:S04]  /*873d0*/  STS.128 [R0+0x780], R20 ;  /* 0x0007801400007388 */ /* 0x000fe80000000c00 */
[----:B------:R-:W-:Y:S04]  /*873e0*/  STS.128 [R0+0x600], R4 ;  /* 0x0006000400007388 */ /* 0x000fe80000000c00 */
[----:B--2---:R0:W-:Y:S04]  /*873f0*/  STS.128 [R0+0x580], R12 ;  /* 0x0005800c00007388 */ /* 0x0041e80000000c00 */
[----:B0-----:R-:W2:Y:S04]  /*87400*/  LDL.LU R14, [R1+0x2410] ;  /* 0x00241000010e7983 */ /* 0x001ea80000300800 */
[----:B------:R-:W3:Y:S04]  /*87410*/  LDL.LU.64 R12, [R1+0x2408] ;  /* 0x00240800010c7983 */ /* 0x000ee80000300a00 */
[----:B------:R-:W2:Y:S04]  /*87420*/  LDL.LU.64 R18, [R1+0x2400] ;  /* 0x0024000001127983 */ /* 0x000ea80000300a00 */
[----:B------:R-:W3:Y:S04]  /*87430*/  LDL.LU R15, [R1+0x70] ;  /* 0x00007000010f7983 */ /* 0x000ee80000300800 */
[----:B------:R-:W3:Y:S04]  /*87440*/  LDL.LU.64 R10, [R1+0x23f8] ;  /* 0x0023f800010a7983 */ /* 0x000ee80000300a00 */
[----:B------:R-:W3:Y:S04]  /*87450*/  LDL.LU.64 R8, [R1+0x23f0] ;  /* 0x0023f00001087983 */ /* 0x000ee80000300a00 */
[----:B------:R-:W3:Y:S04]  /*87460*/  LDL.LU.64 R22, [R1+0x23e8] ;  /* 0x0023e80001167983 */ /* 0x000ee80000300a00 */
[----:B------:R-:W3:Y:S01]  /*87470*/  LDL.LU R20, [R1+0x23e4] ;  /* 0x0023e40001147983 */ /* 0x000ee20000300800 */
[----:B----4-:R-:W-:-:S03]  /*87480*/  IMAD R3, R27, c[0x0][0x194], RZ ;  /* 0x000065001b037a24 */ /* 0x010fc600078e02ff */
[----:B------:R-:W-:Y:S01]  /*87490*/  BAR.SYNC.DEFER_BLOCKING 0x0 ;  /* 0x0000000000007b1d */ /* 0x000fe20000010000 */
[----:B------:R-:W-:Y:S01]  /*874a0*/  ISETP.GE.AND P2, PT, R27, c[0x0][0x178], PT ;  /* 0x00005e001b007a0c */ /* 0x000fe20003f46270 */
[----:B------:R-:W-:Y:S01]  /*874b0*/  IMAD.MOV.U32 R5, RZ, RZ, c[0x0][0x194] ;  /* 0x00006500ff057624 */ /* 0x000fe200078e00ff */
[----:B------:R-:W-:Y:S02]  /*874c0*/  LEA R6, P3, R3, c[0x0][0x170], 0x1 ;  /* 0x00005c0003067a11 */ /* 0x000fe400078608ff */
[C---:B------:R-:W-:Y:S01]  /*874d0*/  ISETP.LT.AND P2, PT, R28.reuse, c[0x0][0x17c], !P2 ;  /* 0x00005f001c007a0c */ /* 0x040fe20005741270 */
[----:B------:R-:W-:Y:S01]  /*874e0*/  IMAD R5, R5, 0x80, R3 ;  /* 0x0000008005057824 */ /* 0x000fe200078e0203 */
[C---:B------:R-:W-:Y:S02]  /*874f0*/  ISETP.GE.AND P1, PT, R28.reuse, c[0x0][0x17c], PT ;  /* 0x00005f001c007a0c */ /* 0x040fe40003f26270 */
[----:B------:R-:W-:Y:S01]  /*87500*/  LEA.HI.X.SX32 R7, R3, c[0x0][0x174], 0x1, P3 ;  /* 0x00005d0003077a11 */ /* 0x000fe200018f0eff */
[----:B------:R-:W-:Y:S01]  /*87510*/  IMAD R3, R28, c[0x0][0x198], RZ ;  /* 0x000066001c037a24 */ /* 0x000fe200078e02ff */
[----:B------:R-:W-:-:S02]  /*87520*/  LEA R4, P3, R5, c[0x0][0x170], 0x1 ;  /* 0x00005c0005047a11 */ /* 0x000fc400078608ff */
[----:B------:R-:W-:Y:S01]  /*87530*/  ISETP.LT.AND P1, PT, R26, c[0x0][0x178], !P1 ;  /* 0x00005e001a007a0c */ /* 0x000fe20004f21270 */
[----:B------:R-:W-:Y:S01]  /*87540*/  IMAD.WIDE R16, R3, 0x2, R6 ;  /* 0x0000000203107825 */ /* 0x000fe200078e0206 */
[----:B------:R-:W-:Y:S02]  /*87550*/  LEA.HI.X.SX32 R5, R5, c[0x0][0x174], 0x1, P3 ;  /* 0x00005d0005057a11 */ /* 0x000fe400018f0eff */
[----:B------:R-:W-:-:S04]  /*87560*/  IADD3 R0, R28, 0x5, RZ ;  /* 0x000000051c007810 */ /* 0x000fc80007ffe0ff */
[----:B------:R-:W-:Y:S02]  /*87570*/  ISETP.GE.AND P3, PT, R0, c[0x0][0x17c], PT ;  /* 0x00005f0000007a0c */ /* 0x000fe40003f66270 */
[----:B------:R-:W-:Y:S01]  /*87580*/  IADD3 R0, R3, c[0x0][0x198], RZ ;  /* 0x0000660003007a10 */ /* 0x000fe20007ffe0ff */
[----:B--2---:R0:W-:Y:S01]  /*87590*/  @P2 STG.E.U16 [R16.64], R19 ;  /* 0x0000001310002986 */ /* 0x0041e2000c101506 */
[----:B------:R-:W-:Y:S02]  /*875a0*/  ISETP.LT.AND P2, PT, R27, c[0x0][0x178], !P5 ;  /* 0x00005e001b007a0c */ /* 0x000fe40006f41270 */
[----:B------:R-:W-:Y:S01]  /*875b0*/  ISETP.LT.AND P5, PT, R26, c[0x0][0x178], !P5 ;  /* 0x00005e001a007a0c */ /* 0x000fe20006fa1270 */
[----:B0-----:R-:W-:Y:S01]  /*875c0*/  IMAD.WIDE R16, R3, 0x2, R4 ;  /* 0x0000000203107825 */ /* 0x001fe200078e0204 */
[----:B------:R-:W-:-:S04]  /*875d0*/  PRMT R3, R19, 0x7632, R3 ;  /* 0x0000763213037816 */ /* 0x000fc80000000003 */
[----:B------:R0:W-:Y:S01]  /*875e0*/  @P1 STG.E.U16 [R16.64], R18 ;  /* 0x0000001210001986 */ /* 0x0001e2000c101506 */
[----:B------:R-:W-:Y:S02]  /*875f0*/  ISETP.LT.AND P1, PT, R27, c[0x0][0x178], !P4 ;  /* 0x00005e001b007a0c */ /* 0x000fe40006721270 */
[----:B---3--:R-:W-:Y:S02]  /*87600*/  PRMT R20, R18, 0x7632, R20 ;  /* 0x0000763212147816 */ /* 0x008fe40000000014 */
[----:B------:R-:W-:Y:S01]  /*87610*/  ISETP.LT.AND P4, PT, R26, c[0x0][0x178], !P4 ;  /* 0x00005e001a007a0c */ /* 0x000fe20006781270 */
[----:B0-----:R-:W-:-:S04]  /*87620*/  IMAD.WIDE R18, R0, 0x2, R6 ;  /* 0x0000000200127825 */ /* 0x001fc800078e0206 */
[C-C-:B------:R-:W-:Y:S01]  /*87630*/  IMAD.WIDE R16, R0.reuse, 0x2, R4.reuse ;  /* 0x0000000200107825 */ /* 0x140fe200078e0204 */
[----:B------:R-:W-:Y:S01]  /*87640*/  IADD3 R0, R0, c[0x0][0x198], RZ ;  /* 0x0000660000007a10 */ /* 0x000fe20007ffe0ff */
[----:B------:R0:W-:Y:S04]  /*87650*/  @P2 STG.E.U16 [R18.64], R3 ;  /* 0x0000000312002986 */ /* 0x0001e8000c101506 */
[----:B------:R1:W-:Y:S01]  /*87660*/  @P5 STG.E.U16 [R16.64], R20 ;  /* 0x0000001410005986 */ /* 0x0003e2000c101506 */
[----:B0-----:R-:W-:Y:S01]  /*87670*/  IADD3 R3, R28, 0x7, RZ ;  /* 0x000000071c037810 */ /* 0x001fe20007ffe0ff */
[----:B------:R-:W-:-:S04]  /*87680*/  IMAD.WIDE R18, R0, 0x2, R4 ;  /* 0x0000000200127825 */ /* 0x000fc800078e0204 */
[----:B-1----:R-:W-:Y:S01]  /*87690*/  IMAD.WIDE R16, R0, 0x2, R6 ;  /* 0x0000000200107825 */ /* 0x002fe200078e0206 */
[----:B------:R-:W-:-:S04]  /*876a0*/  PRMT R20, R15, 0x7632, R20 ;  /* 0x000076320f147816 */ /* 0x000fc80000000014 */
[----:B------:R-:W-:Y:S01]  /*876b0*/  @P1 STG.E.U16 [R16.64], R15 ;  /* 0x0000000f10001986 */ /* 0x000fe2000c101506 */
[----:B------:R-:W-:Y:S02]  /*876c0*/  ISETP.GE.AND P1, PT, R3, c[0x0][0x17c], PT ;  /* 0x00005f0003007a0c */ /* 0x000fe40003f26270 */
[----:B------:R-:W-:Y:S01]  /*876d0*/  PRMT R3, R24, 0x7632, R3 ;  /* 0x0000763218037816 */ /* 0x000fe20000000003 */
[----:B------:R0:W-:Y:S04]  /*876e0*/  @P4 STG.E.U16 [R18.64], R24 ;  /* 0x0000001812004986 */ /* 0x0001e8000c101506 */
[----:B0-----:R-:W2:Y:S04]  /*876f0*/  LDL.LU R24, [R1+0x23e0] ;  /* 0x0023e00001187983 */ /* 0x001ea80000300800 */
[----:B------:R-:W3:Y:S01]  /*87700*/  LDL.LU R15, [R1+0x1e0] ;  /* 0x0001e000010f7983 */ /* 0x000ee20000300800 */
[----:B------:R-:W-:-:S02]  /*87710*/  ISETP.LT.AND P5, PT, R27, c[0x0][0x178], !P0 ;  /* 0x00005e001b007a0c */ /* 0x000fc400047a1270 */
[----:B------:R-:W-:Y:S02]  /*87720*/  ISETP.LT.AND P0, PT, R26, c[0x0][0x178], !P0 ;  /* 0x00005e001a007a0c */ /* 0x000fe40004701270 */
[----:B------:R-:W-:Y:S02]  /*87730*/  IADD3 R0, R0, c[0x0][0x198], RZ ;  /* 0x0000660000007a10 */ /* 0x000fe40007ffe0ff */
[----:B------:R-:W-:-:S03]  /*87740*/  ISETP.LT.AND P4, PT, R27, c[0x0][0x178], !P6 ;  /* 0x00005e001b007a0c */ /* 0x000fc60007781270 */
[----:B------:R-:W-:-:S04]  /*87750*/  IMAD.WIDE R16, R0, 0x2, R6 ;  /* 0x0000000200107825 */ /* 0x000fc800078e0206 */
[C---:B------:R-:W-:Y:S01]  /*87760*/  IMAD.WIDE R18, R0.reuse, 0x2, R4 ;  /* 0x0000000200127825 */ /* 0x040fe200078e0204 */
[----:B------:R-:W-:Y:S01]  /*87770*/  IADD3 R0, R0, c[0x0][0x198], RZ ;  /* 0x0000660000007a10 */ /* 0x000fe20007ffe0ff */
[----:B------:R0:W-:Y:S01]  /*87780*/  @P5 STG.E.U16 [R16.64], R20 ;  /* 0x0000001410005986 */ /* 0x0001e2000c101506 */
[----:B------:R-:W-:-:S03]  /*87790*/  ISETP.LT.AND P6, PT, R26, c[0x0][0x178], !P6 ;  /* 0x00005e001a007a0c */ /* 0x000fc600077c1270 */
[----:B------:R1:W-:Y:S01]  /*877a0*/  @P0 STG.E.U16 [R18.64], R3 ;  /* 0x0000000312000986 */ /* 0x0003e2000c101506 */
[----:B------:R-:W-:Y:S02]  /*877b0*/  ISETP.LT.AND P0, PT, R27, c[0x0][0x178], !P3 ;  /* 0x00005e001b007a0c */ /* 0x000fe40005f01270 */
[C---:B------:R-:W-:Y:S02]  /*877c0*/  IADD3 R21, R28.reuse, 0x6, RZ ;  /* 0x000000061c157810 */ /* 0x040fe40007ffe0ff */
[----:B0-----:R-:W-:Y:S01]  /*877d0*/  IADD3 R20, R28, 0x8, RZ ;  /* 0x000000081c147810 */ /* 0x001fe20007ffe0ff */
[----:B------:R-:W-:-:S03]  /*877e0*/  IMAD.WIDE R16, R0, 0x2, R6 ;  /* 0x0000000200107825 */ /* 0x000fc600078e0206 */
[----:B------:R-:W-:Y:S02]  /*877f0*/  ISETP.GE.AND P5, PT, R20, c[0x0][0x17c], PT ;  /* 0x00005f0014007a0c */ /* 0x000fe40003fa6270 */
[----:B------:R-:W-:Y:S01]  /*87800*/  IADD3 R20, R0, c[0x0][0x198], RZ ;  /* 0x0000660000147a10 */ /* 0x000fe20007ffe0ff */
[----:B------:R0:W-:Y:S01]  /*87810*/  @P4 STG.E.U16 [R16.64], R23 ;  /* 0x0000001710004986 */ /* 0x0001e2000c101506 */
[----:B------:R-:W-:-:S03]  /*87820*/  ISETP.GE.AND P2, PT, R21, c[0x0][0x17c], PT ;  /* 0x00005f0015007a0c */ /* 0x000fc60003f46270 */
[----:B-1----:R-:W-:Y:S01]  /*87830*/  IMAD.WIDE R18, R20, 0x2, R6 ;  /* 0x0000000214127825 */ /* 0x002fe200078e0206 */
[----:B------:R-:W-:-:S03]  /*87840*/  ISETP.LT.AND P3, PT, R26, c[0x0][0x178], !P3 ;  /* 0x00005e001a007a0c */ /* 0x000fc60005f61270 */
[----:B0-----:R-:W-:Y:S01]  /*87850*/  IMAD.WIDE R16, R0, 0x2, R4 ;  /* 0x0000000200107825 */ /* 0x001fe200078e0204 */
[----:B------:R-:W-:-:S04]  /*87860*/  PRMT R0, R23, 0x7632, R0 ;  /* 0x0000763217007816 */ /* 0x000fc80000000000 */
[----:B------:R0:W-:Y:S01]  /*87870*/  @P6 STG.E.U16 [R16.64], R22 ;  /* 0x0000001610006986 */ /* 0x0001e2000c101506 */
[----:B------:R-:W-:Y:S02]  /*87880*/  ISETP.LT.AND P6, PT, R27, c[0x0][0x178], !P2 ;  /* 0x00005e001b007a0c */ /* 0x000fe400057c1270 */
[----:B------:R-:W-:Y:S01]  /*87890*/  ISETP.LT.AND P2, PT, R26, c[0x0][0x178], !P2 ;  /* 0x00005e001a007a0c */ /* 0x000fe20005741270 */
[----:B------:R1:W-:Y:S01]  /*878a0*/  @P0 STG.E.U16 [R18.64], R0 ;  /* 0x0000000012000986 */ /* 0x0003e2000c101506 */
[----:B------:R-:W-:-:S04]  /*878b0*/  IADD3 R3, R28, 0x9, RZ ;  /* 0x000000091c037810 */ /* 0x000fc80007ffe0ff */
[----:B------:R-:W-:Y:S02]  /*878c0*/  ISETP.GE.AND P4, PT, R3, c[0x0][0x17c], PT ;  /* 0x00005f0003007a0c */ /* 0x000fe40003f86270 */
[----:B------:R-:W-:Y:S01]  /*878d0*/  PRMT R3, R22, 0x7632, R3 ;  /* 0x0000763216037816 */ /* 0x000fe20000000003 */
[C---:B0-----:R-:W-:Y:S01]  /*878e0*/  IMAD.WIDE R16, R20.reuse, 0x2, R4 ;  /* 0x0000000214107825 */ /* 0x041fe200078e0204 */
[----:B-1----:R-:W-:-:S04]  /*878f0*/  IADD3 R0, R20, c[0x0][0x198], RZ ;  /* 0x0000660014007a10 */ /* 0x002fc80007ffe0ff */
[----:B------:R0:W-:Y:S01]  /*87900*/  @P3 STG.E.U16 [R16.64], R3 ;  /* 0x0000000310003986 */ /* 0x0001e2000c101506 */
[----:B------:R-:W-:-:S04]  /*87910*/  IMAD.WIDE R18, R0, 0x2, R6 ;  /* 0x0000000200127825 */ /* 0x000fc800078e0206 */
[C---:B------:R-:W-:Y:S01]  /*87920*/  IMAD.WIDE R20, R0.reuse, 0x2, R4 ;  /* 0x0000000200147825 */ /* 0x040fe200078e0204 */
[----:B---3--:R1:W-:Y:S04]  /*87930*/  @P6 STG.E.U16 [R18.64], R15 ;  /* 0x0000000f12006986 */ /* 0x0083e8000c101506 */
[----:B------:R-:W-:Y:S01]  /*87940*/  @P2 STG.E.U16 [R20.64], R25 ;  /* 0x0000001914002986 */ /* 0x000fe2000c101506 */
[----:B------:R-:W-:Y:S02]  /*87950*/  ISETP.LT.AND P2, PT, R27, c[0x0][0x178], !P1 ;  /* 0x00005e001b007a0c */ /* 0x000fe40004f41270 */
[----:B0-----:R-:W-:Y:S02]  /*87960*/  PRMT R3, R15, 0x7632, R3 ;  /* 0x000076320f037816 */ /* 0x001fe40000000003 */
[----:B-1----:R-:W-:Y:S01]  /*87970*/  IADD3 R18, R0, c[0x0][0x198], RZ ;  /* 0x0000660000127a10 */ /* 0x002fe20007ffe0ff */
[----:B------:R-:W3:Y:S04]  /*87980*/  LDL.LU R15, [R1+0xa0] ;  /* 0x0000a000010f7983 */ /* 0x000ee80000300800 */
[----:B------:R-:W-:-:S05]  /*87990*/  IMAD.WIDE R16, R18, 0x2, R6 ;  /* 0x0000000212107825 */ /* 0x000fca00078e0206 */
[----:B------:R0:W-:Y:S04]  /*879a0*/  @P2 STG.E.U16 [R16.64], R3 ;  /* 0x0000000310002986 */ /* 0x0001e8000c101506 */
[----:B0-----:R-:W4:Y:S04]  /*879b0*/  LDL.LU R16, [R1+0x1f0] ;  /* 0x0001f00001107983 */ /* 0x001f280000300800 */
[----:B------:R-:W3:Y:S01]  /*879c0*/  LDL.LU R17, [R1+0x60] ;  /* 0x0000600001117983 */ /* 0x000ee20000300800 */
[----:B------:R-:W-:Y:S02]  /*879d0*/  ISETP.LT.AND P1, PT, R26, c[0x0][0x178], !P1 ;  /* 0x00005e001a007a0c */ /* 0x000fe40004f21270 */
[----:B------:R-:W-:-:S02]  /*879e0*/  ISETP.LT.AND P6, PT, R27, c[0x0][0x178], !P5 ;  /* 0x00005e001b007a0c */ /* 0x000fc40006fc1270 */
[C---:B------:R-:W-:Y:S01]  /*879f0*/  IADD3 R0, R18.reuse, c[0x0][0x198], RZ ;  /* 0x0000660012007a10 */ /* 0x040fe20007ffe0ff */
[----:B------:R-:W-:Y:S01]  /*87a00*/  IMAD.WIDE R18, R18, 0x2, R4 ;  /* 0x0000000212127825 */ /* 0x000fe200078e0204 */
[----:B------:R-:W-:Y:S02]  /*87a10*/  ISETP.LT.AND P5, PT, R26, c[0x0][0x178], !P5 ;  /* 0x00005e001a007a0c */ /* 0x000fe40006fa1270 */
[----:B--2---:R-:W-:Y:S01]  /*87a20*/  PRMT R24, R25, 0x7632, R24 ;  /* 0x0000763219187816 */ /* 0x004fe20000000018 */
[----:B------:R-:W-:Y:S01]  /*87a30*/  IMAD.WIDE R20, R0, 0x2, R6 ;  /* 0x0000000200147825 */ /* 0x000fe200078e0206 */
[C---:B------:R-:W-:Y:S02]  /*87a40*/  IADD3 R22, R28.reuse, 0xa, RZ ;  /* 0x0000000a1c167810 */ /* 0x040fe40007ffe0ff */
[----:B------:R-:W-:Y:S01]  /*87a50*/  IADD3 R23, R28, 0xb, RZ ;  /* 0x0000000b1c177810 */ /* 0x000fe20007ffe0ff */
[----:B------:R0:W-:Y:S01]  /*87a60*/  @P1 STG.E.U16 [R18.64], R24 ;  /* 0x0000001812001986 */ /* 0x0001e2000c101506 */
[----:B------:R-:W-:-:S02]  /*87a70*/  ISETP.GE.AND P0, PT, R22, c[0x0][0x17c], PT ;  /* 0x00005f0016007a0c */ /* 0x000fc40003f06270 */
[----:B------:R-:W-:Y:S01]  /*87a80*/  ISETP.GE.AND P3, PT, R23, c[0x0][0x17c], PT ;  /* 0x00005f0017007a0c */ /* 0x000fe20003f66270 */
[----:B------:R-:W-:Y:S01]  /*87a90*/  IMAD.WIDE R22, R0, 0x2, R4 ;  /* 0x0000000200167825 */ /* 0x000fe200078e0204 */
[----:B------:R-:W-:Y:S02]  /*87aa0*/  IADD3 R25, R28, 0xc, RZ ;  /* 0x0000000c1c197810 */ /* 0x000fe40007ffe0ff */
[----:B0-----:R-:W-:Y:S02]  /*87ab0*/  IADD3 R18, R0, c[0x0][0x198], RZ ;  /* 0x0000660000127a10 */ /* 0x001fe40007ffe0ff */
[----:B------:R-:W-:Y:S02]  /*87ac0*/  ISETP.GE.AND P2, PT, R25, c[0x0][0x17c], PT ;  /* 0x00005f0019007a0c */ /* 0x000fe40003f46270 */
[----:B------:R-:W2:Y:S04]  /*87ad0*/  LDL.LU R25, [R1+0x90] ;  /* 0x0000900001197983 */ /* 0x000ea80000300800 */
[----:B----4-:R-:W-:Y:S01]  /*87ae0*/  @P6 STG.E.U16 [R20.64], R16 ;  /* 0x0000001014006986 */ /* 0x010fe2000c101506 */
[----:B------:R-:W-:-:S02]  /*87af0*/  ISETP.LT.AND P6, PT, R27, c[0x0][0x178], !P4 ;  /* 0x00005e001b007a0c */ /* 0x000fc400067c1270 */
[----:B------:R-:W-:Y:S01]  /*87b00*/  ISETP.LT.AND P4, PT, R26, c[0x0][0x178], !P4 ;  /* 0x00005e001a007a0c */ /* 0x000fe20006781270 */
[----:B---3--:R0:W-:Y:S01]  /*87b10*/  @P5 STG.E.U16 [R22.64], R17 ;  /* 0x0000001116005986 */ /* 0x0081e2000c101506 */
[----:B------:R-:W-:Y:S02]  /*87b20*/  PRMT R3, R16, 0x7632, R3 ;  /* 0x0000763210037816 */ /* 0x000fe40000000003 */
[----:B0-----:R-:W-:Y:S01]  /*87b30*/  PRMT R22, R17, 0x7632, R22 ;  /* 0x0000763211167816 */ /* 0x001fe20000000016 */
[C---:B------:R-:W-:Y:S01]  /*87b40*/  IMAD.WIDE R16, R18.reuse, 0x2, R6 ;  /* 0x0000000212107825 */ /* 0x040fe200078e0206 */
[----:B------:R-:W-:-:S03]  /*87b50*/  IADD3 R23, R18, c[0x0][0x198], RZ ;  /* 0x0000660012177a10 */ /* 0x000fc60007ffe0ff */
[----:B------:R-:W-:Y:S02]  /*87b60*/  IMAD.WIDE R18, R18, 0x2, R4 ;  /* 0x0000000212127825 */ /* 0x000fe400078e0204 */
[----:B------:R-:W-:Y:S04]  /*87b70*/  @P6 STG.E.U16 [R16.64], R3 ;  /* 0x0000000310006986 */ /* 0x000fe8000c101506 */
[----:B------:R0:W-:Y:S04]  /*87b80*/  @P4 STG.E.U16 [R18.64], R22 ;  /* 0x0000001612004986 */ /* 0x0001e8000c101506 */
[----:B0-----:R-:W3:Y:S01]  /*87b90*/  LDL.LU R19, [R1+0x200] ;  /* 0x0002000001137983 */ /* 0x001ee20000300800 */
[----:B------:R-:W-:-:S02]  /*87ba0*/  ISETP.LT.AND P5, PT, R27, c[0x0][0x178], !P0 ;  /* 0x00005e001b007a0c */ /* 0x000fc400047a1270 */
[C---:B------:R-:W-:Y:S02]  /*87bb0*/  IADD3 R20, R28.reuse, 0xd, RZ ;  /* 0x0000000d1c147810 */ /* 0x040fe40007ffe0ff */
[----:B------:R-:W-:Y:S02]  /*87bc0*/  IADD3 R0, R28, 0xe, RZ ;  /* 0x0000000e1c007810 */ /* 0x000fe40007ffe0ff */
[----:B------:R-:W-:Y:S01]  /*87bd0*/  ISETP.GE.AND P1, PT, R20, c[0x0][0x17c], PT ;  /* 0x00005f0014007a0c */ /* 0x000fe20003f26270 */
[C---:B------:R-:W-:Y:S01]  /*87be0*/  IMAD.WIDE R20, R23.reuse, 0x2, R6 ;  /* 0x0000000217147825 */ /* 0x040fe200078e0206 */
[----:B------:R-:W-:Y:S02]  /*87bf0*/  ISETP.GE.AND P6, PT, R0, c[0x0][0x17c], PT ;  /* 0x00005f0000007a0c */ /* 0x000fe40003fc6270 */
[----:B------:R-:W-:Y:S01]  /*87c00*/  IADD3 R0, R28, 0xf, RZ ;  /* 0x0000000f1c007810 */ /* 0x000fe20007ffe0ff */
[----:B------:R-:W-:Y:S01]  /*87c10*/  IMAD.WIDE R16, R23, 0x2, R4 ;  /* 0x0000000217107825 */ /* 0x000fe200078e0204 */
[----:B------:R-:W-:-:S02]  /*87c20*/  ISETP.LT.AND P0, PT, R26, c[0x0][0x178], !P0 ;  /* 0x00005e001a007a0c */ /* 0x000fc40004701270 */
[----:B------:R-:W-:Y:S01]  /*87c30*/  ISETP.LT.AND P4, PT, R27, c[0x0][0x178], !P3 ;  /* 0x00005e001b007a0c */ /* 0x000fe20005f81270 */
[----:B---3--:R0:W-:Y:S01]  /*87c40*/  @P5 STG.E.U16 [R20.64], R19 ;  /* 0x0000001314005986 */ /* 0x0081e2000c101506 */
[----:B------:R-:W-:Y:S02]  /*87c50*/  ISETP.GE.AND P5, PT, R0, c[0x0][0x17c], PT ;  /* 0x00005f0000007a0c */ /* 0x000fe40003fa6270 */
[----:B------:R-:W-:Y:S02]  /*87c60*/  IADD3 R0, R23, c[0x0][0x198], RZ ;  /* 0x0000660017007a10 */ /* 0x000fe40007ffe0ff */
[----:B------:R-:W3:Y:S05]  /*87c70*/  LDL.LU R23, [R1+0x210] ;  /* 0x0002100001177983 */ /* 0x000eea0000300800 */
[----:B------:R1:W-:Y:S01]  /*87c80*/  @P0 STG.E.U16 [R16.64], R15 ;  /* 0x0000000f10000986 */ /* 0x0003e2000c101506 */
[----:B0-----:R-:W-:-:S03]  /*87c90*/  PRMT R20, R15, 0x7632, R20 ;  /* 0x000076320f147816 */ /* 0x001fc60000000014 */
[----:B-1----:R-:W4:Y:S04]  /*87ca0*/  LDL.LU R15, [R1+0x2b0] ;  /* 0x0002b000010f7983 */ /* 0x002f280000300800 */
[----:B------:R-:W4:Y:S01]  /*87cb0*/  LDL.LU R22, [R1+0xb0] ;  /* 0x0000b00001167983 */ /* 0x000f220000300800 */
[----:B------:R-:W-:Y:S02]  /*87cc0*/  ISETP.LT.AND P3, PT, R26, c[0x0][0x178], !P3 ;  /* 0x00005e001a007a0c */ /* 0x000fe40005f61270 */
[----:B------:R-:W-:Y:S01]  /*87cd0*/  PRMT R3, R19, 0x7632, R3 ;  /* 0x0000763213037816 */ /* 0x000fe20000000003 */
[----:B------:R-:W-:Y:S01]  /*87ce0*/  IMAD.WIDE R18, R0, 0x2, R6 ;  /* 0x0000000200127825 */ /* 0x000fe200078e0206 */
[C---:B------:R-:W-:Y:S02]  /*87cf0*/  ISETP.LT.AND P0, PT, R27.reuse, c[0x0][0x178], !P2 ;  /* 0x00005e001b007a0c */ /* 0x040fe40005701270 */
[----:B------:R-:W-:Y:S01]  /*87d00*/  ISETP.LT.AND P2, PT, R26, c[0x0][0x178], !P2 ;  /* 0x00005e001a007a0c */ /* 0x000fe20005741270 */
[C---:B------:R-:W-:Y:S01]  /*87d10*/  IMAD.WIDE R16, R0.reuse, 0x2, R4 ;  /* 0x0000000200107825 */ /* 0x040fe200078e0204 */
[----:B------:R-:W-:Y:S01]  /*87d20*/  IADD3 R0, R0, c[0x0][0x198], RZ ;  /* 0x0000660000007a10 */ /* 0x000fe20007ffe0ff */
[----:B------:R0:W-:Y:S04]  /*87d30*/  @P4 STG.E.U16 [R18.64], R3 ;  /* 0x0000000312004986 */ /* 0x0001e8000c101506 */
[----:B------:R1:W-:Y:S01]  /*87d40*/  @P3 STG.E.U16 [R16.64], R20 ;  /* 0x0000001410003986 */ /* 0x0003e2000c101506 */
[----:B------:R-:W-:-:S02]  /*87d50*/  ISETP.LT.AND P3, PT, R27, c[0x0][0x178], !P1 ;  /* 0x00005e001b007a0c */ /* 0x000fc40004f61270 */
[----:B------:R-:W-:Y:S01]  /*87d60*/  ISETP.LT.AND P1, PT, R26, c[0x0][0x178], !P1 ;  /* 0x00005e001a007a0c */ /* 0x000fe20004f21270 */
[----:B0-----:R-:W-:-:S04]  /*87d70*/  IMAD.WIDE R18, R0, 0x2, R4 ;  /* 0x0000000200127825 */ /* 0x001fc800078e0204 */
[C---:B-1----:R-:W-:Y:S01]  /*87d80*/  IMAD.WIDE R16, R0.reuse, 0x2, R6 ;  /* 0x0000000200107825 */ /* 0x042fe200078e0206 */
[----:B------:R-:W-:Y:S02]  /*87d90*/  IADD3 R0, R0, c[0x0][0x198], RZ ;  /* 0x0000660000007a10 */ /* 0x000fe40007ffe0ff */
[----:B------:R-:W-:Y:S02]  /*87da0*/  IADD3 R3, R28, 0x11, RZ ;  /* 0x000000111c037810 */ /* 0x000fe40007ffe0ff */
[----:B---3--:R0:W-:Y:S01]  /*87db0*/  @P0 STG.E.U16 [R16.64], R23 ;  /* 0x0000001710000986 */ /* 0x0081e2000c101506 */
[----:B------:R-:W-:-:S03]  /*87dc0*/  PRMT R20, R23, 0x7632, R20 ;  /* 0x0000763217147816 */ /* 0x000fc60000000014 */
[----:B--2---:R1:W-:Y:S01]  /*87dd0*/  @P2 STG.E.U16 [R18.64], R25 ;  /* 0x0000001912002986 */ /* 0x0043e2000c101506 */
[----:B------:R-:W-:Y:S02]  /*87de0*/  ISETP.LT.AND P2, PT, R27, c[0x0][0x178], !P6 ;  /* 0x00005e001b007a0c */ /* 0x000fe40007741270 */
[----:B------:R-:W-:Y:S02]  /*87df0*/  ISETP.GE.AND P0, PT, R3, c[0x0][0x17c], PT ;  /* 0x00005f0003007a0c */ /* 0x000fe40003f06270 */
[----:B------:R-:W-:Y:S01]  /*87e00*/  PRMT R3, R25, 0x7632, R3 ;  /* 0x0000763219037816 */ /* 0x000fe20000000003 */
[----:B0-----:R-:W-:-:S04]  /*87e10*/  IMAD.WIDE R16, R0, 0x2, R6 ;  /* 0x0000000200107825 */ /* 0x001fc800078e0206 */
[C---:B-1----:R-:W-:Y:S01]  /*87e20*/  IMAD.WIDE R18, R0.reuse, 0x2, R4 ;  /* 0x0000000200127825 */ /* 0x042fe200078e0204 */
[----:B------:R-:W-:Y:S01]  /*87e30*/  IADD3 R0, R0, c[0x0][0x198], RZ ;  /* 0x0000660000007a10 */ /* 0x000fe20007ffe0ff */
[----:B------:R0:W-:Y:S01]  /*87e40*/  @P3 STG.E.U16 [R16.64], R20 ;  /* 0x0000001410003986 */ /* 0x0001e2000c101506 */
[----:B------:R-:W-:-:S03]  /*87e50*/  ISETP.LT.AND P6, PT, R26, c[0x0][0x178], !P6 ;  /* 0x00005e001a007a0c */ /* 0x000fc600077c1270 */
[----:B------:R1:W-:Y:S01]  /*87e60*/  @P1 STG.E.U16 [R18.64], R3 ;  /* 0x0000000312001986 */ /* 0x0003e2000c101506 */
[----:B------:R-:W-:-:S03]  /*87e70*/  ISETP.LT.AND P1, PT, R27, c[0x0][0x178], !P5 ;  /* 0x00005e001b007a0c */ /* 0x000fc60006f21270 */
[----:B------:R-:W2:Y:S01]  /*87e80*/  LDL.LU R25, [R1+0xc0] ;  /* 0x0000c00001197983 */ /* 0x000ea20000300800 */
[----:B0-----:R-:W-:Y:S01]  /*87e90*/  IMAD.WIDE R16, R0, 0x2, R6 ;  /* 0x0000000200107825 */ /* 0x001fe200078e0206 */
[C---:B------:R-:W-:Y:S02]  /*87ea0*/  IADD3 R20, R28.reuse, 0x12, RZ ;  /* 0x000000121c147810 */ /* 0x040fe40007ffe0ff */
[----:B-1----:R-:W-:Y:S02]  /*87eb0*/  IADD3 R3, R28, 0x13, RZ ;  /* 0x000000131c037810 */ /* 0x002fe40007ffe0ff */
[----:B----4-:R0:W-:Y:S01]  /*87ec0*/  @P2 STG.E.U16 [R16.64], R15 ;  /* 0x0000000f10002986 */ /* 0x0101e2000c101506 */
[----:B------:R-:W-:Y:S02]  /*87ed0*/  ISETP.GE.AND P3, PT, R20, c[0x0][0x17c], PT ;  /* 0x00005f0014007a0c */ /* 0x000fe40003f66270 */
[----:B------:R-:W-:Y:S02]  /*87ee0*/  IADD3 R20, R0, c[0x0][0x198], RZ ;  /* 0x0000660000147a10 */ /* 0x000fe40007ffe0ff */
[----:B------:R-:W-:-:S02]  /*87ef0*/  ISETP.GE.AND P2, PT, R3, c[0x0][0x17c], PT ;  /* 0x00005f0003007a0c */ /* 0x000fc40003f46270 */
[----:B------:R-:W-:Y:S01]  /*87f00*/  PRMT R3, R22, 0x7632, R3 ;  /* 0x0000763216037816 */ /* 0x000fe20000000003 */
[----:B0-----:R-:W-:Y:S01]  /*87f10*/  IMAD.WIDE R16, R0, 0x2, R4 ;  /* 0x0000000200107825 */ /* 0x001fe200078e0204 */
[----:B------:R-:W-:Y:S02]  /*87f20*/  PRMT R0, R15, 0x7632, R0 ;  /* 0x000076320f007816 */ /* 0x000fe40000000000 */
[----:B------:R-:W3:Y:S01]  /*87f30*/  LDL.LU R15, [R1+0xe0] ;  /* 0x0000e000010f7983 */ /* 0x000ee20000300800 */
[----:B------:R-:W-:-:S03]  /*87f40*/  IMAD.WIDE R18, R20, 0x2, R6 ;  /* 0x0000000214127825 */ /* 0x000fc600078e0206 */
[----:B------:R0:W-:Y:S04]  /*87f50*/  @P6 STG.E.U16 [R16.64], R22 ;  /* 0x0000001610006986 */ /* 0x0001e8000c101506 */
[----:B------:R1:W-:Y:S01]  /*87f60*/  @P1 STG.E.U16 [R18.64], R0 ;  /* 0x0000000012001986 */ /* 0x0003e2000c101506 */
[----:B0-----:R-:W-:-:S04]  /*87f70*/  IADD3 R22, R28, 0x14, RZ ;  /* 0x000000141c167810 */ /* 0x001fc80007ffe0ff */
[----:B------:R-:W-:Y:S02]  /*87f80*/  ISETP.GE.AND P1, PT, R22, c[0x0][0x17c], PT ;  /* 0x00005f0016007a0c */ /* 0x000fe40003f26270 */
[----:B------:R-:W4:Y:S01]  /*87f90*/  LDL.LU R22, [R1+0x2c0] ;  /* 0x0002c00001167983 */ /* 0x000f220000300800 */
[----:B------:R-:W-:-:S04]  /*87fa0*/  IADD3 R21, R28, 0x10, RZ ;  /* 0x000000101c157810 */ /* 0x000fc80007ffe0ff */
[----:B------:R-:W-:Y:S02]  /*87fb0*/  ISETP.GE.AND P4, PT, R21, c[0x0][0x17c], PT ;  /* 0x00005f0015007a0c */ /* 0x000fe40003f86270 */
[C---:B------:R-:W-:Y:S02]  /*87fc0*/  ISETP.LT.AND P5, PT, R26.reuse, c[0x0][0x178], !P5 ;  /* 0x00005e001a007a0c */ /* 0x040fe40006fa1270 */
[----:B------:R-:W-:Y:S02]  /*87fd0*/  ISETP.LT.AND P6, PT, R27, c[0x0][0x178], !P4 ;  /* 0x00005e001b007a0c */ /* 0x000fe400067c1270 */
[----:B------:R-:W-:Y:S02]  /*87fe0*/  ISETP.LT.AND P4, PT, R26, c[0x0][0x178], !P4 ;  /* 0x00005e001a007a0c */ /* 0x000fe40006781270 */
[C---:B-1----:R-:W-:Y:S01]  /*87ff0*/  IADD3 R0, R20.reuse, c[0x0][0x198], RZ ;  /* 0x0000660014007a10 */ /* 0x042fe20007ffe0ff */
[----:B------:R-:W-:-:S04]  /*88000*/  IMAD.WIDE R16, R20, 0x2, R4 ;  /* 0x0000000214107825 */ /* 0x000fc800078e0204 */
[----:B------:R-:W-:-:S04]  /*88010*/  IMAD.WIDE R18, R0, 0x2, R6 ;  /* 0x0000000200127825 */ /* 0x000fc800078e0206 */
[----:B------:R-:W-:Y:S01]  /*88020*/  IMAD.WIDE R20, R0, 0x2, R4 ;  /* 0x0000000200147825 */ /* 0x000fe200078e0204 */
[----:B------:R0:W-:Y:S04]  /*88030*/  @P5 STG.E.U16 [R16.64], R3 ;  /* 0x0000000310005986 */ /* 0x0001e8000c101506 */
[----:B----4-:R1:W-:Y:S04]  /*88040*/  @P6 STG.E.U16 [R18.64], R22 ;  /* 0x0000001612006986 */ /* 0x0103e8000c101506 */
[----:B--2---:R-:W-:Y:S01]  /*88050*/  @P4 STG.E.U16 [R20.64], R25 ;  /* 0x0000001914004986 */ /* 0x004fe2000c101506 */
[----:B------:R-:W-:-:S02]  /*88060*/  ISETP.LT.AND P4, PT, R27, c[0x0][0x178], !P0 ;  /* 0x00005e001b007a0c */ /* 0x000fc40004781270 */
[----:B0-----:R-:W-:Y:S02]  /*88070*/  PRMT R3, R22, 0x7632, R3 ;  /* 0x0000763216037816 */ /* 0x001fe40000000003 */
[----:B-1----:R-:W-:-:S05]  /*88080*/  IADD3 R18, R0, c[0x0][0x198], RZ ;  /* 0x0000660000127a10 */ /* 0x002fca0007ffe0ff */
[----:B------:R-:W-:-:S05]  /*88090*/  IMAD.WIDE R16, R18, 0x2, R6 ;  /* 0x0000000212107825 */ /* 0x000fca00078e0206 */
[----:B------:R0:W-:Y:S04]  /*880a0*/  @P4 STG.E.U16 [R16.64], R3 ;  /* 0x0000000310004986 */ /* 0x0001e8000c101506 */
[----:B0-----:R-:W2:Y:S01]  /*880b0*/  LDL.LU R17, [R1+0x2d0] ;  /* 0x0002d00001117983 */ /* 0x001ea20000300800 */
[----:B------:R-:W-:Y:S02]  /*880c0*/  ISETP.LT.AND P0, PT, R26, c[0x0][0x178], !P0 ;  /* 0x00005e001a007a0c */ /* 0x000fe40004701270 */
[----:B------:R-:W-:Y:S02]  /*880d0*/  ISETP.LT.AND P6, PT, R27, c[0x0][0x178], !P3 ;  /* 0x00005e001b007a0c */ /* 0x000fe40005fc1270 */
[C---:B------:R-:W-:Y:S01]  /*880e0*/  IADD3 R0, R18.reuse, c[0x0][0x198], RZ ;  /* 0x0000660012007a10 */ /* 0x040fe20007ffe0ff */
[----:B------:R-:W-:Y:S01]  /*880f0*/  IMAD.WIDE R18, R18, 0x2, R4 ;  /* 0x0000000212127825 */ /* 0x000fe200078e0204 */
[----:B------:R-:W-:-:S02]  /*88100*/  PRMT R24, R25, 0x7632, R24 ;  /* 0x0000763219187816 */ /* 0x000fc40000000018 */
[----:B------:R-:W-:Y:S01]  /*88110*/  ISETP.LT.AND P3, PT, R26, c[0x0][0x178], !P3 ;  /* 0x00005e001a007a0c */ /* 0x000fe20005f61270 */
[----:B------:R-:W-:Y:S01]  /*88120*/  IMAD.WIDE R20, R0, 0x2, R6 ;  /* 0x0000000200147825 */ /* 0x000fe200078e0206 */
[----:B------:R-:W-:-:S03]  /*88130*/  IADD3 R23, R28, 0x15, RZ ;  /* 0x000000151c177810 */ /* 0x000fc60007ffe0ff */
[----:B------:R0:W-:Y:S01]  /*88140*/  @P0 STG.E.U16 [R18.64], R24 ;  /* 0x0000001812000986 */ /* 0x0001e2000c101506 */
[----:B------:R-:W-:Y:S01]  /*88150*/  ISETP.GE.AND P5, PT, R23, c[0x0][0x17c], PT ;  /* 0x00005f0017007a0c */ /* 0x000fe20003fa6270 */
[----:B------:R-:W-:Y:S01]  /*88160*/  IMAD.WIDE R22, R0, 0x2, R4 ;  /* 0x0000000200167825 */ /* 0x000fe200078e0204 */
[----:B------:R-:W-:Y:S02]  /*88170*/  IADD3 R25, R28, 0x16, RZ ;  /* 0x000000161c197810 */ /* 0x000fe40007ffe0ff */
[----:B0-----:R-:W-:Y:S02]  /*88180*/  IADD3 R18, R0, c[0x0][0x198], RZ ;  /* 0x0000660000127a10 */ /* 0x001fe40007ffe0ff */
[----:B------:R-:W-:Y:S02]  /*88190*/  ISETP.GE.AND P4, PT, R25, c[0x0][0x17c], PT ;  /* 0x00005f0019007a0c */ /* 0x000fe40003f86270 */
[----:B------:R-:W4:Y:S04]  /*881a0*/  LDL.LU R25, [R1+0x370] ;  /* 0x0003700001197983 */ /* 0x000f280000300800 */
[----:B--2---:R0:W-:Y:S01]  /*881b0*/  @P6 STG.E.U16 [R20.64], R17 ;  /* 0x0000001114006986 */ /* 0x0041e2000c101506 */
[----:B------:R-:W-:-:S02]  /*881c0*/  ISETP.LT.AND P6, PT, R27, c[0x0][0x178], !P2 ;  /* 0x00005e001b007a0c */ /* 0x000fc400057c1270 */
[----:B------:R-:W-:Y:S01]  /*881d0*/  ISETP.LT.AND P2, PT, R26, c[0x0][0x178], !P2 ;  /* 0x00005e001a007a0c */ /* 0x000fe20005741270 */
[----:B---3--:R1:W-:Y:S01]  /*881e0*/  @P3 STG.E.U16 [R22.64], R15 ;  /* 0x0000000f16003986 */ /* 0x0083e2000c101506 */
[----:B------:R-:W-:Y:S01]  /*881f0*/  PRMT R3, R17, 0x7632, R3 ;  /* 0x0000763211037816 */ /* 0x000fe20000000003 */
[C---:B0-----:R-:W-:Y:S01]  /*88200*/  IMAD.WIDE R16, R18.reuse, 0x2, R6 ;  /* 0x0000000212107825 */ /* 0x041fe200078e0206 */
[----:B-1----:R-:W-:-:S03]  /*88210*/  IADD3 R23, R18, c[0x0][0x198], RZ ;  /* 0x0000660012177a10 */ /* 0x002fc60007ffe0ff */
[----:B------:R-:W-:Y:S01]  /*88220*/  IMAD.WIDE R18, R18, 0x2, R4 ;  /* 0x0000000212127825 */ /* 0x000fe200078e0204 */
[----:B------:R-:W-:-:S03]  /*88230*/  PRMT R22, R15, 0x7632, R22 ;  /* 0x000076320f167816 */ /* 0x000fc60000000016 */
[----:B------:R-:W-:Y:S04]  /*88240*/  @P6 STG.E.U16 [R16.64], R3 ;  /* 0x0000000310006986 */ /* 0x000fe8000c101506 */
[----:B------:R-:W2:Y:S04]  /*88250*/  LDL.LU R15, [R1+0xf0] ;  /* 0x0000f000010f7983 */ /* 0x000ea80000300800 */
[----:B------:R0:W-:Y:S04]  /*88260*/  @P2 STG.E.U16 [R18.64], R22 ;  /* 0x0000001612002986 */ /* 0x0001e8000c101506 */
[----:B0-----:R-:W3:Y:S04]  /*88270*/  LDL.LU R18, [R1+0x2e0] ;  /* 0x0002e00001127983 */ /* 0x001ee80000300800 */
[----:B------:R-:W2:Y:S01]  /*88280*/  LDL.LU R19, [R1+0xd0] ;  /* 0x0000d00001137983 */ /* 0x000ea20000300800 */
[----:B------:R-:W-:-:S02]  /*88290*/  ISETP.LT.AND P3, PT, R27, c[0x0][0x178], !P1 ;  /* 0x00005e001b007a0c */ /* 0x000fc40004f61270 */
[C---:B------:R-:W-:Y:S02]  /*882a0*/  IADD3 R20, R28.reuse, 0x17, RZ ;  /* 0x000000171c147810 */ /* 0x040fe40007ffe0ff */
[----:B------:R-:W-:Y:S02]  /*882b0*/  IADD3 R0, R28, 0x18, RZ ;  /* 0x000000181c007810 */ /* 0x000fe40007ffe0ff */
[----:B------:R-:W-:Y:S02]  /*882c0*/  ISETP.LT.AND P1, PT, R26, c[0x0][0x178], !P1 ;  /* 0x00005e001a007a0c */ /* 0x000fe40004f21270 */
        /* <DEDUP_REMOVED lines=10> */
[----:B------:R-:W3:Y:S01]  /*88370*/  LDL.LU R23, [R1+0x380] ;  /* 0x0003800001177983 */ /* 0x000ee20000300800 */
[----:B------:R-:W-:-:S03]  /*88380*/  PRMT R3, R18, 0x7632, R3 ;  /* 0x0000763212037816 */ /* 0x000fc60000000003 */
[----:B--2---:R1:W-:Y:S01]  /*88390*/  @P1 STG.E.U16 [R16.64], R19 ;  /* 0x0000001310001986 */ /* 0x0043e2000c101506 */
[----:B------:R-:W-:Y:S02]  /*883a0*/  ISETP.LT.AND P1, PT, R27, c[0x0][0x178], !P4 ;  /* 0x00005e001b007a0c */ /* 0x000fe40006721270 */
[----:B0-----:R-:W-:Y:S01]  /*883b0*/  PRMT R20, R19, 0x7632, R20 ;  /* 0x0000763213147816 */ /* 0x001fe20000000014 */
[----:B------:R-:W2:Y:S01]  /*883c0*/  LDL.LU R22, [R1+0x100] ;  /* 0x0001000001167983 */ /* 0x000ea20000300800 */
[----:B------:R-:W-:Y:S01]  /*883d0*/  ISETP.LT.AND P4, PT, R26, c[0x0][0x178], !P4 ;  /* 0x00005e001a007a0c */ /* 0x000fe20006781270 */
[----:B-1----:R-:W-:-:S04]  /*883e0*/  IMAD.WIDE R18, R0, 0x2, R6 ;  /* 0x0000000200127825 */ /* 0x002fc800078e0206 */
[C-C-:B------:R-:W-:Y:S01]  /*883f0*/  IMAD.WIDE R16, R0.reuse, 0x2, R4.reuse ;  /* 0x0000000200107825 */ /* 0x140fe200078e0204 */
[----:B------:R-:W-:Y:S01]  /*88400*/  IADD3 R0, R0, c[0x0][0x198], RZ ;  /* 0x0000660000007a10 */ /* 0x000fe20007ffe0ff */
[----:B------:R0:W-:Y:S04]  /*88410*/  @P2 STG.E.U16 [R18.64], R3 ;  /* 0x0000000312002986 */ /* 0x0001e8000c101506 */
[----:B------:R1:W-:Y:S01]  /*88420*/  @P5 STG.E.U16 [R16.64], R20 ;  /* 0x0000001410005986 */ /* 0x0003e2000c101506 */
[----:B0-----:R-:W-:Y:S01]  /*88430*/  IADD3 R3, R28, 0x1b, RZ ;  /* 0x0000001b1c037810 */ /* 0x001fe20007ffe0ff */
[----:B------:R-:W-:-:S04]  /*88440*/  IMAD.WIDE R18, R0, 0x2, R4 ;  /* 0x0000000200127825 */ /* 0x000fc800078e0204 */
[----:B-1----:R-:W-:Y:S01]  /*88450*/  IMAD.WIDE R16, R0, 0x2, R6 ;  /* 0x0000000200107825 */ /* 0x002fe200078e0206 */
[----:B----4-:R-:W-:-:S04]  /*88460*/  PRMT R20, R25, 0x7632, R20 ;  /* 0x0000763219147816 */ /* 0x010fc80000000014 */
[----:B------:R0:W-:Y:S01]  /*88470*/  @P1 STG.E.U16 [R16.64], R25 ;  /* 0x0000001910001986 */ /* 0x0001e2000c101506 */
[----:B------:R-:W-:Y:S02]  /*88480*/  ISETP.GE.AND P1, PT, R3, c[0x0][0x17c], PT ;  /* 0x00005f0003007a0c */ /* 0x000fe40003f26270 */
[----:B------:R-:W-:Y:S01]  /*88490*/  PRMT R3, R15, 0x7632, R3 ;  /* 0x000076320f037816 */ /* 0x000fe20000000003 */
[----:B------:R1:W-:Y:S04]  /*884a0*/  @P4 STG.E.U16 [R18.64], R15 ;  /* 0x0000000f12004986 */ /* 0x0003e8000c101506 */
[----:B0-----:R-:W4:Y:S04]  /*884b0*/  LDL.LU R25, [R1+0x390] ;  /* 0x0003900001197983 */ /* 0x001f280000300800 */
[----:B-1----:R-:W4:Y:S01]  /*884c0*/  LDL.LU R15, [R1+0x120] ;  /* 0x00012000010f7983 */ /* 0x002f220000300800 */
        /* <DEDUP_REMOVED lines=15> */
[----:B------:R-:W-:Y:S02]  /*885c0*/  IADD3 R20, R0, c[0x0][0x198], RZ ;  /* 0x0000660000147a10 */ /* 0x000fe40007ffe0ff */
[----:B------:R-:W-:-:S03]  /*885d0*/  ISETP.GE.AND P2, PT, R21, c[0x0][0x17c], PT ;  /* 0x00005f0015007a0c */ /* 0x000fc60003f46270 */
[----:B-1----:R-:W-:Y:S01]  /*885e0*/  IMAD.WIDE R18, R20, 0x2, R6 ;  /* 0x0000000214127825 */ /* 0x002fe200078e0206 */
[----:B------:R-:W-:Y:S02]  /*885f0*/  ISETP.LT.AND P3, PT, R26, c[0x0][0x178], !P3 ;  /* 0x00005e001a007a0c */ /* 0x000fe40005f61270 */
[----:B------:R-:W-:Y:S01]  /*88600*/  IADD3 R3, R28, 0x1d, RZ ;  /* 0x0000001d1c037810 */ /* 0x000fe20007ffe0ff */
[----:B---3--:R0:W-:Y:S02]  /*88610*/  @P4 STG.E.U16 [R16.64], R23 ;  /* 0x0000001710004986 */ /* 0x0081e4000c101506 */
[----:B0-----:R-:W-:Y:S01]  /*88620*/  IMAD.WIDE R16, R0, 0x2, R4 ;  /* 0x0000000200107825 */ /* 0x001fe200078e0204 */
[----:B------:R-:W-:-:S04]  /*88630*/  PRMT R0, R23, 0x7632, R0 ;  /* 0x0000763217007816 */ /* 0x000fc80000000000 */
[----:B--2---:R0:W-:Y:S01]  /*88640*/  @P6 STG.E.U16 [R16.64], R22 ;  /* 0x0000001610006986 */ /* 0x0041e2000c101506 */
[----:B------:R-:W-:Y:S02]  /*88650*/  ISETP.LT.AND P6, PT, R27, c[0x0][0x178], !P2 ;  /* 0x00005e001b007a0c */ /* 0x000fe400057c1270 */
[----:B------:R-:W-:Y:S01]  /*88660*/  ISETP.LT.AND P2, PT, R26, c[0x0][0x178], !P2 ;  /* 0x00005e001a007a0c */ /* 0x000fe20005741270 */
[----:B------:R1:W-:Y:S01]  /*88670*/  @P0 STG.E.U16 [R18.64], R0 ;  /* 0x0000000012000986 */ /* 0x0003e2000c101506 */
[----:B------:R-:W-:Y:S02]  /*88680*/  ISETP.GE.AND P4, PT, R3, c[0x0][0x17c], PT ;  /* 0x00005f0003007a0c */ /* 0x000fe40003f86270 */
[----:B------:R-:W-:Y:S01]  /*88690*/  PRMT R3, R22, 0x7632, R3 ;  /* 0x0000763216037816 */ /* 0x000fe20000000003 */
[C---:B0-----:R-:W-:Y:S01]  /*886a0*/  IMAD.WIDE R16, R20.reuse, 0x2, R4 ;  /* 0x0000000214107825 */ /* 0x041fe200078e0204 */
[----:B-1----:R-:W-:-:S04]  /*886b0*/  IADD3 R0, R20, c[0x0][0x198], RZ ;  /* 0x0000660014007a10 */ /* 0x002fc80007ffe0ff */
[----:B------:R0:W-:Y:S01]  /*886c0*/  @P3 STG.E.U16 [R16.64], R3 ;  /* 0x0000000310003986 */ /* 0x0001e2000c101506 */
[----:B------:R-:W-:-:S04]  /*886d0*/  IMAD.WIDE R18, R0, 0x2, R6 ;  /* 0x0000000200127825 */ /* 0x000fc800078e0206 */
[C---:B------:R-:W-:Y:S01]  /*886e0*/  IMAD.WIDE R20, R0.reuse, 0x2, R4 ;  /* 0x0000000200147825 */ /* 0x040fe200078e0204 */
[----:B----4-:R1:W-:Y:S04]  /*886f0*/  @P6 STG.E.U16 [R18.64], R25 ;  /* 0x0000001912006986 */ /* 0x0103e8000c101506 */
[----:B------:R2:W-:Y:S01]  /*88700*/  @P2 STG.E.U16 [R20.64], R15 ;  /* 0x0000000f14002986 */ /* 0x0005e2000c101506 */
[----:B------:R-:W-:Y:S02]  /*88710*/  ISETP.LT.AND P2, PT, R27, c[0x0][0x178], !P1 ;  /* 0x00005e001b007a0c */ /* 0x000fe40004f41270 */
[----:B0-----:R-:W-:Y:S02]  /*88720*/  PRMT R3, R25, 0x7632, R3 ;  /* 0x0000763219037816 */ /* 0x001fe40000000003 */
[----:B-1----:R-:W-:-:S05]  /*88730*/  IADD3 R18, R0, c[0x0][0x198], RZ ;  /* 0x0000660000127a10 */ /* 0x002fca0007ffe0ff */
[----:B------:R-:W-:Y:S01]  /*88740*/  IMAD.WIDE R16, R18, 0x2, R6 ;  /* 0x0000000212107825 */ /* 0x000fe200078e0206 */
[----:B------:R-:W-:Y:S02]  /*88750*/  PRMT R24, R15, 0x7632, R24 ;  /* 0x000076320f187816 */ /* 0x000fe40000000018 */
[----:B--2---:R-:W2:Y:S04]  /*88760*/  LDL.LU R15, [R1] ;  /* 0x00000000010f7983 */ /* 0x004ea80000300800 */
[----:B------:R0:W-:Y:S04]  /*88770*/  @P2 STG.E.U16 [R16.64], R3 ;  /* 0x0000000310002986 */ /* 0x0001e8000c101506 */
[----:B0-----:R-:W3:Y:S04]  /*88780*/  LDL.LU R16, [R1+0x3a0] ;  /* 0x0003a00001107983 */ /* 0x001ee80000300800 */
[----:B------:R-:W4:Y:S01]  /*88790*/  LDL.LU R17, [R1+0x110] ;  /* 0x0001100001117983 */ /* 0x000f220000300800 */
[----:B------:R-:W-:-:S02]  /*887a0*/  ISETP.LT.AND P1, PT, R26, c[0x0][0x178], !P1 ;  /* 0x00005e001a007a0c */ /* 0x000fc40004f21270 */
[----:B------:R-:W-:Y:S02]  /*887b0*/  ISETP.LT.AND P6, PT, R27, c[0x0][0x178], !P5 ;  /* 0x00005e001b007a0c */ /* 0x000fe40006fc1270 */
[C---:B------:R-:W-:Y:S01]  /*887c0*/  IADD3 R0, R18.reuse, c[0x0][0x198], RZ ;  /* 0x0000660012007a10 */ /* 0x040fe20007ffe0ff */
[----:B------:R-:W-:Y:S01]  /*887d0*/  IMAD.WIDE R18, R18, 0x2, R4 ;  /* 0x0000000212127825 */ /* 0x000fe200078e0204 */
[----:B------:R-:W-:-:S03]  /*887e0*/  ISETP.LT.AND P5, PT, R26, c[0x0][0x178], !P5 ;  /* 0x00005e001a007a0c */ /* 0x000fc60006fa1270 */
[----:B------:R-:W-:Y:S01]  /*887f0*/  IMAD.WIDE R20, R0, 0x2, R6 ;  /* 0x0000000200147825 */ /* 0x000fe200078e0206 */
[C---:B------:R-:W-:Y:S02]  /*88800*/  IADD3 R22, R28.reuse, 0x1e, RZ ;  /* 0x0000001e1c167810 */ /* 0x040fe40007ffe0ff */
[----:B------:R-:W-:Y:S01]  /*88810*/  IADD3 R23, R28, 0x1f, RZ ;  /* 0x0000001f1c177810 */ /* 0x000fe20007ffe0ff */
[----:B------:R0:W-:Y:S01]  /*88820*/  @P1 STG.E.U16 [R18.64], R24 ;  /* 0x0000001812001986 */ /* 0x0001e2000c101506 */
[----:B------:R-:W-:Y:S02]  /*88830*/  ISETP.GE.AND P0, PT, R22, c[0x0][0x17c], PT ;  /* 0x00005f0016007a0c */ /* 0x000fe40003f06270 */
[----:B------:R-:W-:Y:S01]  /*88840*/  ISETP.GE.AND P3, PT, R23, c[0x0][0x17c], PT ;  /* 0x00005f0017007a0c */ /* 0x000fe20003f66270 */
[----:B------:R-:W-:Y:S01]  /*88850*/  IMAD.WIDE R22, R0, 0x2, R4 ;  /* 0x0000000200167825 */ /* 0x000fe200078e0204 */
[----:B------:R-:W-:Y:S02]  /*88860*/  IADD3 R25, R28, 0x20, RZ ;  /* 0x000000201c197810 */ /* 0x000fe40007ffe0ff */
[----:B0-----:R-:W-:-:S02]  /*88870*/  IADD3 R18, R0, c[0x0][0x198], RZ ;  /* 0x0000660000127a10 */ /* 0x001fc40007ffe0ff */
[----:B------:R-:W-:Y:S02]  /*88880*/  ISETP.GE.AND P2, PT, R25, c[0x0][0x17c], PT ;  /* 0x00005f0019007a0c */ /* 0x000fe40003f46270 */
[----:B------:R-:W2:Y:S04]  /*88890*/  LDL.LU R25, [R1+0x14] ;  /* 0x0000140001197983 */ /* 0x000ea80000300800 */
[----:B---3--:R-:W-:Y:S01]  /*888a0*/  @P6 STG.E.U16 [R20.64], R16 ;  /* 0x0000001014006986 */ /* 0x008fe2000c101506 */
[----:B------:R-:W-:Y:S02]  /*888b0*/  ISETP.LT.AND P6, PT, R27, c[0x0][0x178], !P4 ;  /* 0x00005e001b007a0c */ /* 0x000fe400067c1270 */
[----:B------:R-:W-:Y:S01]  /*888c0*/  ISETP.LT.AND P4, PT, R26, c[0x0][0x178], !P4 ;  /* 0x00005e001a007a0c */ /* 0x000fe20006781270 */
[----:B----4-:R0:W-:Y:S01]  /*888d0*/  @P5 STG.E.U16 [R22.64], R17 ;  /* 0x0000001116005986 */ /* 0x0101e2000c101506 */
[----:B------:R-:W-:-:S02]  /*888e0*/  PRMT R3, R16, 0x7632, R3 ;  /* 0x0000763210037816 */ /* 0x000fc40000000003 */
        /* <DEDUP_REMOVED lines=21> */
[----:B--2---:R1:W-:Y:S01]  /*88a40*/  @P0 STG.E.U16 [R16.64], R15 ;  /* 0x0000000f10000986 */ /* 0x0043e2000c101506 */
[----:B0-----:R-:W-:-:S03]  /*88a50*/  PRMT R20, R15, 0x7632, R20 ;  /* 0x000076320f147816 */ /* 0x001fc60000000014 */
[----:B-1----:R-:W2:Y:S04]  /*88a60*/  LDL.LU R15, [R1+0x74] ;  /* 0x00007400010f7983 */ /* 0x002ea80000300800 */
        /* <DEDUP_REMOVED lines=18> */
[----:B------:R1:W-:Y:S01]  /*88b90*/  @P2 STG.E.U16 [R18.64], R25 ;  /* 0x0000001912002986 */ /* 0x0003e2000c101506 */
        /* <DEDUP_REMOVED lines=10> */
[----:B------:R-:W3:Y:S01]  /*88c40*/  LDL.LU R25, [R1+0x24] ;  /* 0x0000240001197983 */ /* 0x000ee20000300800 */
[----:B0-----:R-:W-:Y:S01]  /*88c50*/  IMAD.WIDE R16, R0, 0x2, R6 ;  /* 0x0000000200107825 */ /* 0x001fe200078e0206 */
[C---:B------:R-:W-:Y:S02]  /*88c60*/  IADD3 R20, R28.reuse, 0x26, RZ ;  /* 0x000000261c147810 */ /* 0x040fe40007ffe0ff */
[----:B-1----:R-:W-:Y:S02]  /*88c70*/  IADD3 R3, R28, 0x27, RZ ;  /* 0x000000271c037810 */ /* 0x002fe40007ffe0ff */
[----:B--2---:R0:W-:Y:S01]  /*88c80*/  @P2 STG.E.U16 [R16.64], R15 ;  /* 0x0000000f10002986 */ /* 0x0041e2000c101506 */
[----:B------:R-:W-:Y:S02]  /*88c90*/  ISETP.GE.AND P3, PT, R20, c[0x0][0x17c], PT ;  /* 0x00005f0014007a0c */ /* 0x000fe40003f66270 */
[----:B------:R-:W-:Y:S02]  /*88ca0*/  IADD3 R20, R0, c[0x0][0x198], RZ ;  /* 0x0000660000147a10 */ /* 0x000fe40007ffe0ff */
[----:B------:R-:W-:-:S02]  /*88cb0*/  ISETP.GE.AND P2, PT, R3, c[0x0][0x17c], PT ;  /* 0x00005f0003007a0c */ /* 0x000fc40003f46270 */
[----:B----4-:R-:W-:Y:S01]  /*88cc0*/  PRMT R3, R22, 0x7632, R3 ;  /* 0x0000763216037816 */ /* 0x010fe20000000003 */
[----:B0-----:R-:W-:Y:S01]  /*88cd0*/  IMAD.WIDE R16, R0, 0x2, R4 ;  /* 0x0000000200107825 */ /* 0x001fe200078e0204 */
[----:B------:R-:W-:Y:S02]  /*88ce0*/  PRMT R0, R15, 0x7632, R0 ;  /* 0x000076320f007816 */ /* 0x000fe40000000000 */
[----:B------:R-:W2:Y:S01]  /*88cf0*/  LDL.LU R15, [R1+0x54] ;  /* 0x00005400010f7983 */ /* 0x000ea20000300800 */
        /* <DEDUP_REMOVED lines=15> */
[----:B------:R-:W-:Y:S04]  /*88df0*/  @P5 STG.E.U16 [R16.64], R3 ;  /* 0x0000000310005986 */ /* 0x000fe8000c101506 */
[----:B----4-:R0:W-:Y:S04]  /*88e00*/  @P6 STG.E.U16 [R18.64], R22 ;  /* 0x0000001612006986 */ /* 0x0101e8000c101506 */
[----:B---3--:R-:W-:Y:S01]  /*88e10*/  @P4 STG.E.U16 [R20.64], R25 ;  /* 0x0000001914004986 */ /* 0x008fe2000c101506 */
[----:B------:R-:W-:-:S02]  /*88e20*/  ISETP.LT.AND P4, PT, R27, c[0x0][0x178], !P0 ;  /* 0x00005e001b007a0c */ /* 0x000fc40004781270 */
[----:B0-----:R-:W-:Y:S02]  /*88e30*/  IADD3 R18, R0, c[0x0][0x198], RZ ;  /* 0x0000660000127a10 */ /* 0x001fe40007ffe0ff */
[----:B------:R-:W-:-:S03]  /*88e40*/  PRMT R0, R22, 0x7632, R0 ;  /* 0x0000763216007816 */ /* 0x000fc60000000000 */
[----:B------:R-:W-:-:S06]  /*88e50*/  IMAD.WIDE R16, R18, 0x2, R6 ;  /* 0x0000000212107825 */ /* 0x000fcc00078e0206 */
[----:B------:R0:W-:Y:S04]  /*88e60*/  @P4 STG.E.U16 [R16.64], R0 ;  /* 0x0000000010004986 */ /* 0x0001e8000c101506 */
[----:B0-----:R-:W3:Y:S01]  /*88e70*/  LDL.LU R17, [R1+0x1e4] ;  /* 0x0001e40001117983 */ /* 0x001ee20000300800 */
[----:B------:R-:W-:Y:S02]  /*88e80*/  ISETP.LT.AND P0, PT, R26, c[0x0][0x178], !P0 ;  /* 0x00005e001a007a0c */ /* 0x000fe40004701270 */
[----:B------:R-:W-:Y:S02]  /*88e90*/  ISETP.LT.AND P6, PT, R27, c[0x0][0x178], !P3 ;  /* 0x00005e001b007a0c */ /* 0x000fe40005fc1270 */
[C---:B------:R-:W-:Y:S01]  /*88ea0*/  IADD3 R3, R18.reuse, c[0x0][0x198], RZ ;  /* 0x0000660012037a10 */ /* 0x040fe20007ffe0ff */
[----:B------:R-:W-:Y:S01]  /*88eb0*/  IMAD.WIDE R18, R18, 0x2, R4 ;  /* 0x0000000212127825 */ /* 0x000fe200078e0204 */
[----:B------:R-:W-:-:S02]  /*88ec0*/  ISETP.LT.AND P3, PT, R26, c[0x0][0x178], !P3 ;  /* 0x00005e001a007a0c */ /* 0x000fc40005f61270 */
[----:B------:R-:W-:Y:S01]  /*88ed0*/  PRMT R24, R25, 0x7632, R24 ;  /* 0x0000763219187816 */ /* 0x000fe20000000018 */
[----:B------:R-:W-:Y:S01]  /*88ee0*/  IMAD.WIDE R20, R3, 0x2, R6 ;  /* 0x0000000203147825 */ /* 0x000fe200078e0206 */
[----:B------:R-:W-:-:S03]  /*88ef0*/  IADD3 R23, R28, 0x29, RZ ;  /* 0x000000291c177810 */ /* 0x000fc60007ffe0ff */
[----:B------:R0:W-:Y:S01]  /*88f00*/  @P0 STG.E.U16 [R18.64], R24 ;  /* 0x0000001812000986 */ /* 0x0001e2000c101506 */
[----:B------:R-:W-:Y:S01]  /*88f10*/  ISETP.GE.AND P5, PT, R23, c[0x0][0x17c], PT ;  /* 0x00005f0017007a0c */ /* 0x000fe20003fa6270 */
[----:B------:R-:W-:Y:S01]  /*88f20*/  IMAD.WIDE R22, R3, 0x2, R4 ;  /* 0x0000000203167825 */ /* 0x000fe200078e0204 */
[----:B------:R-:W-:Y:S02]  /*88f30*/  IADD3 R25, R28, 0x2a, RZ ;  /* 0x0000002a1c197810 */ /* 0x000fe40007ffe0ff */
[----:B--2---:R-:W-:Y:S02]  /*88f40*/  PRMT R0, R15, 0x7632, R0 ;  /* 0x000076320f007816 */ /* 0x004fe40000000000 */
[----:B0-----:R-:W-:Y:S02]  /*88f50*/  IADD3 R18, R3, c[0x0][0x198], RZ ;  /* 0x0000660003127a10 */ /* 0x001fe40007ffe0ff */
[----:B------:R-:W-:Y:S02]  /*88f60*/  ISETP.GE.AND P4, PT, R25, c[0x0][0x17c], PT ;  /* 0x00005f0019007a0c */ /* 0x000fe40003f86270 */
[----:B------:R-:W2:Y:S04]  /*88f70*/  LDL.LU R25, [R1+0x204] ;  /* 0x0002040001197983 */ /* 0x000ea80000300800 */
[----:B---3--:R-:W-:Y:S01]  /*88f80*/  @P6 STG.E.U16 [R20.64], R17 ;  /* 0x0000001114006986 */ /* 0x008fe2000c101506 */
[----:B------:R-:W-:-:S02]  /*88f90*/  ISETP.LT.AND P6, PT, R27, c[0x0][0x178], !P2 ;  /* 0x00005e001b007a0c */ /* 0x000fc400057c1270 */
[----:B------:R-:W-:Y:S01]  /*88fa0*/  ISETP.LT.AND P2, PT, R26, c[0x0][0x178], !P2 ;  /* 0x00005e001a007a0c */ /* 0x000fe20005741270 */
[----:B------:R0:W-:Y:S02]  /*88fb0*/  @P3 STG.E.U16 [R22.64], R15 ;  /* 0x0000000f16003986 */ /* 0x0001e4000c101506 */
[----:B0-----:R-:W-:Y:S01]  /*88fc0*/  PRMT R22, R17, 0x7632, R22 ;  /* 0x0000763211167816 */ /* 0x001fe20000000016 */
[C---:B------:R-:W-:Y:S01]  /*88fd0*/  IMAD.WIDE R16, R18.reuse, 0x2, R6 ;  /* 0x0000000212107825 */ /* 0x040fe200078e0206 */
[C---:B------:R-:W-:Y:S01]  /*88fe0*/  IADD3 R23, R18.reuse, c[0x0][0x198], RZ ;  /* 0x0000660012177a10 */ /* 0x040fe20007ffe0ff */
[----:B------:R-:W3:Y:S02]  /*88ff0*/  LDL.LU R15, [R1+0xa4] ;  /* 0x0000a400010f7983 */ /* 0x000ee40000300800 */
[----:B------:R-:W-:-:S03]  /*89000*/  IMAD.WIDE R18, R18, 0x2, R4 ;  /* 0x0000000212127825 */ /* 0x000fc600078e0204 */
[----:B------:R0:W-:Y:S04]  /*89010*/  @P6 STG.E.U16 [R16.64], R22 ;  /* 0x0000001610006986 */ /* 0x0001e8000c101506 */
[----:B------:R1:W-:Y:S04]  /*89020*/  @P2 STG.E.U16 [R18.64], R0 ;  /* 0x0000000012002986 */ /* 0x0003e8000c101506 */
[----:B0-----:R-:W4:Y:S04]  /*89030*/  LDL.LU R22, [R1+0x64] ;  /* 0x0000640001167983 */ /* 0x001f280000300800 */
[----:B-1----:R-:W2:Y:S01]  /*89040*/  LDL.LU R19, [R1+0x1f4] ;  /* 0x0001f40001137983 */ /* 0x002ea20000300800 */
[----:B------:R-:W-:-:S02]  /*89050*/  ISETP.LT.AND P3, PT, R27, c[0x0][0x178], !P1 ;  /* 0x00005e001b007a0c */ /* 0x000fc40004f61270 */
[----:B------:R-:W-:Y:S02]  /*89060*/  IADD3 R20, R28, 0x2b, RZ ;  /* 0x0000002b1c147810 */ /* 0x000fe40007ffe0ff */
[----:B------:R-:W-:Y:S02]  /*89070*/  ISETP.LT.AND P1, PT, R26, c[0x0][0x178], !P1 ;  /* 0x00005e001a007a0c */ /* 0x000fe40004f21270 */
[----:B------:R-:W-:Y:S01]  /*89080*/  ISETP.GE.AND P0, PT, R20, c[0x0][0x17c], PT ;  /* 0x00005f0014007a0c */ /* 0x000fe20003f06270 */
[----:B------:R-:W-:Y:S01]  /*89090*/  IMAD.WIDE R20, R23, 0x2, R6 ;  /* 0x0000000217147825 */ /* 0x000fe200078e0206 */
[----:B------:R-:W-:Y:S02]  /*890a0*/  IADD3 R0, R28, 0x2d, RZ ;  /* 0x0000002d1c007810 */ /* 0x000fe40007ffe0ff */
[----:B------:R-:W-:Y:S01]  /*890b0*/  ISETP.LT.AND P2, PT, R27, c[0x0][0x178], !P5 ;  /* 0x00005e001b007a0c */ /* 0x000fe20006f41270 */
[----:B------:R-:W-:Y:S01]  /*890c0*/  IMAD.WIDE R16, R23, 0x2, R4 ;  /* 0x0000000217107825 */ /* 0x000fe200078e0204 */
[----:B------:R-:W-:-:S02]  /*890d0*/  ISETP.LT.AND P5, PT, R26, c[0x0][0x178], !P5 ;  /* 0x00005e001a007a0c */ /* 0x000fc40006fa1270 */
[----:B------:R-:W-:-:S04]  /*890e0*/  IADD3 R3, R28, 0x2c, RZ ;  /* 0x0000002c1c037810 */ /* 0x000fc80007ffe0ff */
[----:B------:R-:W-:Y:S01]  /*890f0*/  ISETP.GE.AND P6, PT, R3, c[0x0][0x17c], PT ;  /* 0x00005f0003007a0c */ /* 0x000fe20003fc6270 */
[----:B--2---:R0:W-:Y:S01]  /*89100*/  @P3 STG.E.U16 [R20.64], R19 ;  /* 0x0000001314003986 */ /* 0x0041e2000c101506 */
[----:B------:R-:W-:Y:S02]  /*89110*/  ISETP.GE.AND P3, PT, R0, c[0x0][0x17c], PT ;  /* 0x00005f0000007a0c */ /* 0x000fe40003f66270 */
[----:B------:R-:W-:Y:S02]  /*89120*/  IADD3 R0, R23, c[0x0][0x198], RZ ;  /* 0x0000660017007a10 */ /* 0x000fe40007ffe0ff */
[----:B------:R-:W2:Y:S01]  /*89130*/  LDL.LU R23, [R1+0x214] ;  /* 0x0002140001177983 */ /* 0x000ea20000300800 */
[----:B------:R-:W-:-:S03]  /*89140*/  PRMT R3, R19, 0x7632, R3 ;  /* 0x0000763213037816 */ /* 0x000fc60000000003 */
[----:B----4-:R1:W-:Y:S01]  /*89150*/  @P1 STG.E.U16 [R16.64], R22 ;  /* 0x0000001610001986 */ /* 0x0103e2000c101506 */
[----:B------:R-:W-:Y:S02]  /*89160*/  ISETP.LT.AND P1, PT, R27, c[0x0][0x178], !P4 ;  /* 0x00005e001b007a0c */ /* 0x000fe40006721270 */
[----:B0-----:R-:W-:Y:S01]  /*89170*/  PRMT R20, R22, 0x7632, R20 ;  /* 0x0000763216147816 */ /* 0x001fe20000000014 */
[----:B------:R-:W-:Y:S01]  /*89180*/  IMAD.WIDE R18, R0, 0x2, R6 ;  /* 0x0000000200127825 */ /* 0x000fe200078e0206 */
[----:B------:R-:W-:Y:S01]  /*89190*/  ISETP.LT.AND P4, PT, R26, c[0x0][0x178], !P4 ;  /* 0x00005e001a007a0c */ /* 0x000fe20006781270 */
[----:B-1----:R-:W4:Y:S02]  /*891a0*/  LDL.LU R22, [R1+0x94] ;  /* 0x0000940001167983 */ /* 0x002f240000300800 */
        /* <DEDUP_REMOVED lines=8> */
[----:B------:R0:W-:Y:S01]  /*89230*/  @P1 STG.E.U16 [R16.64], R25 ;  /* 0x0000001910001986 */ /* 0x0001e2000c101506 */
[----:B------:R-:W-:Y:S02]  /*89240*/  ISETP.GE.AND P1, PT, R3, c[0x0][0x17c], PT ;  /* 0x00005f0003007a0c */ /* 0x000fe40003f26270 */
[----:B---3--:R-:W-:Y:S01]  /*89250*/  PRMT R3, R15, 0x7632, R3 ;  /* 0x000076320f037816 */ /* 0x008fe20000000003 */
[----:B------:R1:W-:Y:S04]  /*89260*/  @P4 STG.E.U16 [R18.64], R15 ;  /* 0x0000000f12004986 */ /* 0x0003e8000c101506 */
[----:B0-----:R-:W3:Y:S04]  /*89270*/  LDL.LU R25, [R1+0x2b4] ;  /* 0x0002b40001197983 */ /* 0x001ee80000300800 */
[----:B-1----:R-:W3:Y:S01]  /*89280*/  LDL.LU R15, [R1+0xb4] ;  /* 0x0000b400010f7983 */ /* 0x002ee20000300800 */
        /* <DEDUP_REMOVED lines=20> */
[----:B--2---:R0:W-:Y:S02]  /*893d0*/  @P4 STG.E.U16 [R16.64], R23 ;  /* 0x0000001710004986 */ /* 0x0041e4000c101506 */
[----:B0-----:R-:W-:Y:S01]  /*893e0*/  IMAD.WIDE R16, R0, 0x2, R4 ;  /* 0x0000000200107825 */ /* 0x001fe200078e0204 */
[----:B------:R-:W-:-:S04]  /*893f0*/  PRMT R0, R23, 0x7632, R0 ;  /* 0x0000763217007816 */ /* 0x000fc80000000000 */
[----:B----4-:R0:W-:Y:S01]  /*89400*/  @P6 STG.E.U16 [R16.64], R22 ;  /* 0x0000001610006986 */ /* 0x0101e2000c101506 */
[----:B------:R-:W-:Y:S02]  /*89410*/  ISETP.LT.AND P6, PT, R27, c[0x0][0x178], !P2 ;  /* 0x00005e001b007a0c */ /* 0x000fe400057c1270 */
[----:B------:R-:W-:Y:S01]  /*89420*/  ISETP.LT.AND P2, PT, R26, c[0x0][0x178], !P2 ;  /* 0x00005e001a007a0c */ /* 0x000fe20005741270 */
[----:B------:R1:W-:Y:S01]  /*89430*/  @P0 STG.E.U16 [R18.64], R0 ;  /* 0x0000000012000986 */ /* 0x0003e2000c101506 */
[----:B------:R-:W-:Y:S02]  /*89440*/  ISETP.GE.AND P4, PT, R3, c[0x0][0x17c], PT ;  /* 0x00005f0003007a0c */ /* 0x000fe40003f86270 */
[----:B------:R-:W-:Y:S01]  /*89450*/  PRMT R3, R22, 0x7632, R3 ;  /* 0x0000763216037816 */ /* 0x000fe20000000003 */
[C---:B0-----:R-:W-:Y:S01]  /*89460*/  IMAD.WIDE R16, R20.reuse, 0x2, R4 ;  /* 0x0000000214107825 */ /* 0x041fe200078e0204 */
[----:B-1----:R-:W-:-:S04]  /*89470*/  IADD3 R0, R20, c[0x0][0x198], RZ ;  /* 0x0000660014007a10 */ /* 0x002fc80007ffe0ff */
[----:B------:R-:W-:Y:S01]  /*89480*/  @P3 STG.E.U16 [R16.64], R3 ;  /* 0x0000000310003986 */ /* 0x000fe2000c101506 */
[----:B------:R-:W-:-:S04]  /*89490*/  IMAD.WIDE R18, R0, 0x2, R6 ;  /* 0x0000000200127825 */ /* 0x000fc800078e0206 */
[C---:B------:R-:W-:Y:S01]  /*894a0*/  IMAD.WIDE R20, R0.reuse, 0x2, R4 ;  /* 0x0000000200147825 */ /* 0x040fe200078e0204 */
[----:B---3--:R0:W-:Y:S04]  /*894b0*/  @P6 STG.E.U16 [R18.64], R25 ;  /* 0x0000001912006986 */ /* 0x0081e8000c101506 */
[----:B------:R1:W-:Y:S01]  /*894c0*/  @P2 STG.E.U16 [R20.64], R15 ;  /* 0x0000000f14002986 */ /* 0x0003e2000c101506 */
[----:B------:R-:W-:Y:S02]  /*894d0*/  ISETP.LT.AND P2, PT, R27, c[0x0][0x178], !P1 ;  /* 0x00005e001b007a0c */ /* 0x000fe40004f41270 */
[----:B0-----:R-:W-:Y:S02]  /*894e0*/  IADD3 R18, R0, c[0x0][0x198], RZ ;  /* 0x0000660000127a10 */ /* 0x001fe40007ffe0ff */
[----:B------:R-:W-:-:S03]  /*894f0*/  PRMT R0, R25, 0x7632, R0 ;  /* 0x0000763219007816 */ /* 0x000fc60000000000 */
[----:B------:R-:W-:Y:S01]  /*89500*/  IMAD.WIDE R16, R18, 0x2, R6 ;  /* 0x0000000212107825 */ /* 0x000fe200078e0206 */
[----:B------:R-:W-:Y:S02]  /*89510*/  PRMT R24, R15, 0x7632, R24 ;  /* 0x000076320f187816 */ /* 0x000fe40000000018 */
[----:B-1----:R-:W2:Y:S04]  /*89520*/  LDL.LU R15, [R1+0xe4] ;  /* 0x0000e400010f7983 */ /* 0x002ea80000300800 */
        /* <DEDUP_REMOVED lines=14> */
[C---:B------:R-:W-:Y:S01]  /*89610*/  IMAD.WIDE R22, R3.reuse, 0x2, R4 ;  /* 0x0000000203167825 */ /* 0x040fe200078e0204 */
[----:B------:R-:W-:Y:S02]  /*89620*/  IADD3 R25, R28, 0x34, RZ ;  /* 0x000000341c197810 */ /* 0x000fe40007ffe0ff */
[----:B0-----:R-:W-:-:S02]  /*89630*/  IADD3 R18, R3, c[0x0][0x198], RZ ;  /* 0x0000660003127a10 */ /* 0x001fc40007ffe0ff */
[----:B------:R-:W-:Y:S02]  /*89640*/  ISETP.GE.AND P2, PT, R25, c[0x0][0x17c], PT ;  /* 0x00005f0019007a0c */ /* 0x000fe40003f46270 */
[----:B------:R-:W2:Y:S04]  /*89650*/  LDL.LU R25, [R1+0xd4] ;  /* 0x0000d40001197983 */ /* 0x000ea80000300800 */
[----:B---3--:R-:W-:Y:S01]  /*89660*/  @P6 STG.E.U16 [R20.64], R16 ;  /* 0x0000001014006986 */ /* 0x008fe2000c101506 */
[----:B------:R-:W-:-:S03]  /*89670*/  ISETP.LT.AND P6, PT, R27, c[0x0][0x178], !P4 ;  /* 0x00005e001b007a0c */ /* 0x000fc600067c1270 */
[----:B----4-:R0:W-:Y:S01]  /*89680*/  @P5 STG.E.U16 [R22.64], R17 ;  /* 0x0000001116005986 */ /* 0x0101e2000c101506 */
[----:B------:R-:W-:Y:S02]  /*89690*/  PRMT R0, R17, 0x7632, R0 ;  /* 0x0000763211007816 */ /* 0x000fe40000000000 */
[----:B0-----:R-:W-:Y:S01]  /*896a0*/  PRMT R22, R16, 0x7632, R22 ;  /* 0x0000763210167816 */ /* 0x001fe20000000016 */
[----:B------:R-:W-:-:S06]  /*896b0*/  IMAD.WIDE R16, R18, 0x2, R6 ;  /* 0x0000000212107825 */ /* 0x000fcc00078e0206 */
[----:B------:R0:W-:Y:S04]  /*896c0*/  @P6 STG.E.U16 [R16.64], R22 ;  /* 0x0000001610006986 */ /* 0x0001e8000c101506 */
[----:B0-----:R-:W3:Y:S01]  /*896d0*/  LDL.LU R22, [R1+0x2d4] ;  /* 0x0002d40001167983 */ /* 0x001ee20000300800 */
[----:B------:R-:W-:Y:S02]  /*896e0*/  ISETP.LT.AND P4, PT, R26, c[0x0][0x178], !P4 ;  /* 0x00005e001a007a0c */ /* 0x000fe40006781270 */
[----:B------:R-:W-:Y:S02]  /*896f0*/  ISETP.LT.AND P5, PT, R27, c[0x0][0x178], !P0 ;  /* 0x00005e001b007a0c */ /* 0x000fe400047a1270 */
[----:B------:R-:W-:Y:S02]  /*89700*/  IADD3 R20, R28, 0x35, RZ ;  /* 0x000000351c147810 */ /* 0x000fe40007ffe0ff */
[C---:B------:R-:W-:Y:S01]  /*89710*/  IADD3 R23, R18.reuse, c[0x0][0x198], RZ ;  /* 0x0000660012177a10 */ /* 0x040fe20007ffe0ff */
[----:B------:R-:W-:Y:S01]  /*89720*/  IMAD.WIDE R18, R18, 0x2, R4 ;  /* 0x0000000212127825 */ /* 0x000fe200078e0204 */
[----:B------:R-:W-:-:S03]  /*89730*/  ISETP.GE.AND P1, PT, R20, c[0x0][0x17c], PT ;  /* 0x00005f0014007a0c */ /* 0x000fc60003f26270 */
[C---:B------:R-:W-:Y:S02]  /*89740*/  IMAD.WIDE R20, R23.reuse, 0x2, R6 ;  /* 0x0000000217147825 */ /* 0x040fe400078e0206 */
[----:B------:R0:W-:Y:S02]  /*89750*/  @P4 STG.E.U16 [R18.64], R0 ;  /* 0x0000000012004986 */ /* 0x0001e4000c101506 */
[----:B------:R-:W-:Y:S01]  /*89760*/  IMAD.WIDE R16, R23, 0x2, R4 ;  /* 0x0000000217107825 */ /* 0x000fe200078e0204 */
[----:B------:R-:W-:Y:S02]  /*89770*/  ISETP.LT.AND P0, PT, R26, c[0x0][0x178], !P0 ;  /* 0x00005e001a007a0c */ /* 0x000fe40004701270 */
[C---:B0-----:R-:W-:Y:S02]  /*89780*/  IADD3 R0, R28.reuse, 0x37, RZ ;  /* 0x000000371c007810 */ /* 0x041fe40007ffe0ff */
[----:B------:R-:W-:-:S04]  /*89790*/  IADD3 R3, R28, 0x36, RZ ;  /* 0x000000361c037810 */ /* 0x000fc80007ffe0ff */
[----:B------:R-:W-:Y:S01]  /*897a0*/  ISETP.GE.AND P6, PT, R3, c[0x0][0x17c], PT ;  /* 0x00005f0003007a0c */ /* 0x000fe20003fc6270 */
[----:B---3--:R0:W-:Y:S01]  /*897b0*/  @P5 STG.E.U16 [R20.64], R22 ;  /* 0x0000001614005986 */ /* 0x0081e2000c101506 */
[----:B------:R-:W-:Y:S02]  /*897c0*/  ISETP.GE.AND P5, PT, R0, c[0x0][0x17c], PT ;  /* 0x00005f0000007a0c */ /* 0x000fe40003fa6270 */
[----:B------:R-:W-:Y:S02]  /*897d0*/  IADD3 R0, R23, c[0x0][0x198], RZ ;  /* 0x0000660017007a10 */ /* 0x000fe40007ffe0ff */
[----:B------:R-:W3:Y:S04]  /*897e0*/  LDL.LU R23, [R1+0x2e4] ;  /* 0x0002e40001177983 */ /* 0x000ee80000300800 */
[----:B--2---:R1:W-:Y:S01]  /*897f0*/  @P0 STG.E.U16 [R16.64], R15 ;  /* 0x0000000f10000986 */ /* 0x0043e2000c101506 */
[----:B0-----:R-:W-:-:S02]  /*89800*/  PRMT R20, R15, 0x7632, R20 ;  /* 0x000076320f147816 */ /* 0x001fc40000000014 */
[----:B------:R-:W-:Y:S01]  /*89810*/  PRMT R3, R22, 0x7632, R3 ;  /* 0x0000763216037816 */ /* 0x000fe20000000003 */
[----:B-1----:R-:W2:Y:S04]  /*89820*/  LDL.LU R15, [R1+0x374] ;  /* 0x00037400010f7983 */ /* 0x002ea80000300800 */
[----:B------:R-:W4:Y:S01]  /*89830*/  LDL.LU R22, [R1+0xf4] ;  /* 0x0000f40001167983 */ /* 0x000f220000300800 */
[C---:B------:R-:W-:Y:S02]  /*89840*/  ISETP.LT.AND P4, PT, R27.reuse, c[0x0][0x178], !P3 ;  /* 0x00005e001b007a0c */ /* 0x040fe40005f81270 */
[----:B------:R-:W-:Y:S01]  /*89850*/  ISETP.LT.AND P3, PT, R26, c[0x0][0x178], !P3 ;  /* 0x00005e001a007a0c */ /* 0x000fe20005f61270 */
[----:B------:R-:W-:Y:S01]  /*89860*/  IMAD.WIDE R18, R0, 0x2, R6 ;  /* 0x0000000200127825 */ /* 0x000fe200078e0206 */
[----:B------:R-:W-:-:S02]  /*89870*/  ISETP.LT.AND P0, PT, R27, c[0x0][0x178], !P2 ;  /* 0x00005e001b007a0c */ /* 0x000fc40005701270 */
[----:B------:R-:W-:Y:S01]  /*89880*/  ISETP.LT.AND P2, PT, R26, c[0x0][0x178], !P2 ;  /* 0x00005e001a007a0c */ /* 0x000fe20005741270 */
[C---:B------:R-:W-:Y:S01]  /*89890*/  IMAD.WIDE R16, R0.reuse, 0x2, R4 ;  /* 0x0000000200107825 */ /* 0x040fe200078e0204 */
[----:B------:R-:W-:-:S05]  /*898a0*/  IADD3 R0, R0, c[0x0][0x198], RZ ;  /* 0x0000660000007a10 */ /* 0x000fca0007ffe0ff */
[----:B------:R0:W-:Y:S04]  /*898b0*/  @P4 STG.E.U16 [R18.64], R3 ;  /* 0x0000000312004986 */ /* 0x0001e8000c101506 */
[----:B------:R1:W-:Y:S01]  /*898c0*/  @P3 STG.E.U16 [R16.64], R20 ;  /* 0x0000001410003986 */ /* 0x0003e2000c101506 */
[----:B------:R-:W-:Y:S02]  /*898d0*/  ISETP.LT.AND P3, PT, R27, c[0x0][0x178], !P1 ;  /* 0x00005e001b007a0c */ /* 0x000fe40004f61270 */
        /* <DEDUP_REMOVED lines=87> */
[C---:B------:R-:W-:Y:S01]  /*89e50*/  IMAD.WIDE R20, R23.reuse, 0x2, R6 ;  /* 0x0000000217147825 */ /* 0x040fe200078e0206 */
[C---:B------:R-:W-:Y:S02]  /*89e60*/  IADD3 R0, R28.reuse, 0x41, RZ ;  /* 0x000000411c007810 */ /* 0x040fe40007ffe0ff */
[----:B------:R-:W-:Y:S01]  /*89e70*/  IADD3 R3, R28, 0x40, RZ ;  /* 0x000000401c037810 */ /* 0x000fe20007ffe0ff */
[----:B------:R-:W-:Y:S01]  /*89e80*/  IMAD.WIDE R16, R23, 0x2, R4 ;  /* 0x0000000217107825 */ /* 0x000fe200078e0204 */
[----:B------:R-:W-:-:S02]  /*89e90*/  ISETP.GE.AND P2, PT, R0, c[0x0][0x17c], PT ;  /* 0x00005f0000007a0c */ /* 0x000fc40003f46270 */
[----:B------:R-:W-:Y:S02]  /*89ea0*/  IADD3 R0, R23, c[0x0][0x198], RZ ;  /* 0x0000660017007a10 */ /* 0x000fe40007ffe0ff */
[----:B------:R-:W3:Y:S01]  /*89eb0*/  LDL.LU R23, [R1+0x48] ;  /* 0x0000480001177983 */ /* 0x000ee20000300800 */
[----:B------:R-:W-:-:S03]  /*89ec0*/  ISETP.GE.AND P6, PT, R3, c[0x0][0x17c], PT ;  /* 0x00005f0003007a0c */ /* 0x000fc60003fc6270 */
[----:B--2---:R0:W-:Y:S01]  /*89ed0*/  @P3 STG.E.U16 [R20.64], R19 ;  /* 0x0000001314003986 */ /* 0x0041e2000c101506 */
[----:B------:R-:W-:Y:S02]  /*89ee0*/  ISETP.LT.AND P3, PT, R27, c[0x0][0x178], !P5 ;  /* 0x00005e001b007a0c */ /* 0x000fe40006f61270 */
[C---:B------:R-:W-:Y:S01]  /*89ef0*/  ISETP.LT.AND P5, PT, R26.reuse, c[0x0][0x178], !P5 ;  /* 0x00005e001a007a0c */ /* 0x040fe20006fa1270 */
[----:B----4-:R1:W-:Y:S01]  /*89f00*/  @P1 STG.E.U16 [R16.64], R22 ;  /* 0x0000001610001986 */ /* 0x0103e2000c101506 */
[----:B------:R-:W-:Y:S02]  /*89f10*/  PRMT R3, R19, 0x7632, R3 ;  /* 0x0000763213037816 */ /* 0x000fe40000000003 */
[----:B------:R-:W-:Y:S02]  /*89f20*/  ISETP.LT.AND P1, PT, R27, c[0x0][0x178], !P4 ;  /* 0x00005e001b007a0c */ /* 0x000fe40006721270 */
[----:B------:R-:W-:Y:S02]  /*89f30*/  ISETP.LT.AND P4, PT, R26, c[0x0][0x178], !P4 ;  /* 0x00005e001a007a0c */ /* 0x000fe40006781270 */
[----:B0-----:R-:W-:Y:S01]  /*89f40*/  PRMT R20, R22, 0x7632, R20 ;  /* 0x0000763216147816 */ /* 0x001fe20000000014 */
[C---:B------:R-:W-:Y:S01]  /*89f50*/  IMAD.WIDE R18, R0.reuse, 0x2, R6 ;  /* 0x0000000200127825 */ /* 0x040fe200078e0206 */
[----:B-1----:R-:W2:Y:S03]  /*89f60*/  LDL.LU R22, [R1+0x18] ;  /* 0x0000180001167983 */ /* 0x002ea60000300800 */
[C-C-:B------:R-:W-:Y:S01]  /*89f70*/  IMAD.WIDE R16, R0.reuse, 0x2, R4.reuse ;  /* 0x0000000200107825 */ /* 0x140fe200078e0204 */
[----:B------:R-:W-:Y:S01]  /*89f80*/  IADD3 R0, R0, c[0x0][0x198], RZ ;  /* 0x0000660000007a10 */ /* 0x000fe20007ffe0ff */
[----:B------:R0:W-:Y:S04]  /*89f90*/  @P3 STG.E.U16 [R18.64], R3 ;  /* 0x0000000312003986 */ /* 0x0001e8000c101506 */
[----:B------:R1:W-:Y:S01]  /*89fa0*/  @P5 STG.E.U16 [R16.64], R20 ;  /* 0x0000001410005986 */ /* 0x0003e2000c101506 */
[----:B0-----:R-:W-:Y:S01]  /*89fb0*/  IADD3 R3, R28, 0x43, RZ ;  /* 0x000000431c037810 */ /* 0x001fe20007ffe0ff */
[----:B------:R-:W-:-:S04]  /*89fc0*/  IMAD.WIDE R18, R0, 0x2, R4 ;  /* 0x0000000200127825 */ /* 0x000fc800078e0204 */
[----:B-1----:R-:W-:Y:S01]  /*89fd0*/  IMAD.WIDE R16, R0, 0x2, R6 ;  /* 0x0000000200107825 */ /* 0x002fe200078e0206 */
[----:B---3--:R-:W-:-:S04]  /*89fe0*/  PRMT R20, R15, 0x7632, R20 ;  /* 0x000076320f147816 */ /* 0x008fc80000000014 */
[----:B------:R0:W-:Y:S01]  /*89ff0*/  @P1 STG.E.U16 [R16.64], R25 ;  /* 0x0000001910001986 */ /* 0x0001e2000c101506 */
[----:B------:R-:W-:Y:S02]  /*8a000*/  ISETP.GE.AND P1, PT, R3, c[0x0][0x17c], PT ;  /* 0x00005f0003007a0c */ /* 0x000fe40003f26270 */
[----:B------:R-:W-:Y:S01]  /*8a010*/  PRMT R3, R25, 0x7632, R3 ;  /* 0x0000763219037816 */ /* 0x000fe20000000003 */
[----:B------:R1:W-:Y:S04]  /*8a020*/  @P4 STG.E.U16 [R18.64], R15 ;  /* 0x0000000f12004986 */ /* 0x0003e8000c101506 */
[----:B0-----:R-:W3:Y:S04]  /*8a030*/  LDL.LU R25, [R1+0x78] ;  /* 0x0000780001197983 */ /* 0x001ee80000300800 */
        /* <DEDUP_REMOVED lines=12> */
[----:B------:R-:W-:Y:S01]  /*8a100*/  IADD3 R21, R28, 0x42, RZ ;  /* 0x000000421c157810 */ /* 0x000fe20007ffe0ff */
[C---:B0-----:R-:W-:Y:S01]  /*8a110*/  IMAD.WIDE R16, R0.reuse, 0x2, R6 ;  /* 0x0000000200107825 */ /* 0x041fe200078e0206 */
[----:B-1----:R-:W-:-:S04]  /*8a120*/  IADD3 R20, R0, c[0x0][0x198], RZ ;  /* 0x0000660000147a10 */ /* 0x002fc80007ffe0ff */
[----:B------:R0:W-:Y:S01]  /*8a130*/  @P4 STG.E.U16 [R16.64], R23 ;  /* 0x0000001710004986 */ /* 0x0001e2000c101506 */
[----:B------:R-:W-:Y:S02]  /*8a140*/  ISETP.GE.AND P3, PT, R21, c[0x0][0x17c], PT ;  /* 0x00005f0015007a0c */ /* 0x000fe40003f66270 */
[----:B------:R-:W-:Y:S01]  /*8a150*/  IADD3 R3, R28, 0x44, RZ ;  /* 0x000000441c037810 */ /* 0x000fe20007ffe0ff */
[----:B------:R-:W-:Y:S01]  /*8a160*/  IMAD.WIDE R18, R20, 0x2, R6 ;  /* 0x0000000214127825 */ /* 0x000fe200078e0206 */
[----:B------:R-:W-:-:S03]  /*8a170*/  ISETP.LT.AND P2, PT, R26, c[0x0][0x178], !P2 ;  /* 0x00005e001a007a0c */ /* 0x000fc60005741270 */
[----:B0-----:R-:W-:Y:S01]  /*8a180*/  IMAD.WIDE R16, R0, 0x2, R4 ;  /* 0x0000000200107825 */ /* 0x001fe200078e0204 */
[----:B------:R-:W-:Y:S02]  /*8a190*/  PRMT R0, R23, 0x7632, R0 ;  /* 0x0000763217007816 */ /* 0x000fe40000000000 */
[----:B------:R-:W-:Y:S02]  /*8a1a0*/  ISETP.GE.AND P5, PT, R3, c[0x0][0x17c], PT ;  /* 0x00005f0003007a0c */ /* 0x000fe40003fa6270 */
[----:B------:R-:W-:-:S04]  /*8a1b0*/  IADD3 R3, R28, 0x45, RZ ;  /* 0x000000451c037810 */ /* 0x000fc80007ffe0ff */
[----:B------:R-:W-:Y:S01]  /*8a1c0*/  ISETP.GE.AND P4, PT, R3, c[0x0][0x17c], PT ;  /* 0x00005f0003007a0c */ /* 0x000fe20003f86270 */
[----:B--2---:R0:W-:Y:S01]  /*8a1d0*/  @P6 STG.E.U16 [R16.64], R22 ;  /* 0x0000001610006986 */ /* 0x0041e2000c101506 */
[----:B------:R-:W-:Y:S02]  /*8a1e0*/  ISETP.LT.AND P6, PT, R27, c[0x0][0x178], !P3 ;  /* 0x00005e001b007a0c */ /* 0x000fe40005fc1270 */
[----:B------:R-:W-:Y:S01]  /*8a1f0*/  ISETP.LT.AND P3, PT, R26, c[0x0][0x178], !P3 ;  /* 0x00005e001a007a0c */ /* 0x000fe20005f61270 */
[----:B------:R1:W-:Y:S01]  /*8a200*/  @P0 STG.E.U16 [R18.64], R0 ;  /* 0x0000000012000986 */ /* 0x0003e2000c101506 */
[----:B------:R-:W-:Y:S01]  /*8a210*/  PRMT R3, R22, 0x7632, R3 ;  /* 0x0000763216037816 */ /* 0x000fe20000000003 */
[C---:B0-----:R-:W-:Y:S01]  /*8a220*/  IMAD.WIDE R16, R20.reuse, 0x2, R4 ;  /* 0x0000000214107825 */ /* 0x041fe200078e0204 */
[----:B-1----:R-:W-:-:S04]  /*8a230*/  IADD3 R0, R20, c[0x0][0x198], RZ ;  /* 0x0000660014007a10 */ /* 0x002fc80007ffe0ff */
[----:B------:R-:W-:Y:S01]  /*8a240*/  @P2 STG.E.U16 [R16.64], R3 ;  /* 0x0000000310002986 */ /* 0x000fe2000c101506 */
[----:B------:R-:W-:-:S04]  /*8a250*/  IMAD.WIDE R18, R0, 0x2, R6 ;  /* 0x0000000200127825 */ /* 0x000fc800078e0206 */
[C---:B------:R-:W-:Y:S01]  /*8a260*/  IMAD.WIDE R20, R0.reuse, 0x2, R4 ;  /* 0x0000000200147825 */ /* 0x040fe200078e0204 */
[----:B---3--:R0:W-:Y:S04]  /*8a270*/  @P6 STG.E.U16 [R18.64], R25 ;  /* 0x0000001912006986 */ /* 0x0081e8000c101506 */
[----:B----4-:R1:W-:Y:S01]  /*8a280*/  @P3 STG.E.U16 [R20.64], R15 ;  /* 0x0000000f14003986 */ /* 0x0103e2000c101506 */
        /* <DEDUP_REMOVED lines=11> */
[----:B------:R-:W-:Y:S02]  /*8a340*/  ISETP.LT.AND P5, PT, R26, c[0x0][0x178], !P5 ;  /* 0x00005e001a007a0c */ /* 0x000fe40006fa1270 */
[----:B------:R-:W-:Y:S02]  /*8a350*/  IADD3 R3, R18, c[0x0][0x198], RZ ;  /* 0x0000660012037a10 */ /* 0x000fe40007ffe0ff */
[C---:B------:R-:W-:Y:S02]  /*8a360*/  IADD3 R22, R28.reuse, 0x46, RZ ;  /* 0x000000461c167810 */ /* 0x040fe40007ffe0ff */
[----:B------:R-:W-:Y:S01]  /*8a370*/  IADD3 R23, R28, 0x47, RZ ;  /* 0x000000471c177810 */ /* 0x000fe20007ffe0ff */
[----:B------:R-:W-:Y:S01]  /*8a380*/  IMAD.WIDE R18, R18, 0x2, R4 ;  /* 0x0000000212127825 */ /* 0x000fe200078e0204 */
[----:B------:R-:W-:-:S02]  /*8a390*/  ISETP.GE.AND P0, PT, R22, c[0x0][0x17c], PT ;  /* 0x00005f0016007a0c */ /* 0x000fc40003f06270 */
[----:B------:R-:W-:Y:S01]  /*8a3a0*/  ISETP.GE.AND P2, PT, R23, c[0x0][0x17c], PT ;  /* 0x00005f0017007a0c */ /* 0x000fe20003f46270 */
[C---:B------:R-:W-:Y:S01]  /*8a3b0*/  IMAD.WIDE R20, R3.reuse, 0x2, R6 ;  /* 0x0000000203147825 */ /* 0x040fe200078e0206 */
[----:B------:R0:W-:Y:S03]  /*8a3c0*/  @P1 STG.E.U16 [R18.64], R24 ;  /* 0x0000001812001986 */ /* 0x0001e6000c101506 */
[C---:B------:R-:W-:Y:S01]  /*8a3d0*/  IMAD.WIDE R22, R3.reuse, 0x2, R4 ;  /* 0x0000000203167825 */ /* 0x040fe200078e0204 */
[----:B------:R-:W-:Y:S02]  /*8a3e0*/  IADD3 R25, R28, 0x48, RZ ;  /* 0x000000481c197810 */ /* 0x000fe40007ffe0ff */
[----:B0-----:R-:W-:Y:S02]  /*8a3f0*/  IADD3 R18, R3, c[0x0][0x198], RZ ;  /* 0x0000660003127a10 */ /* 0x001fe40007ffe0ff */
[----:B------:R-:W-:-:S02]  /*8a400*/  ISETP.GE.AND P3, PT, R25, c[0x0][0x17c], PT ;  /* 0x00005f0019007a0c */ /* 0x000fc40003f66270 */
[----:B------:R-:W2:Y:S04]  /*8a410*/  LDL.LU R25, [R1+0x68] ;  /* 0x0000680001197983 */ /* 0x000ea80000300800 */
[----:B---3--:R-:W-:Y:S04]  /*8a420*/  @P6 STG.E.U16 [R20.64], R16 ;  /* 0x0000001014006986 */ /* 0x008fe8000c101506 */
[----:B----4-:R0:W-:Y:S01]  /*8a430*/  @P5 STG.E.U16 [R22.64], R17 ;  /* 0x0000001116005986 */ /* 0x0101e2000c101506 */
[----:B------:R-:W-:Y:S02]  /*8a440*/  ISETP.LT.AND P5, PT, R27, c[0x0][0x178], !P4 ;  /* 0x00005e001b007a0c */ /* 0x000fe400067a1270 */
[----:B------:R-:W-:-:S02]  /*8a450*/  PRMT R0, R16, 0x7632, R0 ;  /* 0x0000763210007816 */ /* 0x000fc40000000000 */
[----:B0-----:R-:W-:Y:S01]  /*8a460*/  PRMT R22, R17, 0x7632, R22 ;  /* 0x0000763211167816 */ /* 0x001fe20000000016 */
[----:B------:R-:W-:Y:S01]  /*8a470*/  IMAD.WIDE R16, R18, 0x2, R6 ;  /* 0x0000000212107825 */ /* 0x000fe200078e0206 */
[----:B------:R-:W-:-:S07]  /*8a480*/  IADD3 R23, R28, 0x4a, RZ ;  /* 0x0000004a1c177810 */ /* 0x000fce0007ffe0ff */
[----:B------:R-:W-:Y:S01]  /*8a490*/  @P5 STG.E.U16 [R16.64], R0 ;  /* 0x0000000010005986 */ /* 0x000fe2000c101506 */
[----:B------:R-:W-:-:S03]  /*8a4a0*/  ISETP.GE.AND P5, PT, R23, c[0x0][0x17c], PT ;  /* 0x00005f0017007a0c */ /* 0x000fc60003fa6270 */
[----:B------:R-:W3:Y:S01]  /*8a4b0*/  LDL.LU R23, [R1+0x1e8] ;  /* 0x0001e80001177983 */ /* 0x000ee20000300800 */
[----:B------:R-:W-:Y:S02]  /*8a4c0*/  ISETP.LT.AND P4, PT, R26, c[0x0][0x178], !P4 ;  /* 0x00005e001a007a0c */ /* 0x000fe40006781270 */
[C---:B------:R-:W-:Y:S01]  /*8a4d0*/  IADD3 R3, R18.reuse, c[0x0][0x198], RZ ;  /* 0x0000660012037a10 */ /* 0x040fe20007ffe0ff */
[----:B------:R-:W-:Y:S01]  /*8a4e0*/  IMAD.WIDE R18, R18, 0x2, R4 ;  /* 0x0000000212127825 */ /* 0x000fe200078e0204 */
[----:B------:R-:W-:Y:S02]  /*8a4f0*/  ISETP.LT.AND P6, PT, R27, c[0x0][0x178], !P0 ;  /* 0x00005e001b007a0c */ /* 0x000fe400047c1270 */
[----:B------:R-:W-:Y:S02]  /*8a500*/  ISETP.LT.AND P0, PT, R26, c[0x0][0x178], !P0 ;  /* 0x00005e001a007a0c */ /* 0x000fe40004701270 */
[----:B------:R-:W-:-:S05]  /*8a510*/  IADD3 R20, R28, 0x49, RZ ;  /* 0x000000491c147810 */ /* 0x000fca0007ffe0ff */
[----:B------:R0:W-:Y:S01]  /*8a520*/  @P4 STG.E.U16 [R18.64], R22 ;  /* 0x0000001612004986 */ /* 0x0001e2000c101506 */
[----:B------:R-:W-:Y:S01]  /*8a530*/  ISETP.GE.AND P1, PT, R20, c[0x0][0x17c], PT ;  /* 0x00005f0014007a0c */ /* 0x000fe20003f26270 */
[C---:B------:R-:W-:Y:S02]  /*8a540*/  IMAD.WIDE R20, R3.reuse, 0x2, R6 ;  /* 0x0000000203147825 */ /* 0x040fe400078e0206 */
[----:B0-----:R-:W4:Y:S02]  /*8a550*/  LDL.LU R22, [R1+0x1f8] ;  /* 0x0001f80001167983 */ /* 0x001f240000300800 */
[----:B------:R-:W-:Y:S01]  /*8a560*/  IMAD.WIDE R16, R3, 0x2, R4 ;  /* 0x0000000203107825 */ /* 0x000fe200078e0204 */
[----:B------:R-:W-:Y:S02]  /*8a570*/  IADD3 R0, R28, 0x4b, RZ ;  /* 0x0000004b1c007810 */ /* 0x000fe40007ffe0ff */
[----:B------:R-:W-:Y:S02]  /*8a580*/  ISETP.LT.AND P4, PT, R27, c[0x0][0x178], !P2 ;  /* 0x00005e001b007a0c */ /* 0x000fe40005781270 */
[----:B------:R-:W-:Y:S01]  /*8a590*/  ISETP.LT.AND P2, PT, R26, c[0x0][0x178], !P2 ;  /* 0x00005e001a007a0c */ /* 0x000fe20005741270 */
[----:B---3--:R0:W-:Y:S04]  /*8a5a0*/  @P6 STG.E.U16 [R20.64], R23 ;  /* 0x0000001714006986 */ /* 0x0081e8000c101506 */
[----:B--2---:R1:W-:Y:S01]  /*8a5b0*/  @P0 STG.E.U16 [R16.64], R15 ;  /* 0x0000000f10000986 */ /* 0x0043e2000c101506 */
[----:B------:R-:W-:-:S02]  /*8a5c0*/  ISETP.GE.AND P6, PT, R0, c[0x0][0x17c], PT ;  /* 0x00005f0000007a0c */ /* 0x000fc40003fc6270 */
[----:B------:R-:W-:Y:S02]  /*8a5d0*/  IADD3 R0, R3, c[0x0][0x198], RZ ;  /* 0x0000660003007a10 */ /* 0x000fe40007ffe0ff */
[----:B0-----:R-:W-:Y:S02]  /*8a5e0*/  PRMT R20, R15, 0x7632, R20 ;  /* 0x000076320f147816 */ /* 0x001fe40000000014 */
[----:B-1----:R-:W2:Y:S01]  /*8a5f0*/  LDL.LU R15, [R1+0x208] ;  /* 0x00020800010f7983 */ /* 0x002ea20000300800 */
[----:B------:R-:W-:-:S03]  /*8a600*/  PRMT R3, R23, 0x7632, R3 ;  /* 0x0000763217037816 */ /* 0x000fc60000000003 */
[----:B------:R-:W3:Y:S01]  /*8a610*/  LDL.LU R23, [R1+0xa8] ;  /* 0x0000a80001177983 */ /* 0x000ee20000300800 */
        /* <DEDUP_REMOVED lines=9> */
[----:B0-----:R-:W-:Y:S01]  /*8a6b0*/  IMAD.WIDE R16, R0, 0x2, R6 ;  /* 0x0000000200107825 */ /* 0x001fe200078e0206 */
[----:B------:R-:W-:-:S03]  /*8a6c0*/  IADD3 R3, R28, 0x4d, RZ ;  /* 0x0000004d1c037810 */ /* 0x000fc60007ffe0ff */
[C---:B-1----:R-:W-:Y:S01]  /*8a6d0*/  IMAD.WIDE R18, R0.reuse, 0x2, R4 ;  /* 0x0000000200127825 */ /* 0x042fe200078e0204 */
[----:B------:R-:W-:Y:S01]  /*8a6e0*/  IADD3 R0, R0, c[0x0][0x198], RZ ;  /* 0x0000660000007a10 */ /* 0x000fe20007ffe0ff */
[----:B----4-:R0:W-:Y:S01]  /*8a6f0*/  @P0 STG.E.U16 [R16.64], R22 ;  /* 0x0000001610000986 */ /* 0x0101e2000c101506 */
[----:B------:R-:W-:Y:S02]  /*8a700*/  ISETP.GE.AND P0, PT, R3, c[0x0][0x17c], PT ;  /* 0x00005f0003007a0c */ /* 0x000fe40003f06270 */
[----:B------:R-:W-:Y:S01]  /*8a710*/  PRMT R3, R22, 0x7632, R3 ;  /* 0x0000763216037816 */ /* 0x000fe20000000003 */
[----:B------:R1:W-:Y:S01]  /*8a720*/  @P3 STG.E.U16 [R18.64], R25 ;  /* 0x0000001912003986 */ /* 0x0003e2000c101506 */
[----:B------:R-:W-:Y:S02]  /*8a730*/  ISETP.LT.AND P3, PT, R27, c[0x0][0x178], !P5 ;  /* 0x00005e001b007a0c */ /* 0x000fe40006f61270 */
[----:B------:R-:W-:Y:S01]  /*8a740*/  PRMT R20, R25, 0x7632, R20 ;  /* 0x0000763219147816 */ /* 0x000fe20000000014 */
[----:B0-----:R-:W-:-:S04]  /*8a750*/  IMAD.WIDE R16, R0, 0x2, R6 ;  /* 0x0000000200107825 */ /* 0x001fc800078e0206 */
[C---:B-1----:R-:W-:Y:S01]  /*8a760*/  IMAD.WIDE R18, R0.reuse, 0x2, R4 ;  /* 0x0000000200127825 */ /* 0x042fe200078e0204 */
[----:B------:R-:W-:Y:S01]  /*8a770*/  IADD3 R0, R0, c[0x0][0x198], RZ ;  /* 0x0000660000007a10 */ /* 0x000fe20007ffe0ff */
[----:B------:R0:W-:Y:S01]  /*8a780*/  @P2 STG.E.U16 [R16.64], R3 ;  /* 0x0000000310002986 */ /* 0x0001e2000c101506 */
[----:B------:R-:W-:-:S03]  /*8a790*/  ISETP.LT.AND P5, PT, R26, c[0x0][0x178], !P5 ;  /* 0x00005e001a007a0c */ /* 0x000fc60006fa1270 */
[----:B------:R1:W-:Y:S01]  /*8a7a0*/  @P1 STG.E.U16 [R18.64], R20 ;  /* 0x0000001412001986 */ /* 0x0003e2000c101506 */
[----:B------:R-:W-:Y:S02]  /*8a7b0*/  ISETP.LT.AND P1, PT, R27, c[0x0][0x178], !P6 ;  /* 0x00005e001b007a0c */ /* 0x000fe40007721270 */
[----:B------:R-:W-:Y:S01]  /*8a7c0*/  IADD3 R22, R28, 0x50, RZ ;  /* 0x000000501c167810 */ /* 0x000fe20007ffe0ff */
[----:B------:R-:W4:Y:S01]  /*8a7d0*/  LDL.LU R25, [R1+0x98] ;  /* 0x0000980001197983 */ /* 0x000f220000300800 */
[C---:B0-----:R-:W-:Y:S01]  /*8a7e0*/  IMAD.WIDE R16, R0.reuse, 0x2, R6 ;  /* 0x0000000200107825 */ /* 0x041fe200078e0206 */
[----:B-1----:R-:W-:-:S05]  /*8a7f0*/  IADD3 R20, R0, c[0x0][0x198], RZ ;  /* 0x0000660000147a10 */ /* 0x002fca0007ffe0ff */
[----:B------:R-:W-:Y:S01]  /*8a800*/  IMAD.WIDE R18, R20, 0x2, R6 ;  /* 0x0000000214127825 */ /* 0x000fe200078e0206 */
[----:B--2---:R0:W-:Y:S03]  /*8a810*/  @P3 STG.E.U16 [R16.64], R15 ;  /* 0x0000000f10003986 */ /* 0x0041e6000c101506 */
[----:B0-----:R-:W-:Y:S01]  /*8a820*/  IMAD.WIDE R16, R0, 0x2, R4 ;  /* 0x0000000200107825 */ /* 0x001fe200078e0204 */
[----:B------:R-:W-:Y:S02]  /*8a830*/  PRMT R0, R15, 0x7632, R0 ;  /* 0x000076320f007816 */ /* 0x000fe40000000000 */
[----:B------:R-:W2:Y:S04]  /*8a840*/  LDL.LU R15, [R1+0xb8] ;  /* 0x0000b800010f7983 */ /* 0x000ea80000300800 */
[----:B---3--:R-:W-:Y:S04]  /*8a850*/  @P5 STG.E.U16 [R16.64], R23 ;  /* 0x0000001710005986 */ /* 0x008fe8000c101506 */
[----:B------:R0:W-:Y:S01]  /*8a860*/  @P1 STG.E.U16 [R18.64], R0 ;  /* 0x0000000012001986 */ /* 0x0001e2000c101506 */
[----:B------:R-:W-:-:S03]  /*8a870*/  ISETP.GE.AND P1, PT, R22, c[0x0][0x17c], PT ;  /* 0x00005f0016007a0c */ /* 0x000fc60003f26270 */
[----:B------:R-:W3:Y:S01]  /*8a880*/  LDL.LU R22, [R1+0x218] ;  /* 0x0002180001167983 */ /* 0x000ee20000300800 */
[C---:B------:R-:W-:Y:S02]  /*8a890*/  IADD3 R21, R28.reuse, 0x4c, RZ ;  /* 0x0000004c1c157810 */ /* 0x040fe40007ffe0ff */
[----:B------:R-:W-:Y:S02]  /*8a8a0*/  IADD3 R3, R28, 0x4e, RZ ;  /* 0x0000004e1c037810 */ /* 0x000fe40007ffe0ff */
[----:B------:R-:W-:Y:S02]  /*8a8b0*/  ISETP.GE.AND P4, PT, R21, c[0x0][0x17c], PT ;  /* 0x00005f0015007a0c */ /* 0x000fe40003f86270 */
[----:B------:R-:W-:Y:S02]  /*8a8c0*/  ISETP.LT.AND P6, PT, R26, c[0x0][0x178], !P6 ;  /* 0x00005e001a007a0c */ /* 0x000fe400077c1270 */
[----:B------:R-:W-:Y:S02]  /*8a8d0*/  ISETP.LT.AND P5, PT, R27, c[0x0][0x178], !P4 ;  /* 0x00005e001b007a0c */ /* 0x000fe400067a1270 */
[----:B------:R-:W-:-:S02]  /*8a8e0*/  ISETP.GE.AND P2, PT, R3, c[0x0][0x17c], PT ;  /* 0x00005f0003007a0c */ /* 0x000fc40003f46270 */
[----:B------:R-:W-:Y:S02]  /*8a8f0*/  IADD3 R3, R28, 0x4f, RZ ;  /* 0x0000004f1c037810 */ /* 0x000fe40007ffe0ff */
[C---:B0-----:R-:W-:Y:S01]  /*8a900*/  IADD3 R0, R20.reuse, c[0x0][0x198], RZ ;  /* 0x0000660014007a10 */ /* 0x041fe20007ffe0ff */
[----:B------:R-:W-:Y:S01]  /*8a910*/  IMAD.WIDE R16, R20, 0x2, R4 ;  /* 0x0000000214107825 */ /* 0x000fe200078e0204 */
[----:B------:R-:W-:Y:S02]  /*8a920*/  ISETP.GE.AND P3, PT, R3, c[0x0][0x17c], PT ;  /* 0x00005f0003007a0c */ /* 0x000fe40003f66270 */
[----:B------:R-:W-:Y:S01]  /*8a930*/  PRMT R3, R23, 0x7632, R3 ;  /* 0x0000763217037816 */ /* 0x000fe20000000003 */
[----:B------:R-:W-:Y:S01]  /*8a940*/  IMAD.WIDE R18, R0, 0x2, R6 ;  /* 0x0000000200127825 */ /* 0x000fe200078e0206 */
[----:B------:R-:W-:-:S03]  /*8a950*/  ISETP.LT.AND P4, PT, R26, c[0x0][0x178], !P4 ;  /* 0x00005e001a007a0c */ /* 0x000fc60006781270 */
[----:B------:R-:W-:Y:S01]  /*8a960*/  @P6 STG.E.U16 [R16.64], R3 ;  /* 0x0000000310006986 */ /* 0x000fe2000c101506 */
[C---:B------:R-:W-:Y:S01]  /*8a970*/  IMAD.WIDE R20, R0.reuse, 0x2, R4 ;  /* 0x0000000200147825 */ /* 0x040fe200078e0204 */
[----:B----4-:R-:W-:Y:S02]  /*8a980*/  PRMT R24, R25, 0x7632, R24 ;  /* 0x0000763219187816 */ /* 0x010fe40000000018 */
[----:B---3--:R0:W-:Y:S01]  /*8a990*/  @P5 STG.E.U16 [R18.64], R22 ;  /* 0x0000001612005986 */ /* 0x0081e2000c101506 */
[----:B------:R-:W-:Y:S02]  /*8a9a0*/  ISETP.LT.AND P5, PT, R27, c[0x0][0x178], !P0 ;  /* 0x00005e001b007a0c */ /* 0x000fe400047a1270 */
[----:B0-----:R-:W-:Y:S02]  /*8a9b0*/  IADD3 R18, R0, c[0x0][0x198], RZ ;  /* 0x0000660000127a10 */ /* 0x001fe40007ffe0ff */
[----:B------:R-:W-:-:S03]  /*8a9c0*/  PRMT R0, R22, 0x7632, R0 ;  /* 0x0000763216007816 */ /* 0x000fc60000000000 */
[----:B------:R-:W-:Y:S01]  /*8a9d0*/  IMAD.WIDE R16, R18, 0x2, R6 ;  /* 0x0000000212107825 */ /* 0x000fe200078e0206 */
[----:B------:R-:W-:Y:S01]  /*8a9e0*/  @P4 STG.E.U16 [R20.64], R25 ;  /* 0x0000001914004986 */ /* 0x000fe2000c101506 */
[----:B------:R-:W-:-:S04]  /*8a9f0*/  ISETP.LT.AND P0, PT, R26, c[0x0][0x178], !P0 ;  /* 0x00005e001a007a0c */ /* 0x000fc80004701270 */
[----:B------:R0:W-:Y:S01]  /*8aa00*/  @P5 STG.E.U16 [R16.64], R0 ;  /* 0x0000000010005986 */ /* 0x0001e2000c101506 */
[C---:B------:R-:W-:Y:S01]  /*8aa10*/  IADD3 R3, R18.reuse, c[0x0][0x198], RZ ;  /* 0x0000660012037a10 */ /* 0x040fe20007ffe0ff */
[----:B------:R-:W-:Y:S02]  /*8aa20*/  IMAD.WIDE R18, R18, 0x2, R4 ;  /* 0x0000000212127825 */ /* 0x000fe400078e0204 */
[----:B0-----:R-:W3:Y:S01]  /*8aa30*/  LDL.LU R17, [R1+0x2b8] ;  /* 0x0002b80001117983 */ /* 0x001ee20000300800 */
[----:B------:R-:W-:-:S04]  /*8aa40*/  IADD3 R25, R28, 0x52, RZ ;  /* 0x000000521c197810 */ /* 0x000fc80007ffe0ff */
[----:B------:R0:W-:Y:S01]  /*8aa50*/  @P0 STG.E.U16 [R18.64], R24 ;  /* 0x0000001812000986 */ /* 0x0001e2000c101506 */
[----:B------:R-:W-:-:S03]  /*8aa60*/  ISETP.GE.AND P5, PT, R25, c[0x0][0x17c], PT ;  /* 0x00005f0019007a0c */ /* 0x000fc60003fa6270 */
[----:B------:R-:W4:Y:S04]  /*8aa70*/  LDL.LU R25, [R1+0xc8] ;  /* 0x0000c80001197983 */ /* 0x000f280000300800 */
[----:B0-----:R-:W4:Y:S01]  /*8aa80*/  LDL.LU R24, [R1+0x2c8] ;  /* 0x0002c80001187983 */ /* 0x001f220000300800 */
[C---:B------:R-:W-:Y:S02]  /*8aa90*/  ISETP.LT.AND P4, PT, R27.reuse, c[0x0][0x178], !P2 ;  /* 0x00005e001b007a0c */ /* 0x040fe40005781270 */
[C---:B------:R-:W-:Y:S02]  /*8aaa0*/  ISETP.LT.AND P2, PT, R26.reuse, c[0x0][0x178], !P2 ;  /* 0x00005e001a007a0c */ /* 0x040fe40005741270 */
[----:B------:R-:W-:Y:S01]  /*8aab0*/  ISETP.LT.AND P0, PT, R27, c[0x0][0x178], !P3 ;  /* 0x00005e001b007a0c */ /* 0x000fe20005f01270 */
[----:B------:R-:W-:Y:S01]  /*8aac0*/  IMAD.WIDE R20, R3, 0x2, R6 ;  /* 0x0000000203147825 */ /* 0x000fe200078e0206 */
[----:B------:R-:W-:-:S02]  /*8aad0*/  ISETP.LT.AND P3, PT, R26, c[0x0][0x178], !P3 ;  /* 0x00005e001a007a0c */ /* 0x000fc40005f61270 */
[----:B------:R-:W-:Y:S02]  /*8aae0*/  IADD3 R23, R28, 0x51, RZ ;  /* 0x000000511c177810 */ /* 0x000fe40007ffe0ff */
[----:B------:R-:W-:Y:S02]  /*8aaf0*/  IADD3 R16, R3, c[0x0][0x198], RZ ;  /* 0x0000660003107a10 */ /* 0x000fe40007ffe0ff */
[----:B------:R-:W-:Y:S01]  /*8ab00*/  ISETP.GE.AND P6, PT, R23, c[0x0][0x17c], PT ;  /* 0x00005f0017007a0c */ /* 0x000fe20003fc6270 */
[----:B------:R-:W-:Y:S01]  /*8ab10*/  IMAD.WIDE R22, R3, 0x2, R4 ;  /* 0x0000000203167825 */ /* 0x000fe200078e0204 */
[C---:B------:R-:W-:Y:S02]  /*8ab20*/  IADD3 R0, R16.reuse, c[0x0][0x198], RZ ;  /* 0x0000660010007a10 */ /* 0x040fe40007ffe0ff */
[----:B--2---:R-:W-:Y:S01]  /*8ab30*/  PRMT R3, R15, 0x7632, R3 ;  /* 0x000076320f037816 */ /* 0x004fe20000000003 */
[----:B------:R-:W-:Y:S01]  /*8ab40*/  IMAD.WIDE R18, R16, 0x2, R6 ;  /* 0x0000000210127825 */ /* 0x000fe200078e0206 */
[----:B---3--:R0:W-:Y:S01]  /*8ab50*/  @P4 STG.E.U16 [R20.64], R17 ;  /* 0x0000001114004986 */ /* 0x0081e2000c101506 */
[----:B------:R-:W-:-:S02]  /*8ab60*/  ISETP.LT.AND P4, PT, R27, c[0x0][0x178], !P1 ;  /* 0x00005e001b007a0c */ /* 0x000fc40004f81270 */
[----:B------:R-:W-:Y:S01]  /*8ab70*/  ISETP.LT.AND P1, PT, R26, c[0x0][0x178], !P1 ;  /* 0x00005e001a007a0c */ /* 0x000fe20004f21270 */
[----:B------:R1:W-:Y:S01]  /*8ab80*/  @P2 STG.E.U16 [R22.64], R15 ;  /* 0x0000000f16002986 */ /* 0x0003e2000c101506 */
[----:B0-----:R-:W-:Y:S01]  /*8ab90*/  PRMT R20, R17, 0x7632, R20 ;  /* 0x0000763211147816 */ /* 0x001fe20000000014 */
[----:B------:R-:W-:Y:S01]  /*8aba0*/  IMAD.WIDE R16, R16, 0x2, R4 ;  /* 0x0000000210107825 */ /* 0x000fe200078e0204 */
[----:B------:R-:W-:Y:S01]  /*8abb0*/  IADD3 R21, R28, 0x53, RZ ;  /* 0x000000531c157810 */ /* 0x000fe20007ffe0ff */
[----:B-1----:R-:W2:Y:S04]  /*8abc0*/  LDL.LU R15, [R1+0x2d8] ;  /* 0x0002d800010f7983 */ /* 0x002ea80000300800 */
[----:B------:R0:W-:Y:S04]  /*8abd0*/  @P0 STG.E.U16 [R18.64], R20 ;  /* 0x0000001412000986 */ /* 0x0001e8000c101506 */
[----:B------:R1:W-:Y:S01]  /*8abe0*/  @P3 STG.E.U16 [R16.64], R3 ;  /* 0x0000000310003986 */ /* 0x0003e2000c101506 */
[----:B------:R-:W-:Y:S01]  /*8abf0*/  ISETP.LT.AND P3, PT, R27, c[0x0][0x178], !P6 ;  /* 0x00005e001b007a0c */ /* 0x000fe20007761270 */
[----:B0-----:R-:W-:-:S04]  /*8ac00*/  IMAD.WIDE R18, R0, 0x2, R6 ;  /* 0x0000000200127825 */ /* 0x001fc800078e0206 */
[C---:B-1----:R-:W-:Y:S01]  /*8ac10*/  IMAD.WIDE R16, R0.reuse, 0x2, R4 ;  /* 0x0000000200107825 */ /* 0x042fe200078e0204 */
[----:B------:R-:W-:Y:S01]  /*8ac20*/  IADD3 R0, R0, c[0x0][0x198], RZ ;  /* 0x0000660000007a10 */ /* 0x000fe20007ffe0ff */
[----:B----4-:R0:W-:Y:S01]  /*8ac30*/  @P4 STG.E.U16 [R18.64], R24 ;  /* 0x0000001812004986 */ /* 0x0101e2000c101506 */
[----:B------:R-:W-:Y:S02]  /*8ac40*/  ISETP.GE.AND P2, PT, R21, c[0x0][0x17c], PT ;  /* 0x00005f0015007a0c */ /* 0x000fe40003f46270 */
[----:B------:R-:W-:Y:S01]  /*8ac50*/  IADD3 R3, R28, 0x55, RZ ;  /* 0x000000551c037810 */ /* 0x000fe20007ffe0ff */
[----:B------:R1:W-:Y:S01]  /*8ac60*/  @P1 STG.E.U16 [R16.64], R25 ;  /* 0x0000001910001986 */ /* 0x0003e2000c101506 */
[----:B------:R-:W-:Y:S02]  /*8ac70*/  PRMT R21, R24, 0x7632, R21 ;  /* 0x0000763218157816 */ /* 0x000fe40000000015 */
[----:B------:R-:W-:Y:S02]  /*8ac80*/  ISETP.GE.AND P4, PT, R3, c[0x0][0x17c], PT ;  /* 0x00005f0003007a0c */ /* 0x000fe40003f86270 */
[----:B------:R-:W-:Y:S01]  /*8ac90*/  PRMT R3, R25, 0x7632, R3 ;  /* 0x0000763219037816 */ /* 0x000fe20000000003 */
[----:B0-----:R-:W3:Y:S01]  /*8aca0*/  LDL.LU R24, [R1+0x2e8] ;  /* 0x0002e80001187983 */ /* 0x001ee20000300800 */
[----:B-1----:R-:W-:-:S03]  /*8acb0*/  IMAD.WIDE R16, R0, 0x2, R6 ;  /* 0x0000000200107825 */ /* 0x002fc600078e0206 */
[----:B------:R-:W4:Y:S04]  /*8acc0*/  LDL.LU R25, [R1+0xd8] ;  /* 0x0000d80001197983 */ /* 0x000f280000300800 */
[----:B------:R0:W-:Y:S04]  /*8acd0*/  @P3 STG.E.U16 [R16.64], R21 ;  /* 0x0000001510003986 */ /* 0x0001e8000c101506 */
[----:B0-----:R-:W4:Y:S01]  /*8ace0*/  LDL.LU R21, [R1+0xe8] ;  /* 0x0000e80001157983 */ /* 0x001f220000300800 */
[----:B------:R-:W-:Y:S01]  /*8acf0*/  ISETP.LT.AND P6, PT, R26, c[0x0][0x178], !P6 ;  /* 0x00005e001a007a0c */ /* 0x000fe200077c1270 */
[----:B------:R-:W-:Y:S01]  /*8ad00*/  IMAD.WIDE R18, R0, 0x2, R4 ;  /* 0x0000000200127825 */ /* 0x000fe200078e0204 */
[----:B------:R-:W-:-:S02]  /*8ad10*/  ISETP.LT.AND P1, PT, R27, c[0x0][0x178], !P5 ;  /* 0x00005e001b007a0c */ /* 0x000fc40006f21270 */
[----:B------:R-:W-:Y:S02]  /*8ad20*/  ISETP.LT.AND P5, PT, R26, c[0x0][0x178], !P5 ;  /* 0x00005e001a007a0c */ /* 0x000fe40006fa1270 */
[----:B------:R-:W-:Y:S02]  /*8ad30*/  IADD3 R16, R0, c[0x0][0x198], RZ ;  /* 0x0000660000107a10 */ /* 0x000fe40007ffe0ff */
[----:B------:R-:W-:Y:S02]  /*8ad40*/  IADD3 R20, R28, 0x56, RZ ;  /* 0x000000561c147810 */ /* 0x000fe40007ffe0ff */
[----:B------:R-:W-:-:S03]  /*8ad50*/  IADD3 R0, R16, c[0x0][0x198], RZ ;  /* 0x0000660010007a10 */ /* 0x000fc60007ffe0ff */
[----:B------:R0:W-:Y:S01]  /*8ad60*/  @P6 STG.E.U16 [R18.64], R3 ;  /* 0x0000000312006986 */ /* 0x0001e2000c101506 */
[----:B------:R-:W-:Y:S02]  /*8ad70*/  ISETP.LT.AND P6, PT, R27, c[0x0][0x178], !P2 ;  /* 0x00005e001b007a0c */ /* 0x000fe400057c1270 */
[----:B------:R-:W-:Y:S02]  /*8ad80*/  ISETP.LT.AND P2, PT, R26, c[0x0][0x178], !P2 ;  /* 0x00005e001a007a0c */ /* 0x000fe40005741270 */
[----:B------:R-:W-:Y:S02]  /*8ad90*/  IADD3 R22, R28, 0x54, RZ ;  /* 0x000000541c167810 */ /* 0x000fe40007ffe0ff */
[----:B------:R-:W-:Y:S01]  /*8ada0*/  ISETP.GE.AND P3, PT, R20, c[0x0][0x17c], PT ;  /* 0x00005f0014007a0c */ /* 0x000fe20003f66270 */
[----:B0-----:R-:W-:Y:S01]  /*8adb0*/  IMAD.WIDE R18, R16, 0x2, R6 ;  /* 0x0000000210127825 */ /* 0x001fe200078e0206 */
[----:B------:R-:W-:-:S03]  /*8adc0*/  IADD3 R3, R28, 0x57, RZ ;  /* 0x000000571c037810 */ /* 0x000fc60007ffe0ff */
[----:B------:R-:W-:Y:S01]  /*8add0*/  IMAD.WIDE R16, R16, 0x2, R4 ;  /* 0x0000000210107825 */ /* 0x000fe200078e0204 */
[----:B------:R-:W-:Y:S01]  /*8ade0*/  ISETP.GE.AND P0, PT, R22, c[0x0][0x17c], PT ;  /* 0x00005f0016007a0c */ /* 0x000fe20003f06270 */
[----:B--2---:R0:W-:Y:S01]  /*8adf0*/  @P1 STG.E.U16 [R18.64], R15 ;  /* 0x0000000f12001986 */ /* 0x0041e2000c101506 */
[----:B------:R-:W-:Y:S02]  /*8ae00*/  PRMT R20, R15, 0x7632, R20 ;  /* 0x000076320f147816 */ /* 0x000fe40000000014 */
[----:B------:R-:W-:Y:S01]  /*8ae10*/  ISETP.GE.AND P1, PT, R3, c[0x0][0x17c], PT ;  /* 0x00005f0003007a0c */ /* 0x000fe20003f26270 */
[----:B0-----:R-:W-:Y:S01]  /*8ae20*/  IMAD.WIDE R18, R0, 0x2, R6 ;  /* 0x0000000200127825 */ /* 0x001fe200078e0206 */
[----:B------:R-:W2:Y:S01]  /*8ae30*/  LDL.LU R15, [R1+0x23dc] ;  /* 0x0023dc00010f7983 */ /* 0x000ea20000300800 */
[----:B---3--:R-:W-:-:S03]  /*8ae40*/  PRMT R22, R24, 0x7632, R22 ;  /* 0x0000763218167816 */ /* 0x008fc60000000016 */
[----:B----4-:R0:W-:Y:S01]  /*8ae50*/  @P5 STG.E.U16 [R16.64], R21 ;  /* 0x0000001510005986 */ /* 0x0101e2000c101506 */
[----:B------:R-:W-:Y:S02]  /*8ae60*/  PRMT R3, R21, 0x7632, R3 ;  /* 0x0000763215037816 */ /* 0x000fe40000000003 */
[----:B------:R-:W-:Y:S01]  /*8ae70*/  ISETP.LT.AND P5, PT, R27, c[0x0][0x178], !P0 ;  /* 0x00005e001b007a0c */ /* 0x000fe200047a1270 */
[----:B------:R1:W-:Y:S01]  /*8ae80*/  @P6 STG.E.U16 [R18.64], R20 ;  /* 0x0000001412006986 */ /* 0x0003e2000c101506 */
[----:B------:R-:W-:Y:S01]  /*8ae90*/  ISETP.LT.AND P0, PT, R26, c[0x0][0x178], !P0 ;  /* 0x00005e001a007a0c */ /* 0x000fe20004701270 */
[C---:B0-----:R-:W-:Y:S01]  /*8aea0*/  IMAD.WIDE R16, R0.reuse, 0x2, R4 ;  /* 0x0000000200107825 */ /* 0x041fe200078e0204 */
[----:B-1----:R-:W-:-:S04]  /*8aeb0*/  IADD3 R19, R0, c[0x0][0x198], RZ ;  /* 0x0000660000137a10 */ /* 0x002fc80007ffe0ff */
[----:B------:R0:W-:Y:S01]  /*8aec0*/  @P2 STG.E.U16 [R16.64], R3 ;  /* 0x0000000310002986 */ /* 0x0001e2000c101506 */
[----:B------:R-:W-:Y:S02]  /*8aed0*/  ISETP.LT.AND P2, PT, R27, c[0x0][0x178], !P4 ;  /* 0x00005e001b007a0c */ /* 0x000fe40006741270 */
[----:B------:R-:W-:-:S04]  /*8aee0*/  IADD3 R18, R28, 0x58, RZ ;  /* 0x000000581c127810 */ /* 0x000fc80007ffe0ff */
[----:B------:R-:W-:Y:S02]  /*8aef0*/  ISETP.GE.AND P6, PT, R18, c[0x0][0x17c], PT ;  /* 0x00005f0012007a0c */ /* 0x000fe40003fc6270 */
[C---:B0-----:R-:W-:Y:S01]  /*8af00*/  IADD3 R3, R19.reuse, c[0x0][0x198], RZ ;  /* 0x0000660013037a10 */ /* 0x041fe20007ffe0ff */
[----:B------:R-:W-:-:S04]  /*8af10*/  IMAD.WIDE R16, R19, 0x2, R6 ;  /* 0x0000000213107825 */ /* 0x000fc800078e0206 */
[----:B------:R-:W-:Y:S01]  /*8af20*/  IMAD.WIDE R18, R19, 0x2, R4 ;  /* 0x0000000213127825 */ /* 0x000fe200078e0204 */
[----:B------:R-:W-:Y:S03]  /*8af30*/  @P5 STG.E.U16 [R16.64], R24 ;  /* 0x0000001810005986 */ /* 0x000fe6000c101506 */
[----:B------:R-:W-:Y:S01]  /*8af40*/  IMAD.WIDE R20, R3, 0x2, R6 ;  /* 0x0000000203147825 */ /* 0x000fe200078e0206 */
[----:B------:R-:W-:Y:S04]  /*8af50*/  @P0 STG.E.U16 [R18.64], R25 ;  /* 0x0000001912000986 */ /* 0x000fe8000c101506 */
[----:B------:R0:W-:Y:S04]  /*8af60*/  @P2 STG.E.U16 [R20.64], R22 ;  /* 0x0000001614002986 */ /* 0x0001e8000c101506 */
[----:B0-----:R-:W3:Y:S04]  /*8af70*/  LDL.LU R22, [R1+0x378] ;  /* 0x0003780001167983 */ /* 0x001ee80000300800 */
[----:B------:R-:W4:Y:S04]  /*8af80*/  LDL.LU R21, [R1+0xf8] ;  /* 0x0000f80001157983 */ /* 0x000f280000300800 */
[----:B------:R-:W2:Y:S01]  /*8af90*/  LDL.LU R24, [R1+0x388] ;  /* 0x0003880001187983 */ /* 0x000ea20000300800 */
[----:B------:R-:W-:-:S03]  /*8afa0*/  PRMT R20, R25, 0x7632, R20 ;  /* 0x0000763219147816 */ /* 0x000fc60000000014 */
[----:B------:R-:W2:Y:S01]  /*8afb0*/  LDL.LU R25, [R1+0x108] ;  /* 0x0001080001197983 */ /* 0x000ea20000300800 */
[----:B------:R-:W-:Y:S02]  /*8afc0*/  ISETP.LT.AND P4, PT, R26, c[0x0][0x178], !P4 ;  /* 0x00005e001a007a0c */ /* 0x000fe40006781270 */
[----:B------:R-:W-:Y:S02]  /*8afd0*/  IADD3 R0, R28, 0x59, RZ ;  /* 0x000000591c007810 */ /* 0x000fe40007ffe0ff */
[----:B------:R-:W-:Y:S01]  /*8afe0*/  ISETP.LT.AND P0, PT, R27, c[0x0][0x178], !P3 ;  /* 0x00005e001b007a0c */ /* 0x000fe20005f01270 */
[C---:B------:R-:W-:Y:S01]  /*8aff0*/  IMAD.WIDE R16, R3.reuse, 0x2, R4 ;  /* 0x0000000203107825 */ /* 0x040fe200078e0204 */
[----:B------:R-:W-:Y:S02]  /*8b000*/  ISETP.GE.AND P5, PT, R0, c[0x0][0x17c], PT ;  /* 0x00005f0000007a0c */ /* 0x000fe40003fa6270 */
[----:B------:R-:W-:Y:S02]  /*8b010*/  IADD3 R0, R3, c[0x0][0x198], RZ ;  /* 0x0000660003007a10 */ /* 0x000fe40007ffe0ff */
[----:B------:R-:W-:-:S02]  /*8b020*/  ISETP.LT.AND P3, PT, R26, c[0x0][0x178], !P3 ;  /* 0x00005e001a007a0c */ /* 0x000fc40005f61270 */
[----:B------:R-:W-:Y:S01]  /*8b030*/  ISETP.LT.AND P2, PT, R27, c[0x0][0x178], !P1 ;  /* 0x00005e001b007a0c */ /* 0x000fe20004f41270 */
[----:B------:R-:W-:Y:S01]  /*8b040*/  IMAD.WIDE R18, R0, 0x2, R6 ;  /* 0x0000000200127825 */ /* 0x000fe200078e0206 */
[----:B------:R0:W-:Y:S01]  /*8b050*/  @P4 STG.E.U16 [R16.64], R20 ;  /* 0x0000001410004986 */ /* 0x0001e2000c101506 */
[----:B------:R-:W-:Y:S02]  /*8b060*/  IADD3 R3, R28, 0x5a, RZ ;  /* 0x0000005a1c037810 */ /* 0x000fe40007ffe0ff */
[----:B------:R-:W-:Y:S02]  /*8b070*/  ISETP.LT.AND P1, PT, R26, c[0x0][0x178], !P1 ;  /* 0x00005e001a007a0c */ /* 0x000fe40004f21270 */
[C---:B0-----:R-:W-:Y:S01]  /*8b080*/  IADD3 R20, R0.reuse, c[0x0][0x198], RZ ;  /* 0x0000660000147a10 */ /* 0x041fe20007ffe0ff */
[----:B------:R-:W-:Y:S01]  /*8b090*/  IMAD.WIDE R16, R0, 0x2, R4 ;  /* 0x0000000200107825 */ /* 0x000fe200078e0204 */
[----:B------:R-:W-:Y:S02]  /*8b0a0*/  ISETP.GE.AND P4, PT, R3, c[0x0][0x17c], PT ;  /* 0x00005f0003007a0c */ /* 0x000fe40003f86270 */
[----:B------:R-:W-:Y:S01]  /*8b0b0*/  IADD3 R3, R28, 0x5b, RZ ;  /* 0x0000005b1c037810 */ /* 0x000fe20007ffe0ff */
[----:B---3--:R0:W-:Y:S01]  /*8b0c0*/  @P0 STG.E.U16 [R18.64], R22 ;  /* 0x0000001612000986 */ /* 0x0081e2000c101506 */
[----:B------:R-:W-:-:S03]  /*8b0d0*/  PRMT R0, R22, 0x7632, R0 ;  /* 0x0000763216007816 */ /* 0x000fc60000000000 */
[----:B----4-:R1:W-:Y:S01]  /*8b0e0*/  @P3 STG.E.U16 [R16.64], R21 ;  /* 0x0000001510003986 */ /* 0x0103e2000c101506 */
[----:B------:R-:W-:Y:S01]  /*8b0f0*/  ISETP.LT.AND P3, PT, R27, c[0x0][0x178], !P6 ;  /* 0x00005e001b007a0c */ /* 0x000fe20007761270 */
[----:B0-----:R-:W-:Y:S01]  /*8b100*/  IMAD.WIDE R18, R20, 0x2, R6 ;  /* 0x0000000214127825 */ /* 0x001fe200078e0206 */
[----:B------:R-:W-:-:S04]  /*8b110*/  ISETP.GE.AND P0, PT, R3, c[0x0][0x17c], PT ;  /* 0x00005f0003007a0c */ /* 0x000fc80003f06270 */
[----:B------:R0:W-:Y:S01]  /*8b120*/  @P2 STG.E.U16 [R18.64], R0 ;  /* 0x0000000012002986 */ /* 0x0001e2000c101506 */
[----:B------:R-:W-:Y:S01]  /*8b130*/  PRMT R3, R21, 0x7632, R3 ;  /* 0x0000763215037816 */ /* 0x000fe20000000003 */
[----:B-1----:R-:W-:Y:S01]  /*8b140*/  IMAD.WIDE R16, R20, 0x2, R4 ;  /* 0x0000000214107825 */ /* 0x002fe200078e0204 */
[----:B------:R-:W-:Y:S02]  /*8b150*/  ISETP.LT.AND P6, PT, R26, c[0x0][0x178], !P6 ;  /* 0x00005e001a007a0c */ /* 0x000fe400077c1270 */
[----:B0-----:R-:W-:Y:S02]  /*8b160*/  IADD3 R0, R20, c[0x0][0x198], RZ ;  /* 0x0000660014007a10 */ /* 0x001fe40007ffe0ff */
[----:B------:R-:W-:Y:S01]  /*8b170*/  @P1 STG.E.U16 [R16.64], R3 ;  /* 0x0000000310001986 */ /* 0x000fe2000c101506 */
[----:B------:R-:W-:Y:S02]  /*8b180*/  IADD3 R21, R28, 0x5c, RZ ;  /* 0x0000005c1c157810 */ /* 0x000fe40007ffe0ff */
[----:B------:R-:W-:-:S02]  /*8b190*/  IMAD.WIDE R18, R0, 0x2, R6 ;  /* 0x0000000200127825 */ /* 0x000fc400078e0206 */
[----:B------:R-:W-:-:S03]  /*8b1a0*/  ISETP.GE.AND P2, PT, R21, c[0x0][0x17c], PT ;  /* 0x00005f0015007a0c */ /* 0x000fc60003f46270 */
[----:B--2---:R0:W-:Y:S01]  /*8b1b0*/  @P3 STG.E.U16 [R18.64], R24 ;  /* 0x0000001812003986 */ /* 0x0041e2000c101506 */
[----:B------:R-:W-:Y:S01]  /*8b1c0*/  ISETP.LT.AND P3, PT, R27, c[0x0][0x178], !P5 ;  /* 0x00005e001b007a0c */ /* 0x000fe20006f61270 */
[----:B------:R-:W-:Y:S01]  /*8b1d0*/  IMAD.WIDE R20, R0, 0x2, R4 ;  /* 0x0000000200147825 */ /* 0x000fe200078e0204 */
[----:B------:R-:W-:Y:S02]  /*8b1e0*/  IADD3 R22, R28, 0x5d, RZ ;  /* 0x0000005d1c167810 */ /* 0x000fe40007ffe0ff */
[----:B------:R-:W-:Y:S02]  /*8b1f0*/  PRMT R23, R24, 0x7632, R23 ;  /* 0x0000763218177816 */ /* 0x000fe40000000017 */
[----:B------:R1:W-:Y:S01]  /*8b200*/  @P6 STG.E.U16 [R20.64], R25 ;  /* 0x0000001914006986 */ /* 0x0003e2000c101506 */
[----:B0-----:R-:W-:-:S03]  /*8b210*/  IADD3 R18, R0, c[0x0][0x198], RZ ;  /* 0x0000660000127a10 */ /* 0x001fc60007ffe0ff */
[----:B------:R-:W2:Y:S01]  /*8b220*/  LDL.LU R24, [R1+0x3a8] ;  /* 0x0003a80001187983 */ /* 0x000ea20000300800 */
[----:B------:R-:W-:Y:S02]  /*8b230*/  ISETP.GE.AND P1, PT, R22, c[0x0][0x17c], PT ;  /* 0x00005f0016007a0c */ /* 0x000fe40003f26270 */
[----:B------:R-:W-:Y:S01]  /*8b240*/  IADD3 R22, R28, 0x5e, RZ ;  /* 0x0000005e1c167810 */ /* 0x000fe20007ffe0ff */
[----:B-1----:R-:W-:Y:S01]  /*8b250*/  IMAD.WIDE R20, R18, 0x2, R6 ;  /* 0x0000000212147825 */ /* 0x002fe200078e0206 */
[----:B------:R-:W-:Y:S02]  /*8b260*/  PRMT R3, R25, 0x7632, R3 ;  /* 0x0000763219037816 */ /* 0x000fe40000000003 */
[----:B------:R-:W3:Y:S04]  /*8b270*/  LDL.LU R25, [R1+0x118] ;  /* 0x0001180001197983 */ /* 0x000ee80000300800 */
[----:B------:R0:W-:Y:S01]  /*8b280*/  @P3 STG.E.U16 [R20.64], R23 ;  /* 0x0000001714003986 */ /* 0x0001e2000c101506 */
[----:B------:R-:W-:-:S03]  /*8b290*/  ISETP.GE.AND P3, PT, R22, c[0x0][0x17c], PT ;  /* 0x00005f0016007a0c */ /* 0x000fc60003f66270 */
[----:B0-----:R-:W4:Y:S04]  /*8b2a0*/  LDL.LU R23, [R1+0x128] ;  /* 0x0001280001177983 */ /* 0x001f280000300800 */
[----:B------:R-:W2:Y:S01]  /*8b2b0*/  LDL.LU R22, [R1+0x398] ;  /* 0x0003980001167983 */ /* 0x000ea20000300800 */
[----:B------:R-:W-:Y:S02]  /*8b2c0*/  ISETP.LT.AND P5, PT, R26, c[0x0][0x178], !P5 ;  /* 0x00005e001a007a0c */ /* 0x000fe40006fa1270 */
[----:B------:R-:W-:Y:S02]  /*8b2d0*/  ISETP.LT.AND P6, PT, R27, c[0x0][0x178], !P4 ;  /* 0x00005e001b007a0c */ /* 0x000fe400067c1270 */
[C---:B------:R-:W-:Y:S01]  /*8b2e0*/  IADD3 R0, R18.reuse, c[0x0][0x198], RZ ;  /* 0x0000660012007a10 */ /* 0x040fe20007ffe0ff */
[----:B------:R-:W-:Y:S01]  /*8b2f0*/  IMAD.WIDE R18, R18, 0x2, R4 ;  /* 0x0000000212127825 */ /* 0x000fe200078e0204 */
[----:B------:R-:W-:-:S03]  /*8b300*/  ISETP.LT.AND P4, PT, R26, c[0x0][0x178], !P4 ;  /* 0x00005e001a007a0c */ /* 0x000fc60006781270 */
[----:B------:R-:W-:-:S04]  /*8b310*/  IMAD.WIDE R16, R0, 0x2, R6 ;  /* 0x0000000200107825 */ /* 0x000fc800078e0206 */
[----:B------:R-:W-:Y:S01]  /*8b320*/  @P5 STG.E.U16 [R18.64], R3 ;  /* 0x0000000312005986 */ /* 0x000fe2000c101506 */
[----:B------:R-:W-:-:S03]  /*8b330*/  IMAD.WIDE R20, R0, 0x2, R4 ;  /* 0x0000000200147825 */ /* 0x000fc600078e0204 */
[----:B--2---:R0:W-:Y:S01]  /*8b340*/  @P6 STG.E.U16 [R16.64], R22 ;  /* 0x0000001610006986 */ /* 0x0041e2000c101506 */
[C---:B------:R-:W-:Y:S02]  /*8b350*/  ISETP.LT.AND P6, PT, R27.reuse, c[0x0][0x178], !P0 ;  /* 0x00005e001b007a0c */ /* 0x040fe400047c1270 */
[----:B------:R-:W-:Y:S01]  /*8b360*/  ISETP.LT.AND P0, PT, R26, c[0x0][0x178], !P0 ;  /* 0x00005e001a007a0c */ /* 0x000fe20004701270 */
[----:B----4-:R1:W-:Y:S01]  /*8b370*/  @P4 STG.E.U16 [R20.64], R23 ;  /* 0x0000001714004986 */ /* 0x0103e2000c101506 */
[----:B------:R-:W-:Y:S02]  /*8b380*/  ISETP.LT.AND P4, PT, R27, c[0x0][0x178], !P2 ;  /* 0x00005e001b007a0c */ /* 0x000fe40005781270 */
[----:B0-----:R-:W-:Y:S02]  /*8b390*/  IADD3 R16, R0, c[0x0][0x198], RZ ;  /* 0x0000660000107a10 */ /* 0x001fe40007ffe0ff */
[----:B-1----:R-:W-:-:S03]  /*8b3a0*/  PRMT R20, R22, 0x7632, R20 ;  /* 0x0000763216147816 */ /* 0x002fc60000000014 */
[C---:B------:R-:W-:Y:S01]  /*8b3b0*/  IMAD.WIDE R18, R16.reuse, 0x2, R6 ;  /* 0x0000000210127825 */ /* 0x040fe200078e0206 */
[----:B------:R-:W-:Y:S02]  /*8b3c0*/  IADD3 R0, R16, c[0x0][0x198], RZ ;  /* 0x0000660010007a10 */ /* 0x000fe40007ffe0ff */
[----:B------:R-:W-:Y:S01]  /*8b3d0*/  ISETP.LT.AND P2, PT, R26, c[0x0][0x178], !P2 ;  /* 0x00005e001a007a0c */ /* 0x000fe20005741270 */
[----:B------:R-:W-:Y:S01]  /*8b3e0*/  IMAD.WIDE R16, R16, 0x2, R4 ;  /* 0x0000000210107825 */ /* 0x000fe200078e0204 */
[----:B------:R-:W-:Y:S01]  /*8b3f0*/  PRMT R3, R23, 0x7632, R3 ;  /* 0x0000763217037816 */ /* 0x000fe20000000003 */
[----:B------:R0:W-:Y:S01]  /*8b400*/  @P6 STG.E.U16 [R18.64], R20 ;  /* 0x0000001412006986 */ /* 0x0001e2000c101506 */
[----:B------:R-:W-:-:S03]  /*8b410*/  ISETP.LT.AND P6, PT, R27, c[0x0][0x178], !P1 ;  /* 0x00005e001b007a0c */ /* 0x000fc60004fc1270 */
[----:B------:R1:W-:Y:S04]  /*8b420*/  @P0 STG.E.U16 [R16.64], R3 ;  /* 0x0000000310000986 */ /* 0x0003e8000c101506 */
[----:B------:R-:W2:Y:S01]  /*8b430*/  LDL.LU R23, [R1+0x8] ;  /* 0x0000080001177983 */ /* 0x000ea20000300800 */
[----:B0-----:R-:W-:-:S04]  /*8b440*/  IMAD.WIDE R18, R0, 0x2, R6 ;  /* 0x0000000200127825 */ /* 0x001fc800078e0206 */
[----:B-1----:R-:W-:Y:S01]  /*8b450*/  IMAD.WIDE R16, R0, 0x2, R4 ;  /* 0x0000000200107825 */ /* 0x002fe200078e0204 */
[----:B------:R0:W-:Y:S01]  /*8b460*/  @P4 STG.E.U16 [R18.64], R24 ;  /* 0x0000001812004986 */ /* 0x0001e2000c101506 */
[----:B------:R-:W-:Y:S02]  /*8b470*/  ISETP.LT.AND P1, PT, R26, c[0x0][0x178], !P1 ;  /* 0x00005e001a007a0c */ /* 0x000fe40004f21270 */
[----:B------:R-:W-:Y:S01]  /*8b480*/  PRMT R3, R24, 0x7632, R3 ;  /* 0x0000763218037816 */ /* 0x000fe20000000003 */
[----:B---3--:R1:W-:Y:S01]  /*8b490*/  @P2 STG.E.U16 [R16.64], R25 ;  /* 0x0000001910002986 */ /* 0x0083e2000c101506 */
[----:B0-----:R-:W-:-:S03]  /*8b4a0*/  IADD3 R18, R0, c[0x0][0x198], RZ ;  /* 0x0000660000127a10 */ /* 0x001fc60007ffe0ff */
[----:B------:R-:W3:Y:S02]  /*8b4b0*/  LDL.LU R24, [R1+0x4c] ;  /* 0x00004c0001187983 */ /* 0x000ee40000300800 */
[----:B-1----:R-:W-:-:S05]  /*8b4c0*/  IMAD.WIDE R16, R18, 0x2, R6 ;  /* 0x0000000212107825 */ /* 0x002fca00078e0206 */
[----:B------:R0:W-:Y:S02]  /*8b4d0*/  @P6 STG.E.U16 [R16.64], R3 ;  /* 0x0000000310006986 */ /* 0x0001e4000c101506 */
[----:B0-----:R-:W-:Y:S01]  /*8b4e0*/  PRMT R3, R25, 0x7632, R3 ;  /* 0x0000763219037816 */ /* 0x001fe20000000003 */
[----:B------:R-:W-:Y:S01]  /*8b4f0*/  IMAD.WIDE R16, R18, 0x2, R4 ;  /* 0x0000000212107825 */ /* 0x000fe200078e0204 */
[----:B------:R-:W4:Y:S04]  /*8b500*/  LDL.LU R25, [R1+0x1c] ;  /* 0x00001c0001197983 */ /* 0x000f280000300800 */
[----:B------:R0:W-:Y:S04]  /*8b510*/  @P1 STG.E.U16 [R16.64], R3 ;  /* 0x0000000310001986 */ /* 0x0001e8000c101506 */
[----:B0-----:R-:W3:Y:S01]  /*8b520*/  LDL.LU R17, [R1+0x428] ;  /* 0x0004280001117983 */ /* 0x001ee20000300800 */
[----:B------:R-:W-:-:S02]  /*8b530*/  IADD3 R0, R28, 0x61, RZ ;  /* 0x000000611c007810 */ /* 0x000fc40007ffe0ff */
[----:B------:R-:W-:Y:S02]  /*8b540*/  ISETP.LT.AND P2, PT, R27, c[0x0][0x178], !P3 ;  /* 0x00005e001b007a0c */ /* 0x000fe40005f41270 */
[----:B------:R-:W-:Y:S02]  /*8b550*/  ISETP.GE.AND P4, PT, R0, c[0x0][0x17c], PT ;  /* 0x00005f0000007a0c */ /* 0x000fe40003f86270 */
[----:B------:R-:W-:Y:S02]  /*8b560*/  IADD3 R0, R18, c[0x0][0x198], RZ ;  /* 0x0000660012007a10 */ /* 0x000fe40007ffe0ff */
[C---:B------:R-:W-:Y:S02]  /*8b570*/  IADD3 R20, R28.reuse, 0x60, RZ ;  /* 0x000000601c147810 */ /* 0x040fe40007ffe0ff */
[----:B------:R-:W-:Y:S02]  /*8b580*/  IADD3 R21, R28, 0x5f, RZ ;  /* 0x0000005f1c157810 */ /* 0x000fe40007ffe0ff */
[----:B------:R-:W-:Y:S01]  /*8b590*/  ISETP.LT.AND P3, PT, R26, c[0x0][0x178], !P3 ;  /* 0x00005e001a007a0c */ /* 0x000fe20005f61270 */
[----:B------:R-:W-:Y:S01]  /*8b5a0*/  IMAD.WIDE R18, R0, 0x2, R6 ;  /* 0x0000000200127825 */ /* 0x000fe200078e0206 */
[----:B------:R-:W-:-:S02]  /*8b5b0*/  ISETP.GE.AND P0, PT, R20, c[0x0][0x17c], PT ;  /* 0x00005f0014007a0c */ /* 0x000fc40003f06270 */
[----:B------:R-:W-:Y:S02]  /*8b5c0*/  IADD3 R20, R28, 0x62, RZ ;  /* 0x000000621c147810 */ /* 0x000fe40007ffe0ff */
[----:B------:R-:W-:Y:S02]  /*8b5d0*/  ISETP.GE.AND P5, PT, R21, c[0x0][0x17c], PT ;  /* 0x00005f0015007a0c */ /* 0x000fe40003fa6270 */
[----:B------:R-:W-:Y:S01]  /*8b5e0*/  ISETP.GE.AND P6, PT, R20, c[0x0][0x17c], PT ;  /* 0x00005f0014007a0c */ /* 0x000fe20003fc6270 */
[C---:B------:R-:W-:Y:S01]  /*8b5f0*/  IMAD.WIDE R20, R0.reuse, 0x2, R4 ;  /* 0x0000000200147825 */ /* 0x040fe200078e0204 */
[----:B------:R-:W-:-:S04]  /*8b600*/  IADD3 R16, R0, c[0x0][0x198], RZ ;  /* 0x0000660000107a10 */ /* 0x000fc80007ffe0ff */
[----:B------:R-:W-:Y:S02]  /*8b610*/  IADD3 R3, R16, c[0x0][0x198], RZ ;  /* 0x0000660010037a10 */ /* 0x000fe40007ffe0ff */
[----:B------:R-:W-:-:S04]  /*8b620*/  IADD3 R22, R28, 0x63, RZ ;  /* 0x000000631c167810 */ /* 0x000fc80007ffe0ff */
[----:B------:R-:W-:Y:S02]  /*8b630*/  ISETP.GE.AND P1, PT, R22, c[0x0][0x17c], PT ;  /* 0x00005f0016007a0c */ /* 0x000fe40003f26270 */
[----:B--2---:R-:W-:Y:S01]  /*8b640*/  PRMT R0, R23, 0x7632, R0 ;  /* 0x0000763217007816 */ /* 0x004fe20000000000 */
[----:B---3--:R0:W-:Y:S01]  /*8b650*/  @P2 STG.E.U16 [R18.64], R17 ;  /* 0x0000001112002986 */ /* 0x0081e2000c101506 */
[C---:B------:R-:W-:Y:S02]  /*8b660*/  ISETP.LT.AND P2, PT, R27.reuse, c[0x0][0x178], !P5 ;  /* 0x00005e001b007a0c */ /* 0x040fe40006f41270 */
[----:B------:R-:W-:Y:S01]  /*8b670*/  ISETP.LT.AND P5, PT, R26, c[0x0][0x178], !P5 ;  /* 0x00005e001a007a0c */ /* 0x000fe20006fa1270 */
[----:B------:R1:W-:Y:S01]  /*8b680*/  @P3 STG.E.U16 [R20.64], R23 ;  /* 0x0000001714003986 */ /* 0x0003e2000c101506 */
[----:B------:R-:W-:Y:S01]  /*8b690*/  ISETP.LT.AND P3, PT, R27, c[0x0][0x178], !P0 ;  /* 0x00005e001b007a0c */ /* 0x000fe20004761270 */
[----:B0-----:R-:W-:Y:S01]  /*8b6a0*/  IMAD.WIDE R18, R16, 0x2, R6 ;  /* 0x0000000210127825 */ /* 0x001fe200078e0206 */
[----:B-1----:R-:W-:-:S03]  /*8b6b0*/  PRMT R20, R17, 0x7632, R20 ;  /* 0x0000763211147816 */ /* 0x002fc60000000014 */
[----:B------:R-:W-:Y:S01]  /*8b6c0*/  IMAD.WIDE R16, R16, 0x2, R4 ;  /* 0x0000000210107825 */ /* 0x000fe200078e0204 */
[----:B------:R-:W-:-:S03]  /*8b6d0*/  ISETP.LT.AND P0, PT, R26, c[0x0][0x178], !P0 ;  /* 0x00005e001a007a0c */ /* 0x000fc60004701270 */
[----:B------:R0:W-:Y:S04]  /*8b6e0*/  @P2 STG.E.U16 [R18.64], R20 ;  /* 0x0000001412002986 */ /* 0x0001e8000c101506 */
[----:B------:R1:W-:Y:S01]  /*8b6f0*/  @P5 STG.E.U16 [R16.64], R0 ;  /* 0x0000000010005986 */ /* 0x0003e2000c101506 */
[----:B0-----:R-:W-:-:S05]  /*8b700*/  IMAD.WIDE R18, R3, 0x2, R6 ;  /* 0x0000000203127825 */ /* 0x001fca00078e0206 */
[----:B------:R0:W-:Y:S01]  /*8b710*/  @P3 STG.E.U16 [R18.64], R24 ;  /* 0x0000001812003986 */ /* 0x0001e2000c101506 */
[----:B------:R-:W-:Y:S01]  /*8b720*/  ISETP.LT.AND P3, PT, R27, c[0x0][0x178], !P4 ;  /* 0x00005e001b007a0c */ /* 0x000fe20006761270 */
[C---:B-1----:R-:W-:Y:S01]  /*8b730*/  IMAD.WIDE R16, R3.reuse, 0x2, R4 ;  /* 0x0000000203107825 */ /* 0x042fe200078e0204 */
[----:B------:R-:W-:Y:S02]  /*8b740*/  ISETP.LT.AND P4, PT, R26, c[0x0][0x178], !P4 ;  /* 0x00005e001a007a0c */ /* 0x000fe40006781270 */
[----:B------:R-:W-:Y:S02]  /*8b750*/  PRMT R0, R24, 0x7632, R0 ;  /* 0x0000763218007816 */ /* 0x000fe40000000000 */
[----:B----4-:R1:W-:Y:S01]  /*8b760*/  @P0 STG.E.U16 [R16.64], R25 ;  /* 0x0000001910000986 */ /* 0x0103e2000c101506 */
[----:B0-----:R-:W-:Y:S02]  /*8b770*/  IADD3 R18, R3, c[0x0][0x198], RZ ;  /* 0x0000660003127a10 */ /* 0x001fe40007ffe0ff */
[----:B------:R-:W-:-:S02]  /*8b780*/  IADD3 R23, R28, 0x66, RZ ;  /* 0x000000661c177810 */ /* 0x000fc40007ffe0ff */
[C---:B------:R-:W-:Y:S01]  /*8b790*/  IADD3 R3, R18.reuse, c[0x0][0x198], RZ ;  /* 0x0000660012037a10 */ /* 0x040fe20007ffe0ff */
[C---:B-1----:R-:W-:Y:S01]  /*8b7a0*/  IMAD.WIDE R16, R18.reuse, 0x2, R6 ;  /* 0x0000000212107825 */ /* 0x042fe200078e0206 */
[----:B------:R-:W-:Y:S02]  /*8b7b0*/  PRMT R22, R25, 0x7632, R22 ;  /* 0x0000763219167816 */ /* 0x000fe40000000016 */
[----:B------:R-:W2:Y:S01]  /*8b7c0*/  LDL.LU R25, [R1+0x2c] ;  /* 0x00002c0001197983 */ /* 0x000ea20000300800 */
[----:B------:R-:W-:-:S03]  /*8b7d0*/  IMAD.WIDE R18, R18, 0x2, R4 ;  /* 0x0000000212127825 */ /* 0x000fc600078e0204 */
[----:B------:R-:W-:Y:S01]  /*8b7e0*/  @P3 STG.E.U16 [R16.64], R0 ;  /* 0x0000000010003986 */ /* 0x000fe2000c101506 */
[----:B------:R-:W-:-:S03]  /*8b7f0*/  ISETP.GE.AND P3, PT, R23, c[0x0][0x17c], PT ;  /* 0x00005f0017007a0c */ /* 0x000fc60003f66270 */
[----:B------:R-:W3:Y:S04]  /*8b800*/  LDL.LU R23, [R1+0x8c] ;  /* 0x00008c0001177983 */ /* 0x000ee80000300800 */
[----:B------:R0:W-:Y:S04]  /*8b810*/  @P4 STG.E.U16 [R18.64], R22 ;  /* 0x0000001612004986 */ /* 0x0001e8000c101506 */
[----:B0-----:R-:W4:Y:S04]  /*8b820*/  LDL.LU R18, [R1+0x7c] ;  /* 0x00007c0001127983 */ /* 0x001f280000300800 */
[----:B------:R-:W2:Y:S01]  /*8b830*/  LDL.LU R19, [R1+0x3c] ;  /* 0x00003c0001137983 */ /* 0x000ea20000300800 */
[----:B------:R-:W-:-:S02]  /*8b840*/  ISETP.LT.AND P0, PT, R27, c[0x0][0x178], !P6 ;  /* 0x00005e001b007a0c */ /* 0x000fc40007701270 */
[C---:B------:R-:W-:Y:S02]  /*8b850*/  IADD3 R21, R28.reuse, 0x64, RZ ;  /* 0x000000641c157810 */ /* 0x040fe40007ffe0ff */
[----:B------:R-:W-:Y:S02]  /*8b860*/  IADD3 R20, R28, 0x65, RZ ;  /* 0x000000651c147810 */ /* 0x000fe40007ffe0ff */
[----:B------:R-:W-:Y:S02]  /*8b870*/  ISETP.LT.AND P6, PT, R26, c[0x0][0x178], !P6 ;  /* 0x00005e001a007a0c */ /* 0x000fe400077c1270 */
[----:B------:R-:W-:Y:S02]  /*8b880*/  ISETP.GE.AND P2, PT, R21, c[0x0][0x17c], PT ;  /* 0x00005f0015007a0c */ /* 0x000fe40003f46270 */
[----:B------:R-:W-:Y:S01]  /*8b890*/  ISETP.GE.AND P5, PT, R20, c[0x0][0x17c], PT ;  /* 0x00005f0014007a0c */ /* 0x000fe20003fa6270 */
[----:B------:R-:W-:-:S04]  /*8b8a0*/  IMAD.WIDE R20, R3, 0x2, R6 ;  /* 0x0000000203147825 */ /* 0x000fc800078e0206 */
[----:B------:R-:W-:Y:S01]  /*8b8b0*/  IMAD.WIDE R16, R3, 0x2, R4 ;  /* 0x0000000203107825 */ /* 0x000fe200078e0204 */
[----:B------:R-:W-:Y:S01]  /*8b8c0*/  IADD3 R22, R28, 0x68, RZ ;  /* 0x000000681c167810 */ /* 0x000fe20007ffe0ff */
[----:B----4-:R0:W-:Y:S01]  /*8b8d0*/  @P0 STG.E.U16 [R20.64], R18 ;  /* 0x0000001214000986 */ /* 0x0101e2000c101506 */
[C---:B------:R-:W-:Y:S02]  /*8b8e0*/  ISETP.LT.AND P0, PT, R27.reuse, c[0x0][0x178], !P1 ;  /* 0x00005e001b007a0c */ /* 0x040fe40004f01270 */
[----:B------:R-:W-:Y:S01]  /*8b8f0*/  ISETP.LT.AND P1, PT, R26, c[0x0][0x178], !P1 ;  /* 0x00005e001a007a0c */ /* 0x000fe20004f21270 */
[----:B--2---:R1:W-:Y:S01]  /*8b900*/  @P6 STG.E.U16 [R16.64], R19 ;  /* 0x0000001310006986 */ /* 0x0043e2000c101506 */
[----:B------:R-:W-:Y:S02]  /*8b910*/  ISETP.LT.AND P6, PT, R27, c[0x0][0x178], !P2 ;  /* 0x00005e001b007a0c */ /* 0x000fe400057c1270 */
[----:B------:R-:W-:Y:S02]  /*8b920*/  PRMT R0, R19, 0x7632, R0 ;  /* 0x0000763213007816 */ /* 0x000fe40000000000 */
[----:B0-----:R-:W-:-:S02]  /*8b930*/  IADD3 R21, R3, c[0x0][0x198], RZ ;  /* 0x0000660003157a10 */ /* 0x001fc40007ffe0ff */
[----:B------:R-:W-:Y:S02]  /*8b940*/  PRMT R20, R18, 0x7632, R20 ;  /* 0x0000763212147816 */ /* 0x000fe40000000014 */
[C---:B------:R-:W-:Y:S01]  /*8b950*/  IADD3 R3, R21.reuse, c[0x0][0x198], RZ ;  /* 0x0000660015037a10 */ /* 0x040fe20007ffe0ff */
[----:B-1----:R-:W-:Y:S01]  /*8b960*/  IMAD.WIDE R18, R21, 0x2, R6 ;  /* 0x0000000215127825 */ /* 0x002fe200078e0206 */
[----:B------:R-:W-:-:S03]  /*8b970*/  ISETP.LT.AND P2, PT, R26, c[0x0][0x178], !P2 ;  /* 0x00005e001a007a0c */ /* 0x000fc60005741270 */
[----:B------:R-:W-:Y:S01]  /*8b980*/  IMAD.WIDE R16, R21, 0x2, R4 ;  /* 0x0000000215107825 */ /* 0x000fe200078e0204 */
[----:B------:R0:W-:Y:S04]  /*8b990*/  @P0 STG.E.U16 [R18.64], R20 ;  /* 0x0000001412000986 */ /* 0x0001e8000c101506 */
[----:B------:R1:W-:Y:S01]  /*8b9a0*/  @P1 STG.E.U16 [R16.64], R0 ;  /* 0x0000000010001986 */ /* 0x0003e2000c101506 */
[----:B0-----:R-:W-:-:S05]  /*8b9b0*/  IMAD.WIDE R18, R3, 0x2, R6 ;  /* 0x0000000203127825 */ /* 0x001fca00078e0206 */
[----:B---3--:R0:W-:Y:S01]  /*8b9c0*/  @P6 STG.E.U16 [R18.64], R23 ;  /* 0x0000001712006986 */ /* 0x0081e2000c101506 */
[----:B------:R-:W-:Y:S01]  /*8b9d0*/  ISETP.LT.AND P6, PT, R27, c[0x0][0x178], !P5 ;  /* 0x00005e001b007a0c */ /* 0x000fe20006fc1270 */
[----:B-1----:R-:W-:Y:S01]  /*8b9e0*/  IMAD.WIDE R16, R3, 0x2, R4 ;  /* 0x0000000203107825 */ /* 0x002fe200078e0204 */
[----:B------:R-:W-:Y:S02]  /*8b9f0*/  ISETP.LT.AND P5, PT, R26, c[0x0][0x178], !P5 ;  /* 0x00005e001a007a0c */ /* 0x000fe40006fa1270 */
[----:B------:R-:W-:Y:S02]  /*8ba00*/  PRMT R0, R23, 0x7632, R0 ;  /* 0x0000763217007816 */ /* 0x000fe40000000000 */
[----:B------:R1:W-:Y:S01]  /*8ba10*/  @P2 STG.E.U16 [R16.64], R25 ;  /* 0x0000001910002986 */ /* 0x0003e2000c101506 */
[----:B0-----:R-:W-:Y:S02]  /*8ba20*/  IADD3 R18, R3, c[0x0][0x198], RZ ;  /* 0x0000660003127a10 */ /* 0x001fe40007ffe0ff */
[----:B------:R-:W-:-:S02]  /*8ba30*/  ISETP.GE.AND P0, PT, R22, c[0x0][0x17c], PT ;  /* 0x00005f0016007a0c */ /* 0x000fc40003f06270 */
[----:B------:R-:W-:Y:S02]  /*8ba40*/  IADD3 R23, R28, 0x6a, RZ ;  /* 0x0000006a1c177810 */ /* 0x000fe40007ffe0ff */
        /* <DEDUP_REMOVED lines=15> */
[----:B------:R-:W-:Y:S01]  /*8bb40*/  ISETP.GE.AND P1, PT, R20, c[0x0][0x17c], PT ;  /* 0x00005f0014007a0c */ /* 0x000fe20003f26270 */
[----:B------:R-:W-:Y:S01]  /*8bb50*/  IMAD.WIDE R20, R3, 0x2, R6 ;  /* 0x0000000203147825 */ /* 0x000fe200078e0206 */
[----:B------:R-:W-:-:S03]  /*8bb60*/  ISETP.GE.AND P4, PT, R24, c[0x0][0x17c], PT ;  /* 0x00005f0018007a0c */ /* 0x000fc60003f86270 */
        /* <DEDUP_REMOVED lines=239> */
[C---:B-1----:R-:W-:Y:S01]  /*8ca60*/  IMAD.WIDE R16, R3.reuse, 0x2, R4 ;  /* 0x0000000203107825 */ /* 0x042fe200078e0204 */
[----:B------:R-:W-:Y:S02]  /*8ca70*/  ISETP.LT.AND P5, PT, R26, c[0x0][0x178], !P5 ;  /* 0x00005e001a007a0c */ /* 0x000fe40006fa1270 */
[----:B------:R-:W-:Y:S02]  /*8ca80*/  ISETP.GE.AND P0, PT, R22, c[0x0][0x17c], PT ;  /* 0x00005f0016007a0c */ /* 0x000fe40003f06270 */
[----:B------:R1:W-:Y:S01]  /*8ca90*/  @P2 STG.E.U16 [R16.64], R25 ;  /* 0x0000001910002986 */ /* 0x0003e2000c101506 */
[----:B0-----:R-:W-:Y:S02]  /*8caa0*/  IADD3 R18, R3, c[0x0][0x198], RZ ;  /* 0x0000660003127a10 */ /* 0x001fe40007ffe0ff */
[----:B------:R-:W-:-:S02]  /*8cab0*/  PRMT R0, R23, 0x7632, R0 ;  /* 0x0000763217007816 */ /* 0x000fc40000000000 */
        /* <DEDUP_REMOVED lines=10> */
[----:B0-----:R-:W4:Y:S01]  /*8cb60*/  LDL.LU R19, [R1+0x42c] ;  /* 0x00042c0001137983 */ /* 0x001f220000300800 */
[----:B------:R-:W-:Y:S02]  /*8cb70*/  ISETP.LT.AND P2, PT, R27, c[0x0][0x178], !P3 ;  /* 0x00005e001b007a0c */ /* 0x000fe40005f41270 */
[----:B------:R-:W-:-:S02]  /*8cb80*/  IADD3 R20, R28, 0x81, RZ ;  /* 0x000000811c147810 */ /* 0x000fc40007ffe0ff */
[----:B------:R-:W-:Y:S02]  /*8cb90*/  IADD3 R24, R28, 0x7f, RZ ;  /* 0x0000007f1c187810 */ /* 0x000fe40007ffe0ff */
[----:B------:R-:W-:Y:S01]  /*8cba0*/  ISETP.GE.AND P1, PT, R20, c[0x0][0x17c], PT ;  /* 0x00005f0014007a0c */ /* 0x000fe20003f26270 */
[C---:B------:R-:W-:Y:S01]  /*8cbb0*/  IMAD.WIDE R20, R23.reuse, 0x2, R6 ;  /* 0x0000000217147825 */ /* 0x040fe200078e0206 */
[----:B------:R-:W-:Y:S02]  /*8cbc0*/  ISETP.LT.AND P3, PT, R26, c[0x0][0x178], !P3 ;  /* 0x00005e001a007a0c */ /* 0x000fe40005f61270 */
[----:B------:R-:W-:Y:S01]  /*8cbd0*/  ISETP.GE.AND P4, PT, R24, c[0x0][0x17c], PT ;  /* 0x00005f0018007a0c */ /* 0x000fe20003f86270 */
[C---:B------:R-:W-:Y:S01]  /*8cbe0*/  IMAD.WIDE R16, R23.reuse, 0x2, R4 ;  /* 0x0000000217107825 */ /* 0x040fe200078e0204 */
[----:B------:R-:W-:Y:S02]  /*8cbf0*/  IADD3 R0, R23, c[0x0][0x198], RZ ;  /* 0x0000660017007a10 */ /* 0x000fe40007ffe0ff */
[----:B------:R-:W2:Y:S04]  /*8cc00*/  LDL.LU R23, [R1+0x190] ;  /* 0x0001900001177983 */ /* 0x000ea80000300800 */
[----:B----4-:R0:W-:Y:S01]  /*8cc10*/  @P2 STG.E.U16 [R20.64], R19 ;  /* 0x0000001314002986 */ /* 0x0101e2000c101506 */
[----:B------:R-:W-:-:S02]  /*8cc20*/  ISETP.LT.AND P2, PT, R27, c[0x0][0x178], !P4 ;  /* 0x00005e001b007a0c */ /* 0x000fc40006741270 */
[----:B------:R-:W-:Y:S01]  /*8cc30*/  PRMT R3, R19, 0x7632, R3 ;  /* 0x0000763213037816 */ /* 0x000fe20000000003 */
[----:B---3--:R1:W-:Y:S01]  /*8cc40*/  @P3 STG.E.U16 [R16.64], R22 ;  /* 0x0000001610003986 */ /* 0x0083e2000c101506 */
[----:B0-----:R-:W-:Y:S01]  /*8cc50*/  IADD3 R21, R28, 0x84, RZ ;  /* 0x000000841c157810 */ /* 0x001fe20007ffe0ff */
[----:B-1----:R-:W-:Y:S01]  /*8cc60*/  IMAD.WIDE R16, R0, 0x2, R6 ;  /* 0x0000000200107825 */ /* 0x002fe200078e0206 */
[----:B------:R-:W-:Y:S02]  /*8cc70*/  PRMT R20, R22, 0x7632, R20 ;  /* 0x0000763216147816 */ /* 0x000fe40000000014 */
[----:B------:R-:W3:Y:S05]  /*8cc80*/  LDL.LU R22, [R1+0x140] ;  /* 0x0001400001167983 */ /* 0x000eea0000300800 */
[----:B------:R0:W-:Y:S01]  /*8cc90*/  @P2 STG.E.U16 [R16.64], R3 ;  /* 0x0000000310002986 */ /* 0x0001e2000c101506 */
[----:B------:R-:W-:-:S03]  /*8cca0*/  ISETP.GE.AND P2, PT, R21, c[0x0][0x17c], PT ;  /* 0x00005f0015007a0c */ /* 0x000fc60003f46270 */
[----:B------:R-:W4:Y:S01]  /*8ccb0*/  LDL.LU R21, [R1+0x180] ;  /* 0x0001800001157983 */ /* 0x000f220000300800 */
[----:B------:R-:W-:Y:S02]  /*8ccc0*/  ISETP.LT.AND P4, PT, R26, c[0x0][0x178], !P4 ;  /* 0x00005e001a007a0c */ /* 0x000fe40006781270 */
[----:B------:R-:W-:Y:S01]  /*8ccd0*/  ISETP.LT.AND P3, PT, R27, c[0x0][0x178], !P0 ;  /* 0x00005e001b007a0c */ /* 0x000fe20004761270 */
[----:B------:R-:W-:Y:S01]  /*8cce0*/  IMAD.WIDE R18, R0, 0x2, R4 ;  /* 0x0000000200127825 */ /* 0x000fe200078e0204 */
[----:B------:R-:W-:Y:S02]  /*8ccf0*/  ISETP.LT.AND P0, PT, R26, c[0x0][0x178], !P0 ;  /* 0x00005e001a007a0c */ /* 0x000fe40004701270 */
[----:B------:R-:W-:-:S05]  /*8cd00*/  IADD3 R0, R0, c[0x0][0x198], RZ ;  /* 0x0000660000007a10 */ /* 0x000fca0007ffe0ff */
[----:B0-----:R-:W-:Y:S02]  /*8cd10*/  IMAD.WIDE R16, R0, 0x2, R6 ;  /* 0x0000000200107825 */ /* 0x001fe400078e0206 */
[----:B------:R0:W-:Y:S01]  /*8cd20*/  @P4 STG.E.U16 [R18.64], R20 ;  /* 0x0000001412004986 */ /* 0x0001e2000c101506 */
[----:B------:R-:W-:Y:S02]  /*8cd30*/  ISETP.LT.AND P4, PT, R27, c[0x0][0x178], !P1 ;  /* 0x00005e001b007a0c */ /* 0x000fe40004f81270 */
[----:B------:R-:W-:Y:S02]  /*8cd40*/  ISETP.LT.AND P1, PT, R26, c[0x0][0x178], !P1 ;  /* 0x00005e001a007a0c */ /* 0x000fe40004f21270 */
[----:B------:R-:W-:Y:S01]  /*8cd50*/  IADD3 R3, R28, 0x85, RZ ;  /* 0x000000851c037810 */ /* 0x000fe20007ffe0ff */
[C---:B0-----:R-:W-:Y:S01]  /*8cd60*/  IMAD.WIDE R18, R0.reuse, 0x2, R4 ;  /* 0x0000000200127825 */ /* 0x041fe200078e0204 */
[----:B------:R-:W-:Y:S02]  /*8cd70*/  IADD3 R0, R0, c[0x0][0x198], RZ ;  /* 0x0000660000007a10 */ /* 0x000fe40007ffe0ff */
[----:B------:R-:W-:-:S04]  /*8cd80*/  IADD3 R24, R28, 0x83, RZ ;  /* 0x000000831c187810 */ /* 0x000fc80007ffe0ff */
[----:B------:R-:W-:Y:S01]  /*8cd90*/  ISETP.GE.AND P5, PT, R24, c[0x0][0x17c], PT ;  /* 0x00005f0018007a0c */ /* 0x000fe20003fa6270 */
[----:B----4-:R0:W-:Y:S01]  /*8cda0*/  @P3 STG.E.U16 [R16.64], R21 ;  /* 0x0000001510003986 */ /* 0x0101e2000c101506 */
        /* <DEDUP_REMOVED lines=16> */
[----:B------:R0:W-:Y:S01]  /*8ceb0*/  @P0 STG.E.U16 [R16.64], R23 ;  /* 0x0000001710000986 */ /* 0x0001e2000c101506 */
[----:B------:R-:W-:Y:S02]  /*8cec0*/  ISETP.GE.AND P4, PT, R20, c[0x0][0x17c], PT ;  /* 0x00005f0014007a0c */ /* 0x000fe40003f86270 */
[----:B------:R-:W-:Y:S02]  /*8ced0*/  IADD3 R20, R0, c[0x0][0x198], RZ ;  /* 0x0000660000147a10 */ /* 0x000fe40007ffe0ff */
[----:B------:R-:W-:-:S02]  /*8cee0*/  ISETP.GE.AND P0, PT, R3, c[0x0][0x17c], PT ;  /* 0x00005f0003007a0c */ /* 0x000fc40003f06270 */
[----:B---3--:R-:W-:Y:S01]  /*8cef0*/  PRMT R3, R22, 0x7632, R3 ;  /* 0x0000763216037816 */ /* 0x008fe20000000003 */
[----:B0-----:R-:W-:Y:S01]  /*8cf00*/  IMAD.WIDE R16, R0, 0x2, R4 ;  /* 0x0000000200107825 */ /* 0x001fe200078e0204 */
[----:B------:R-:W-:-:S03]  /*8cf10*/  PRMT R0, R23, 0x7632, R0 ;  /* 0x0000763217007816 */ /* 0x000fc60000000000 */
[----:B------:R-:W-:Y:S01]  /*8cf20*/  IMAD.WIDE R18, R20, 0x2, R6 ;  /* 0x0000000214127825 */ /* 0x000fe200078e0206 */
[----:B------:R0:W-:Y:S04]  /*8cf30*/  @P6 STG.E.U16 [R16.64], R22 ;  /* 0x0000001610006986 */ /* 0x0001e8000c101506 */
[----:B------:R1:W-:Y:S01]  /*8cf40*/  @P1 STG.E.U16 [R18.64], R0 ;  /* 0x0000000012001986 */ /* 0x0003e2000c101506 */
[----:B0-----:R-:W-:-:S04]  /*8cf50*/  IADD3 R22, R28, 0x88, RZ ;  /* 0x000000881c167810 */ /* 0x001fc80007ffe0ff */
[----:B------:R-:W-:Y:S02]  /*8cf60*/  ISETP.GE.AND P1, PT, R22, c[0x0][0x17c], PT ;  /* 0x00005f0016007a0c */ /* 0x000fe40003f26270 */
[----:B------:R-:W3:Y:S01]  /*8cf70*/  LDL.LU R22, [R1+0x1c0] ;  /* 0x0001c00001167983 */ /* 0x000ee20000300800 */
        /* <DEDUP_REMOVED lines=8> */
[----:B---3--:R1:W-:Y:S04]  /*8d000*/  @P6 STG.E.U16 [R18.64], R22 ;  /* 0x0000001612006986 */ /* 0x0083e8000c101506 */
[----:B--2---:R-:W-:Y:S01]  /*8d010*/  @P2 STG.E.U16 [R20.64], R25 ;  /* 0x0000001914002986 */ /* 0x004fe2000c101506 */
[----:B------:R-:W-:-:S02]  /*8d020*/  ISETP.LT.AND P2, PT, R27, c[0x0][0x178], !P3 ;  /* 0x00005e001b007a0c */ /* 0x000fc40005f41270 */
[----:B0-----:R-:W-:Y:S02]  /*8d030*/  PRMT R3, R22, 0x7632, R3 ;  /* 0x0000763216037816 */ /* 0x001fe40000000003 */
[----:B-1----:R-:W-:-:S05]  /*8d040*/  IADD3 R18, R0, c[0x0][0x198], RZ ;  /* 0x0000660000127a10 */ /* 0x002fca0007ffe0ff */
[----:B------:R-:W-:-:S05]  /*8d050*/  IMAD.WIDE R16, R18, 0x2, R6 ;  /* 0x0000000212107825 */ /* 0x000fca00078e0206 */
[----:B------:R0:W-:Y:S04]  /*8d060*/  @P2 STG.E.U16 [R16.64], R3 ;  /* 0x0000000310002986 */ /* 0x0001e8000c101506 */
[----:B0-----:R-:W2:Y:S04]  /*8d070*/  LDL.LU R16, [R1+0x1d0] ;  /* 0x0001d00001107983 */ /* 0x001ea80000300800 */
[----:B------:R-:W3:Y:S01]  /*8d080*/  LDL.LU R17, [R1+0x160] ;  /* 0x0001600001117983 */ /* 0x000ee20000300800 */
[----:B------:R-:W-:Y:S02]  /*8d090*/  ISETP.LT.AND P3, PT, R26, c[0x0][0x178], !P3 ;  /* 0x00005e001a007a0c */ /* 0x000fe40005f61270 */
[----:B------:R-:W-:-:S02]  /*8d0a0*/  ISETP.LT.AND P6, PT, R27, c[0x0][0x178], !P4 ;  /* 0x00005e001b007a0c */ /* 0x000fc400067c1270 */
[C---:B------:R-:W-:Y:S01]  /*8d0b0*/  IADD3 R0, R18.reuse, c[0x0][0x198], RZ ;  /* 0x0000660012007a10 */ /* 0x040fe20007ffe0ff */
[----:B------:R-:W-:Y:S01]  /*8d0c0*/  IMAD.WIDE R18, R18, 0x2, R4 ;  /* 0x0000000212127825 */ /* 0x000fe200078e0204 */
[----:B------:R-:W-:Y:S02]  /*8d0d0*/  ISETP.LT.AND P4, PT, R26, c[0x0][0x178], !P4 ;  /* 0x00005e001a007a0c */ /* 0x000fe40006781270 */
[----:B------:R-:W-:Y:S01]  /*8d0e0*/  PRMT R24, R25, 0x7632, R24 ;  /* 0x0000763219187816 */ /* 0x000fe20000000018 */
        /* <DEDUP_REMOVED lines=9> */
[----:B--2---:R-:W-:Y:S01]  /*8d180*/  @P6 STG.E.U16 [R20.64], R16 ;  /* 0x0000001014006986 */ /* 0x004fe2000c101506 */
        /* <DEDUP_REMOVED lines=10> */
[----:B0-----:R-:W2:Y:S04]  /*8d230*/  LDL.LU R18, [R1+0x240] ;  /* 0x0002400001127983 */ /* 0x001ea80000300800 */
[----:B------:R-:W3:Y:S01]  /*8d240*/  LDL.LU R19, [R1+0x1b0] ;  /* 0x0001b00001137983 */ /* 0x000ee20000300800 */
[----:B------:R-:W-:-:S02]  /*8d250*/  ISETP.LT.AND P4, PT, R27, c[0x0][0x178], !P1 ;  /* 0x00005e001b007a0c */ /* 0x000fc40004f81270 */
[C---:B------:R-:W-:Y:S02]  /*8d260*/  IADD3 R20, R28.reuse, 0x8b, RZ ;  /* 0x0000008b1c147810 */ /* 0x040fe40007ffe0ff */
[----:B------:R-:W-:Y:S02]  /*8d270*/  IADD3 R0, R28, 0x8c, RZ ;  /* 0x0000008c1c007810 */ /* 0x000fe40007ffe0ff */
[----:B------:R-:W-:Y:S02]  /*8d280*/  ISETP.LT.AND P1, PT, R26, c[0x0][0x178], !P1 ;  /* 0x00005e001a007a0c */ /* 0x000fe40004f21270 */
[----:B------:R-:W-:Y:S01]  /*8d290*/  ISETP.GE.AND P3, PT, R20, c[0x0][0x17c], PT ;  /* 0x00005f0014007a0c */ /* 0x000fe20003f66270 */
[----:B------:R-:W-:Y:S01]  /*8d2a0*/  IMAD.WIDE R20, R23, 0x2, R6 ;  /* 0x0000000217147825 */ /* 0x000fe200078e0206 */
[----:B------:R-:W-:Y:S02]  /*8d2b0*/  ISETP.GE.AND P6, PT, R0, c[0x0][0x17c], PT ;  /* 0x00005f0000007a0c */ /* 0x000fe40003fc6270 */
[----:B------:R-:W-:-:S02]  /*8d2c0*/  IADD3 R0, R28, 0x8d, RZ ;  /* 0x0000008d1c007810 */ /* 0x000fc40007ffe0ff */
[----:B------:R-:W-:Y:S01]  /*8d2d0*/  ISETP.LT.AND P0, PT, R27, c[0x0][0x178], !P5 ;  /* 0x00005e001b007a0c */ /* 0x000fe20006f01270 */
[C---:B------:R-:W-:Y:S01]  /*8d2e0*/  IMAD.WIDE R16, R23.reuse, 0x2, R4 ;  /* 0x0000000217107825 */ /* 0x040fe200078e0204 */
[----:B--2---:R0:W-:Y:S01]  /*8d2f0*/  @P4 STG.E.U16 [R20.64], R18 ;  /* 0x0000001214004986 */ /* 0x0041e2000c101506 */
[----:B------:R-:W-:Y:S02]  /*8d300*/  ISETP.GE.AND P4, PT, R0, c[0x0][0x17c], PT ;  /* 0x00005f0000007a0c */ /* 0x000fe40003f86270 */
[----:B------:R-:W-:Y:S01]  /*8d310*/  IADD3 R0, R23, c[0x0][0x198], RZ ;  /* 0x0000660017007a10 */ /* 0x000fe20007ffe0ff */
[----:B---3--:R1:W-:Y:S01]  /*8d320*/  @P1 STG.E.U16 [R16.64], R19 ;  /* 0x0000001310001986 */ /* 0x0083e2000c101506 */
[----:B------:R-:W-:-:S03]  /*8d330*/  PRMT R3, R18, 0x7632, R3 ;  /* 0x0000763212037816 */ /* 0x000fc60000000003 */
[----:B------:R-:W2:Y:S01]  /*8d340*/  LDL.LU R23, [R1+0x280] ;  /* 0x0002800001177983 */ /* 0x000ea20000300800 */
[----:B0-----:R-:W-:-:S03]  /*8d350*/  PRMT R20, R19, 0x7632, R20 ;  /* 0x0000763213147816 */ /* 0x001fc60000000014 */
[----:B------:R-:W3:Y:S01]  /*8d360*/  LDL.LU R22, [R1+0x230] ;  /* 0x0002300001167983 */ /* 0x000ee20000300800 */
[----:B------:R-:W-:Y:S01]  /*8d370*/  IADD3 R21, R28, 0x137, RZ ;  /* 0x000001371c157810 */ /* 0x000fe20007ffe0ff */
[----:B-1----:R-:W-:-:S05]  /*8d380*/  IMAD.WIDE R18, R0, 0x2, R6 ;  /* 0x0000000200127825 */ /* 0x002fca00078e0206 */
[----:B------:R0:W-:Y:S01]  /*8d390*/  @P0 STG.E.U16 [R18.64], R3 ;  /* 0x0000000312000986 */ /* 0x0001e2000c101506 */
[----:B------:R-:W-:-:S03]  /*8d3a0*/  ISETP.GE.AND P0, PT, R21, c[0x0][0x17c], PT ;  /* 0x00005f0015007a0c */ /* 0x000fc60003f06270 */
[----:B------:R-:W2:Y:S01]  /*8d3b0*/  LDL.LU R21, [R1+0x250] ;  /* 0x0002500001157983 */ /* 0x000ea20000300800 */
        /* <DEDUP_REMOVED lines=11> */
[----:B------:R-:W-:-:S04]  /*8d470*/  IADD3 R0, R0, c[0x0][0x198], RZ ;  /* 0x0000660000007a10 */ /* 0x000fc80007ffe0ff */
[----:B--2---:R0:W-:Y:S01]  /*8d480*/  @P1 STG.E.U16 [R16.64], R21 ;  /* 0x0000001510001986 */ /* 0x0041e2000c101506 */
[----:B------:R-:W-:-:S03]  /*8d490*/  PRMT R20, R21, 0x7632, R20 ;  /* 0x0000763215147816 */ /* 0x000fc60000000014 */
[----:B----4-:R1:W-:Y:S01]  /*8d4a0*/  @P2 STG.E.U16 [R18.64], R25 ;  /* 0x0000001912002986 */ /* 0x0103e2000c101506 */
        /* <DEDUP_REMOVED lines=44> */
[----:B------:R-:W-:-:S04]  /*8d770*/  IADD3 R23, R28, 0x90, RZ ;  /* 0x000000901c177810 */ /* 0x000fc80007ffe0ff */
[----:B------:R-:W-:Y:S02]  /*8d780*/  ISETP.GE.AND P4, PT, R23, c[0x0][0x17c], PT ;  /* 0x00005f0017007a0c */ /* 0x000fe40003f86270 */
[----:B------:R-:W-:Y:S02]  /*8d790*/  ISETP.LT.AND P3, PT, R26, c[0x0][0x178], !P3 ;  /* 0x00005e001a007a0c */ /* 0x000fe40005f61270 */
[----:B------:R-:W-:Y:S02]  /*8d7a0*/  ISETP.LT.AND P6, PT, R27, c[0x0][0x178], !P4 ;  /* 0x00005e001b007a0c */ /* 0x000fe400067c1270 */
[C---:B------:R-:W-:Y:S02]  /*8d7b0*/  IADD3 R0, R18.reuse, c[0x0][0x198], RZ ;  /* 0x0000660012007a10 */ /* 0x040fe40007ffe0ff */
[----:B------:R-:W-:Y:S01]  /*8d7c0*/  PRMT R24, R25, 0x7632, R24 ;  /* 0x0000763219187816 */ /* 0x000fe20000000018 */
[----:B------:R-:W-:Y:S01]  /*8d7d0*/  IMAD.WIDE R18, R18, 0x2, R4 ;  /* 0x0000000212127825 */ /* 0x000fe200078e0204 */
[----:B------:R-:W-:-:S02]  /*8d7e0*/  IADD3 R25, R28, 0x91, RZ ;  /* 0x000000911c197810 */ /* 0x000fc40007ffe0ff */
[----:B------:R-:W-:Y:S01]  /*8d7f0*/  ISETP.LT.AND P4, PT, R26, c[0x0][0x178], !P4 ;  /* 0x00005e001a007a0c */ /* 0x000fe20006781270 */
[C---:B------:R-:W-:Y:S01]  /*8d800*/  IMAD.WIDE R20, R0.reuse, 0x2, R6 ;  /* 0x0000000200147825 */ /* 0x040fe200078e0206 */
[----:B------:R-:W-:Y:S01]  /*8d810*/  ISETP.GE.AND P2, PT, R25, c[0x0][0x17c], PT ;  /* 0x00005f0019007a0c */ /* 0x000fe20003f46270 */
[----:B------:R0:W-:Y:S02]  /*8d820*/  @P3 STG.E.U16 [R18.64], R24 ;  /* 0x0000001812003986 */ /* 0x0001e4000c101506 */
[C---:B------:R-:W-:Y:S02]  /*8d830*/  IMAD.WIDE R22, R0.reuse, 0x2, R4 ;  /* 0x0000000200167825 */ /* 0x040fe400078e0204 */
[----:B------:R-:W4:Y:S01]  /*8d840*/  LDL.LU R25, [R1+0x2f0] ;  /* 0x0002f00001197983 */ /* 0x000f220000300800 */
[----:B0-----:R-:W-:-:S03]  /*8d850*/  IADD3 R18, R0, c[0x0][0x198], RZ ;  /* 0x0000660000127a10 */ /* 0x001fc60007ffe0ff */
[----:B--2---:R-:W-:Y:S01]  /*8d860*/  @P6 STG.E.U16 [R20.64], R16 ;  /* 0x0000001014006986 */ /* 0x004fe2000c101506 */
[----:B------:R-:W-:Y:S02]  /*8d870*/  ISETP.LT.AND P6, PT, R27, c[0x0][0x178], !P2 ;  /* 0x00005e001b007a0c */ /* 0x000fe400057c1270 */
        /* <DEDUP_REMOVED lines=14> */
[----:B------:R-:W-:Y:S01]  /*8d960*/  ISETP.GE.AND P4, PT, R20, c[0x0][0x17c], PT ;  /* 0x00005f0014007a0c */ /* 0x000fe20003f86270 */
[C---:B------:R-:W-:Y:S01]  /*8d970*/  IMAD.WIDE R20, R23.reuse, 0x2, R6 ;  /* 0x0000000217147825 */ /* 0x040fe200078e0206 */
[----:B------:R-:W-:Y:S02]  /*8d980*/  ISETP.LT.AND P5, PT, R26, c[0x0][0x178], !P5 ;  /* 0x00005e001a007a0c */ /* 0x000fe40006fa1270 */
[----:B------:R-:W-:Y:S02]  /*8d990*/  ISETP.GE.AND P6, PT, R0, c[0x0][0x17c], PT ;  /* 0x00005f0000007a0c */ /* 0x000fe40003fc6270 */
[----:B------:R-:W-:Y:S01]  /*8d9a0*/  IADD3 R0, R28, 0x94, RZ ;  /* 0x000000941c007810 */ /* 0x000fe20007ffe0ff */
[----:B------:R-:W-:-:S03]  /*8d9b0*/  IMAD.WIDE R16, R23, 0x2, R4 ;  /* 0x0000000217107825 */ /* 0x000fc600078e0204 */
[----:B------:R-:W-:Y:S02]  /*8d9c0*/  ISETP.GE.AND P2, PT, R0, c[0x0][0x17c], PT ;  /* 0x00005f0000007a0c */ /* 0x000fe40003f46270 */
[----:B------:R-:W-:Y:S02]  /*8d9d0*/  IADD3 R0, R23, c[0x0][0x198], RZ ;  /* 0x0000660017007a10 */ /* 0x000fe40007ffe0ff */
[----:B------:R-:W4:Y:S04]  /*8d9e0*/  LDL.LU R23, [R1+0x440] ;  /* 0x0004400001177983 */ /* 0x000f280000300800 */
[----:B------:R-:W4:Y:S04]  /*8d9f0*/  LDL.LU R22, [R1+0x2a0] ;  /* 0x0002a00001167983 */ /* 0x000f280000300800 */
[----:B--2---:R0:W-:Y:S01]  /*8da00*/  @P3 STG.E.U16 [R20.64], R18 ;  /* 0x0000001214003986 */ /* 0x0041e2000c101506 */
[----:B------:R-:W-:-:S02]  /*8da10*/  ISETP.LT.AND P3, PT, R27, c[0x0][0x178], !P6 ;  /* 0x00005e001b007a0c */ /* 0x000fc40007761270 */
[----:B------:R-:W-:Y:S01]  /*8da20*/  PRMT R3, R18, 0x7632, R3 ;  /* 0x0000763212037816 */ /* 0x000fe20000000003 */
[----:B---3--:R1:W-:Y:S01]  /*8da30*/  @P5 STG.E.U16 [R16.64], R19 ;  /* 0x0000001310005986 */ /* 0x0083e2000c101506 */
[----:B0-----:R-:W-:Y:S02]  /*8da40*/  PRMT R20, R19, 0x7632, R20 ;  /* 0x0000763213147816 */ /* 0x001fe40000000014 */
[----:B------:R-:W-:Y:S01]  /*8da50*/  IADD3 R21, R28, 0x95, RZ ;  /* 0x000000951c157810 */ /* 0x000fe20007ffe0ff */
[----:B-1----:R-:W-:-:S06]  /*8da60*/  IMAD.WIDE R18, R0, 0x2, R6 ;  /* 0x0000000200127825 */ /* 0x002fcc00078e0206 */
[----:B------:R0:W-:Y:S01]  /*8da70*/  @P3 STG.E.U16 [R18.64], R3 ;  /* 0x0000000312003986 */ /* 0x0001e2000c101506 */
[----:B------:R-:W-:-:S03]  /*8da80*/  ISETP.GE.AND P3, PT, R21, c[0x0][0x17c], PT ;  /* 0x00005f0015007a0c */ /* 0x000fc60003f66270 */
[----:B------:R-:W2:Y:S01]  /*8da90*/  LDL.LU R21, [R1+0x430] ;  /* 0x0004300001157983 */ /* 0x000ea20000300800 */
[----:B------:R-:W-:Y:S02]  /*8daa0*/  ISETP.LT.AND P6, PT, R26, c[0x0][0x178], !P6 ;  /* 0x00005e001a007a0c */ /* 0x000fe400077c1270 */
[----:B------:R-:W-:Y:S01]  /*8dab0*/  ISETP.LT.AND P5, PT, R27, c[0x0][0x178], !P2 ;  /* 0x00005e001b007a0c */ /* 0x000fe200057a1270 */
[C---:B------:R-:W-:Y:S01]  /*8dac0*/  IMAD.WIDE R16, R0.reuse, 0x2, R4 ;  /* 0x0000000200107825 */ /* 0x040fe200078e0204 */
[----:B------:R-:W-:Y:S02]  /*8dad0*/  IADD3 R0, R0, c[0x0][0x198], RZ ;  /* 0x0000660000007a10 */ /* 0x000fe40007ffe0ff */
[----:B------:R-:W-:Y:S02]  /*8dae0*/  ISETP.LT.AND P2, PT, R26, c[0x0][0x178], !P2 ;  /* 0x00005e001a007a0c */ /* 0x000fe40005741270 */
[----:B0-----:R-:W-:-:S05]  /*8daf0*/  IADD3 R3, R28, 0x96, RZ ;  /* 0x000000961c037810 */ /* 0x001fca0007ffe0ff */
[----:B------:R0:W-:Y:S01]  /*8db00*/  @P6 STG.E.U16 [R16.64], R20 ;  /* 0x0000001410006986 */ /* 0x0001e2000c101506 */
[----:B------:R-:W-:Y:S01]  /*8db10*/  ISETP.LT.AND P6, PT, R27, c[0x0][0x178], !P3 ;  /* 0x00005e001b007a0c */ /* 0x000fe20005fc1270 */
[----:B------:R-:W-:Y:S01]  /*8db20*/  IMAD.WIDE R18, R0, 0x2, R4 ;  /* 0x0000000200127825 */ /* 0x000fe200078e0204 */
[----:B------:R-:W-:-:S03]  /*8db30*/  ISETP.LT.AND P3, PT, R26, c[0x0][0x178], !P3 ;  /* 0x00005e001a007a0c */ /* 0x000fc60005f61270 */
[C---:B0-----:R-:W-:Y:S01]  /*8db40*/  IMAD.WIDE R16, R0.reuse, 0x2, R6 ;  /* 0x0000000200107825 */ /* 0x041fe200078e0206 */
[----:B------:R-:W-:-:S04]  /*8db50*/  IADD3 R0, R0, c[0x0][0x198], RZ ;  /* 0x0000660000007a10 */ /* 0x000fc80007ffe0ff */
[----:B--2---:R0:W-:Y:S01]  /*8db60*/  @P5 STG.E.U16 [R16.64], R21 ;  /* 0x0000001510005986 */ /* 0x0041e2000c101506 */
[----:B------:R-:W-:-:S03]  /*8db70*/  ISETP.GE.AND P5, PT, R3, c[0x0][0x17c], PT ;  /* 0x00005f0003007a0c */ /* 0x000fc60003fa6270 */
[----:B----4-:R1:W-:Y:S01]  /*8db80*/  @P2 STG.E.U16 [R18.64], R25 ;  /* 0x0000001912002986 */ /* 0x0103e2000c101506 */
[----:B------:R-:W-:Y:S02]  /*8db90*/  ISETP.LT.AND P2, PT, R27, c[0x0][0x178], !P5 ;  /* 0x00005e001b007a0c */ /* 0x000fe40006f41270 */
[----:B------:R-:W-:Y:S02]  /*8dba0*/  PRMT R20, R21, 0x7632, R20 ;  /* 0x0000763215147816 */ /* 0x000fe40000000014 */
        /* <DEDUP_REMOVED lines=16> */
[----:B------:R-:W-:Y:S01]  /*8dcb0*/  PRMT R3, R22, 0x7632, R3 ;  /* 0x0000763216037816 */ /* 0x000fe20000000003 */
        /* <DEDUP_REMOVED lines=87> */
[----:B------:R-:W-:Y:S02]  /*8e230*/  IADD3 R0, R0, c[0x0][0x198], RZ ;  /* 0x0000660000007a10 */ /* 0x000fe40007ffe0ff */
[----:B----4-:R-:W-:Y:S02]  /*8e240*/  PRMT R20, R25, 0x7632, R20 ;  /* 0x0000763219147816 */ /* 0x010fe40000000014 */
[----:B--2---:R0:W-:Y:S01]  /*8e250*/  @P6 STG.E.U16 [R16.64], R21 ;  /* 0x0000001510006986 */ /* 0x0041e2000c101506 */
[----:B------:R-:W-:-:S03]  /*8e260*/  ISETP.GE.AND P6, PT, R3, c[0x0][0x17c], PT ;  /* 0x00005f0003007a0c */ /* 0x000fc60003fc6270 */
        /* <DEDUP_REMOVED lines=11> */
[--C-:B0-----:R-:W-:Y:S01]  /*8e320*/  IMAD.WIDE R16, R0, 0x2, R6.reuse ;  /* 0x0000000200107825 */ /* 0x101fe200078e0206 */
[----:B------:R-:W-:Y:S02]  /*8e330*/  IADD3 R3, R28, 0xa6, RZ ;  /* 0x000000a61c037810 */ /* 0x000fe40007ffe0ff */
[----:B-1----:R-:W-:Y:S02]  /*8e340*/  IADD3 R20, R0, c[0x0][0x198], RZ ;  /* 0x0000660000147a10 */ /* 0x002fe40007ffe0ff */
[----:B------:R0:W-:Y:S01]  /*8e350*/  @P2 STG.E.U16 [R16.64], R23 ;  /* 0x0000001710002986 */ /* 0x0001e2000c101506 */
[----:B------:R-:W-:Y:S02]  /*8e360*/  ISETP.GE.AND P5, PT, R3, c[0x0][0x17c], PT ;  /* 0x00005f0003007a0c */ /* 0x000fe40003fa6270 */
[----:B------:R-:W-:Y:S01]  /*8e370*/  IADD3 R3, R28, 0xa2, RZ ;  /* 0x000000a21c037810 */ /* 0x000fe20007ffe0ff */
[----:B------:R-:W-:-:S03]  /*8e380*/  IMAD.WIDE R18, R20, 0x2, R6 ;  /* 0x0000000214127825 */ /* 0x000fc600078e0206 */
[----:B------:R-:W-:Y:S01]  /*8e390*/  ISETP.GE.AND P2, PT, R3, c[0x0][0x17c], PT ;  /* 0x00005f0003007a0c */ /* 0x000fe20003f46270 */
[----:B0-----:R-:W-:Y:S01]  /*8e3a0*/  IMAD.WIDE R16, R0, 0x2, R4 ;  /* 0x0000000200107825 */ /* 0x001fe200078e0204 */
[----:B------:R-:W-:Y:S02]  /*8e3b0*/  PRMT R0, R23, 0x7632, R0 ;  /* 0x0000763217007816 */ /* 0x000fe40000000000 */
[----:B------:R-:W-:Y:S02]  /*8e3c0*/  PRMT R3, R22, 0x7632, R3 ;  /* 0x0000763216037816 */ /* 0x000fe40000000003 */
        /* <DEDUP_REMOVED lines=13> */
[----:B---3--:R0:W-:Y:S04]  /*8e4a0*/  @P6 STG.E.U16 [R18.64], R22 ;  /* 0x0000001612006986 */ /* 0x0081e8000c101506 */
[----:B--2---:R-:W-:Y:S01]  /*8e4b0*/  @P2 STG.E.U16 [R20.64], R25 ;  /* 0x0000001914002986 */ /* 0x004fe2000c101506 */
[----:B------:R-:W-:-:S02]  /*8e4c0*/  ISETP.LT.AND P2, PT, R27, c[0x0][0x178], !P3 ;  /* 0x00005e001b007a0c */ /* 0x000fc40005f41270 */
[----:B0-----:R-:W-:Y:S02]  /*8e4d0*/  IADD3 R18, R0, c[0x0][0x198], RZ ;  /* 0x0000660000127a10 */ /* 0x001fe40007ffe0ff */
[----:B------:R-:W-:-:S03]  /*8e4e0*/  PRMT R0, R22, 0x7632, R0 ;  /* 0x0000763216007816 */ /* 0x000fc60000000000 */
[----:B------:R-:W-:-:S06]  /*8e4f0*/  IMAD.WIDE R16, R18, 0x2, R6 ;  /* 0x0000000212107825 */ /* 0x000fcc00078e0206 */
        /* <DEDUP_REMOVED lines=12> */
[----:B------:R-:W-:Y:S01]  /*8e5c0*/  IMAD.WIDE R20, R3, 0x2, R6 ;  /* 0x0000000203147825 */ /* 0x000fe200078e0206 */
        /* <DEDUP_REMOVED lines=14> */
[----:B------:R0:W-:Y:S04]  /*8e6b0*/  @P6 STG.E.U16 [R16.64], R22 ;  /* 0x0000001610006986 */ /* 0x0001e8000c101506 */
[----:B------:R1:W-:Y:S04]  /*8e6c0*/  @P2 STG.E.U16 [R18.64], R0 ;  /* 0x0000000012002986 */ /* 0x0003e8000c101506 */
[----:B0-----:R-:W2:Y:S04]  /*8e6d0*/  LDL.LU R22, [R1+0x164] ;  /* 0x0001640001167983 */ /* 0x001ea80000300800 */
[----:B-1----:R-:W3:Y:S01]  /*8e6e0*/  LDL.LU R19, [R1+0x1d4] ;  /* 0x0001d40001137983 */ /* 0x002ee20000300800 */
[----:B------:R-:W-:-:S02]  /*8e6f0*/  ISETP.LT.AND P3, PT, R27, c[0x0][0x178], !P5 ;  /* 0x00005e001b007a0c */ /* 0x000fc40006f61270 */
[C---:B------:R-:W-:Y:S02]  /*8e700*/  IADD3 R20, R28.reuse, 0xab, RZ ;  /* 0x000000ab1c147810 */ /* 0x040fe40007ffe0ff */
[----:B------:R-:W-:Y:S02]  /*8e710*/  IADD3 R3, R28, 0xa7, RZ ;  /* 0x000000a71c037810 */ /* 0x000fe40007ffe0ff */
[----:B------:R-:W-:Y:S01]  /*8e720*/  ISETP.GE.AND P4, PT, R20, c[0x0][0x17c], PT ;  /* 0x00005f0014007a0c */ /* 0x000fe20003f86270 */
[----:B------:R-:W-:Y:S01]  /*8e730*/  IMAD.WIDE R20, R23, 0x2, R6 ;  /* 0x0000000217147825 */ /* 0x000fe200078e0206 */
[----:B------:R-:W-:Y:S02]  /*8e740*/  ISETP.GE.AND P6, PT, R3, c[0x0][0x17c], PT ;  /* 0x00005f0003007a0c */ /* 0x000fe40003fc6270 */
[----:B------:R-:W-:Y:S02]  /*8e750*/  IADD3 R0, R28, 0xa8, RZ ;  /* 0x000000a81c007810 */ /* 0x000fe40007ffe0ff */
[----:B------:R-:W-:-:S02]  /*8e760*/  ISETP.LT.AND P5, PT, R26, c[0x0][0x178], !P5 ;  /* 0x00005e001a007a0c */ /* 0x000fc40006fa1270 */
[----:B------:R-:W-:Y:S02]  /*8e770*/  ISETP.GE.AND P2, PT, R0, c[0x0][0x17c], PT ;  /* 0x00005f0000007a0c */ /* 0x000fe40003f46270 */
[C---:B------:R-:W-:Y:S01]  /*8e780*/  IADD3 R0, R23.reuse, c[0x0][0x198], RZ ;  /* 0x0000660017007a10 */ /* 0x040fe20007ffe0ff */
[----:B------:R-:W-:Y:S02]  /*8e790*/  IMAD.WIDE R16, R23, 0x2, R4 ;  /* 0x0000000217107825 */ /* 0x000fe400078e0204 */
[----:B------:R-:W4:Y:S04]  /*8e7a0*/  LDL.LU R23, [R1+0x254] ;  /* 0x0002540001177983 */ /* 0x000f280000300800 */
[----:B---3--:R0:W-:Y:S01]  /*8e7b0*/  @P3 STG.E.U16 [R20.64], R19 ;  /* 0x0000001314003986 */ /* 0x0081e2000c101506 */
[----:B------:R-:W-:-:S02]  /*8e7c0*/  ISETP.LT.AND P3, PT, R27, c[0x0][0x178], !P6 ;  /* 0x00005e001b007a0c */ /* 0x000fc40007761270 */
[----:B------:R-:W-:Y:S01]  /*8e7d0*/  PRMT R3, R19, 0x7632, R3 ;  /* 0x0000763213037816 */ /* 0x000fe20000000003 */
[----:B--2---:R1:W-:Y:S01]  /*8e7e0*/  @P5 STG.E.U16 [R16.64], R22 ;  /* 0x0000001610005986 */ /* 0x0043e2000c101506 */
[----:B0-----:R-:W-:Y:S01]  /*8e7f0*/  IMAD.WIDE R18, R0, 0x2, R6 ;  /* 0x0000000200127825 */ /* 0x001fe200078e0206 */
[----:B------:R-:W-:Y:S02]  /*8e800*/  IADD3 R21, R28, 0xa9, RZ ;  /* 0x000000a91c157810 */ /* 0x000fe40007ffe0ff */
[----:B------:R-:W-:-:S06]  /*8e810*/  PRMT R20, R22, 0x7632, R20 ;  /* 0x0000763216147816 */ /* 0x000fcc0000000014 */
[----:B------:R0:W-:Y:S01]  /*8e820*/  @P3 STG.E.U16 [R18.64], R3 ;  /* 0x0000000312003986 */ /* 0x0001e2000c101506 */
[----:B------:R-:W-:-:S03]  /*8e830*/  ISETP.GE.AND P3, PT, R21, c[0x0][0x17c], PT ;  /* 0x00005f0015007a0c */ /* 0x000fc60003f66270 */
[----:B-1----:R-:W2:Y:S04]  /*8e840*/  LDL.LU R22, [R1+0x1a4] ;  /* 0x0001a40001167983 */ /* 0x002ea80000300800 */
[----:B------:R-:W3:Y:S01]  /*8e850*/  LDL.LU R21, [R1+0x244] ;  /* 0x0002440001157983 */ /* 0x000ee20000300800 */
[----:B------:R-:W-:Y:S02]  /*8e860*/  ISETP.LT.AND P6, PT, R26, c[0x0][0x178], !P6 ;  /* 0x00005e001a007a0c */ /* 0x000fe400077c1270 */
[----:B------:R-:W-:Y:S01]  /*8e870*/  ISETP.LT.AND P5, PT, R27, c[0x0][0x178], !P2 ;  /* 0x00005e001b007a0c */ /* 0x000fe200057a1270 */
[C---:B------:R-:W-:Y:S01]  /*8e880*/  IMAD.WIDE R16, R0.reuse, 0x2, R4 ;  /* 0x0000000200107825 */ /* 0x040fe200078e0204 */
[----:B------:R-:W-:Y:S02]  /*8e890*/  IADD3 R0, R0, c[0x0][0x198], RZ ;  /* 0x0000660000007a10 */ /* 0x000fe40007ffe0ff */
[----:B------:R-:W-:-:S02]  /*8e8a0*/  ISETP.LT.AND P2, PT, R26, c[0x0][0x178], !P2 ;  /* 0x00005e001a007a0c */ /* 0x000fc40005741270 */
[----:B0-----:R-:W-:-:S05]  /*8e8b0*/  IADD3 R3, R28, 0xaa, RZ ;  /* 0x000000aa1c037810 */ /* 0x001fca0007ffe0ff */
[----:B------:R0:W-:Y:S01]  /*8e8c0*/  @P6 STG.E.U16 [R16.64], R20 ;  /* 0x0000001410006986 */ /* 0x0001e2000c101506 */
[----:B------:R-:W-:Y:S01]  /*8e8d0*/  ISETP.LT.AND P6, PT, R27, c[0x0][0x178], !P3 ;  /* 0x00005e001b007a0c */ /* 0x000fe20005fc1270 */
[----:B------:R-:W-:Y:S01]  /*8e8e0*/  IMAD.WIDE R18, R0, 0x2, R4 ;  /* 0x0000000200127825 */ /* 0x000fe200078e0204 */
[----:B------:R-:W-:-:S03]  /*8e8f0*/  ISETP.LT.AND P3, PT, R26, c[0x0][0x178], !P3 ;  /* 0x00005e001a007a0c */ /* 0x000fc60005f61270 */
[C---:B0-----:R-:W-:Y:S01]  /*8e900*/  IMAD.WIDE R16, R0.reuse, 0x2, R6 ;  /* 0x0000000200107825 */ /* 0x041fe200078e0206 */
[----:B------:R-:W-:-:S04]  /*8e910*/  IADD3 R0, R0, c[0x0][0x198], RZ ;  /* 0x0000660000007a10 */ /* 0x000fc80007ffe0ff */
[----:B---3--:R0:W-:Y:S01]  /*8e920*/  @P5 STG.E.U16 [R16.64], R21 ;  /* 0x0000001510005986 */ /* 0x0081e2000c101506 */
        /* <DEDUP_REMOVED lines=16> */
[----:B------:R0:W-:Y:S01]  /*8ea30*/  @P2 STG.E.U16 [R16.64], R23 ;  /* 0x0000001710002986 */ /* 0x0001e2000c101506 */
[----:B------:R-:W-:Y:S02]  /*8ea40*/  ISETP.GE.AND P6, PT, R20, c[0x0][0x17c], PT ;  /* 0x00005f0014007a0c */ /* 0x000fe40003fc6270 */
[----:B------:R-:W-:Y:S02]  /*8ea50*/  IADD3 R20, R0, c[0x0][0x198], RZ ;  /* 0x0000660000147a10 */ /* 0x000fe40007ffe0ff */
[----:B------:R-:W-:-:S02]  /*8ea60*/  ISETP.GE.AND P2, PT, R3, c[0x0][0x17c], PT ;  /* 0x00005f0003007a0c */ /* 0x000fc40003f46270 */
[----:B--2---:R-:W-:Y:S01]  /*8ea70*/  PRMT R3, R22, 0x7632, R3 ;  /* 0x0000763216037816 */ /* 0x004fe20000000003 */
[----:B0-----:R-:W-:Y:S01]  /*8ea80*/  IMAD.WIDE R16, R0, 0x2, R4 ;  /* 0x0000000200107825 */ /* 0x001fe200078e0204 */
[----:B------:R-:W-:-:S03]  /*8ea90*/  PRMT R0, R23, 0x7632, R0 ;  /* 0x0000763217007816 */ /* 0x000fc60000000000 */
[----:B------:R-:W-:Y:S01]  /*8eaa0*/  IMAD.WIDE R18, R20, 0x2, R6 ;  /* 0x0000000214127825 */ /* 0x000fe200078e0206 */
[----:B------:R0:W-:Y:S04]  /*8eab0*/  @P5 STG.E.U16 [R16.64], R22 ;  /* 0x0000001610005986 */ /* 0x0001e8000c101506 */
[----:B------:R1:W-:Y:S01]  /*8eac0*/  @P3 STG.E.U16 [R18.64], R0 ;  /* 0x0000000012003986 */ /* 0x0003e2000c101506 */
[----:B0-----:R-:W-:-:S04]  /*8ead0*/  IADD3 R22, R28, 0xad, RZ ;  /* 0x000000ad1c167810 */ /* 0x001fc80007ffe0ff */
[----:B------:R-:W-:Y:S02]  /*8eae0*/  ISETP.GE.AND P3, PT, R22, c[0x0][0x17c], PT ;  /* 0x00005f0016007a0c */ /* 0x000fe40003f66270 */
[----:B------:R-:W2:Y:S01]  /*8eaf0*/  LDL.LU R22, [R1+0x284] ;  /* 0x0002840001167983 */ /* 0x000ea20000300800 */
        /* <DEDUP_REMOVED lines=8> */
[----:B--2---:R0:W-:Y:S04]  /*8eb80*/  @P5 STG.E.U16 [R18.64], R22 ;  /* 0x0000001612005986 */ /* 0x0041e8000c101506 */
[----:B---3--:R-:W-:Y:S01]  /*8eb90*/  @P2 STG.E.U16 [R20.64], R25 ;  /* 0x0000001914002986 */ /* 0x008fe2000c101506 */
        /* <DEDUP_REMOVED lines=241> */
[----:B0-----:R-:W-:-:S04]  /*8fab0*/  IADD3 R18, R3, c[0x0][0x198], RZ ;  /* 0x0000660003127a10 */ /* 0x001fc80007ffe0ff */
[----:B------:R-:W-:Y:S01]  /*8fac0*/  IADD3 R3, R18, c[0x0][0x198], RZ ;  /* 0x0000660012037a10 */ /* 0x000fe20007ffe0ff */
[----:B--2---:R-:W-:Y:S01]  /*8fad0*/  @P5 STG.E.U16 [R20.64], R16 ;  /* 0x0000001014005986 */ /* 0x004fe2000c101506 */
[----:B------:R-:W-:Y:S02]  /*8fae0*/  ISETP.LT.AND P5, PT, R27, c[0x0][0x178], !P2 ;  /* 0x00005e001b007a0c */ /* 0x000fe400057a1270 */
[----:B------:R-:W-:Y:S01]  /*8faf0*/  ISETP.LT.AND P2, PT, R26, c[0x0][0x178], !P2 ;  /* 0x00005e001a007a0c */ /* 0x000fe20005741270 */
[----:B---3--:R0:W-:Y:S01]  /*8fb00*/  @P4 STG.E.U16 [R22.64], R17 ;  /* 0x0000001116004986 */ /* 0x0081e2000c101506 */
[----:B------:R-:W-:Y:S02]  /*8fb10*/  PRMT R0, R16, 0x7632, R0 ;  /* 0x0000763210007816 */ /* 0x000fe40000000000 */
[----:B0-----:R-:W-:Y:S01]  /*8fb20*/  PRMT R22, R17, 0x7632, R22 ;  /* 0x0000763211167816 */ /* 0x001fe20000000016 */
[----:B------:R-:W-:Y:S01]  /*8fb30*/  IMAD.WIDE R16, R18, 0x2, R6 ;  /* 0x0000000212107825 */ /* 0x000fe200078e0206 */
[----:B------:R-:W-:-:S03]  /*8fb40*/  IADD3 R23, R28, 0xc5, RZ ;  /* 0x000000c51c177810 */ /* 0x000fc60007ffe0ff */
[----:B------:R-:W-:Y:S02]  /*8fb50*/  IMAD.WIDE R18, R18, 0x2, R4 ;  /* 0x0000000212127825 */ /* 0x000fe400078e0204 */
[----:B------:R-:W-:Y:S01]  /*8fb60*/  @P5 STG.E.U16 [R16.64], R0 ;  /* 0x0000000010005986 */ /* 0x000fe2000c101506 */
[----:B------:R-:W-:-:S03]  /*8fb70*/  ISETP.GE.AND P5, PT, R23, c[0x0][0x17c], PT ;  /* 0x00005f0017007a0c */ /* 0x000fc60003fa6270 */
[----:B------:R-:W2:Y:S04]  /*8fb80*/  LDL.LU R23, [R1+0x178] ;  /* 0x0001780001177983 */ /* 0x000ea80000300800 */
[----:B------:R0:W-:Y:S04]  /*8fb90*/  @P2 STG.E.U16 [R18.64], R22 ;  /* 0x0000001612002986 */ /* 0x0001e8000c101506 */
[----:B0-----:R-:W3:Y:S01]  /*8fba0*/  LDL.LU R19, [R1+0x1c8] ;  /* 0x0001c80001137983 */ /* 0x001ee20000300800 */
[----:B------:R-:W-:Y:S02]  /*8fbb0*/  ISETP.LT.AND P3, PT, R27, c[0x0][0x178], !P6 ;  /* 0x00005e001b007a0c */ /* 0x000fe40007761270 */
[----:B------:R-:W-:-:S02]  /*8fbc0*/  IADD3 R20, R28, 0xc9, RZ ;  /* 0x000000c91c147810 */ /* 0x000fc40007ffe0ff */
[----:B------:R-:W-:Y:S01]  /*8fbd0*/  IADD3 R0, R28, 0xc6, RZ ;  /* 0x000000c61c007810 */ /* 0x000fe20007ffe0ff */
[C---:B------:R-:W-:Y:S01]  /*8fbe0*/  IMAD.WIDE R16, R3.reuse, 0x2, R4 ;  /* 0x0000000203107825 */ /* 0x040fe200078e0204 */
[----:B------:R-:W-:Y:S01]  /*8fbf0*/  ISETP.GE.AND P4, PT, R20, c[0x0][0x17c], PT ;  /* 0x00005f0014007a0c */ /* 0x000fe20003f86270 */
[----:B------:R-:W4:Y:S01]  /*8fc00*/  LDL.LU R22, [R1+0x248] ;  /* 0x0002480001167983 */ /* 0x000f220000300800 */
[----:B------:R-:W-:Y:S01]  /*8fc10*/  ISETP.LT.AND P6, PT, R26, c[0x0][0x178], !P6 ;  /* 0x00005e001a007a0c */ /* 0x000fe200077c1270 */
[C---:B------:R-:W-:Y:S01]  /*8fc20*/  IMAD.WIDE R20, R3.reuse, 0x2, R6 ;  /* 0x0000000203147825 */ /* 0x040fe200078e0206 */
[----:B------:R-:W-:Y:S02]  /*8fc30*/  ISETP.GE.AND P2, PT, R0, c[0x0][0x17c], PT ;  /* 0x00005f0000007a0c */ /* 0x000fe40003f46270 */
[----:B------:R-:W-:Y:S02]  /*8fc40*/  IADD3 R0, R3, c[0x0][0x198], RZ ;  /* 0x0000660003007a10 */ /* 0x000fe40007ffe0ff */
[----:B---3--:R0:W-:Y:S01]  /*8fc50*/  @P3 STG.E.U16 [R20.64], R19 ;  /* 0x0000001314003986 */ /* 0x0081e2000c101506 */
[----:B------:R-:W-:-:S02]  /*8fc60*/  ISETP.LT.AND P3, PT, R27, c[0x0][0x178], !P5 ;  /* 0x00005e001b007a0c */ /* 0x000fc40006f61270 */
[----:B------:R-:W-:-:S04]  /*8fc70*/  PRMT R3, R19, 0x7632, R3 ;  /* 0x0000763213037816 */ /* 0x000fc80000000003 */
[----:B--2---:R1:W-:Y:S01]  /*8fc80*/  @P6 STG.E.U16 [R16.64], R23 ;  /* 0x0000001710006986 */ /* 0x0043e2000c101506 */
[----:B0-----:R-:W-:Y:S01]  /*8fc90*/  IADD3 R21, R28, 0xc7, RZ ;  /* 0x000000c71c157810 */ /* 0x001fe20007ffe0ff */
[----:B-1----:R-:W-:Y:S01]  /*8fca0*/  IMAD.WIDE R16, R0, 0x2, R6 ;  /* 0x0000000200107825 */ /* 0x002fe200078e0206 */
[----:B------:R-:W-:Y:S02]  /*8fcb0*/  PRMT R20, R23, 0x7632, R20 ;  /* 0x0000763217147816 */ /* 0x000fe40000000014 */
[----:B------:R-:W2:Y:S04]  /*8fcc0*/  LDL.LU R23, [R1+0x1b8] ;  /* 0x0001b80001177983 */ /* 0x000ea80000300800 */
[----:B------:R0:W-:Y:S01]  /*8fcd0*/  @P3 STG.E.U16 [R16.64], R3 ;  /* 0x0000000310003986 */ /* 0x0001e2000c101506 */
[----:B------:R-:W-:-:S03]  /*8fce0*/  ISETP.GE.AND P3, PT, R21, c[0x0][0x17c], PT ;  /* 0x00005f0015007a0c */ /* 0x000fc60003f66270 */
[----:B------:R-:W3:Y:S01]  /*8fcf0*/  LDL.LU R21, [R1+0x1d8] ;  /* 0x0001d80001157983 */ /* 0x000ee20000300800 */
[----:B------:R-:W-:Y:S02]  /*8fd00*/  ISETP.LT.AND P5, PT, R26, c[0x0][0x178], !P5 ;  /* 0x00005e001a007a0c */ /* 0x000fe40006fa1270 */
[----:B------:R-:W-:Y:S01]  /*8fd10*/  ISETP.LT.AND P6, PT, R27, c[0x0][0x178], !P2 ;  /* 0x00005e001b007a0c */ /* 0x000fe200057c1270 */
[C---:B------:R-:W-:Y:S01]  /*8fd20*/  IMAD.WIDE R18, R0.reuse, 0x2, R4 ;  /* 0x0000000200127825 */ /* 0x040fe200078e0204 */
[----:B------:R-:W-:Y:S02]  /*8fd30*/  IADD3 R0, R0, c[0x0][0x198], RZ ;  /* 0x0000660000007a10 */ /* 0x000fe40007ffe0ff */
[----:B------:R-:W-:-:S03]  /*8fd40*/  ISETP.LT.AND P2, PT, R26, c[0x0][0x178], !P2 ;  /* 0x00005e001a007a0c */ /* 0x000fc60005741270 */
[----:B0-----:R-:W-:Y:S01]  /*8fd50*/  IMAD.WIDE R16, R0, 0x2, R6 ;  /* 0x0000000200107825 */ /* 0x001fe200078e0206 */
[----:B------:R-:W-:-:S03]  /*8fd60*/  IADD3 R3, R28, 0xc8, RZ ;  /* 0x000000c81c037810 */ /* 0x000fc60007ffe0ff */
[----:B------:R0:W-:Y:S01]  /*8fd70*/  @P5 STG.E.U16 [R18.64], R20 ;  /* 0x0000001412005986 */ /* 0x0001e2000c101506 */
[----:B------:R-:W-:Y:S02]  /*8fd80*/  ISETP.LT.AND P5, PT, R27, c[0x0][0x178], !P3 ;  /* 0x00005e001b007a0c */ /* 0x000fe40005fa1270 */
[----:B------:R-:W-:Y:S01]  /*8fd90*/  ISETP.LT.AND P3, PT, R26, c[0x0][0x178], !P3 ;  /* 0x00005e001a007a0c */ /* 0x000fe20005f61270 */
[C---:B0-----:R-:W-:Y:S01]  /*8fda0*/  IMAD.WIDE R18, R0.reuse, 0x2, R4 ;  /* 0x0000000200127825 */ /* 0x041fe200078e0204 */
[----:B------:R-:W-:Y:S02]  /*8fdb0*/  IADD3 R0, R0, c[0x0][0x198], RZ ;  /* 0x0000660000007a10 */ /* 0x000fe40007ffe0ff */
[----:B----4-:R-:W-:Y:S01]  /*8fdc0*/  PRMT R20, R25, 0x7632, R20 ;  /* 0x0000763219147816 */ /* 0x010fe20000000014 */
[----:B---3--:R0:W-:Y:S01]  /*8fdd0*/  @P6 STG.E.U16 [R16.64], R21 ;  /* 0x0000001510006986 */ /* 0x0081e2000c101506 */
[----:B------:R-:W-:Y:S02]  /*8fde0*/  ISETP.GE.AND P6, PT, R3, c[0x0][0x17c], PT ;  /* 0x00005f0003007a0c */ /* 0x000fe40003fc6270 */
[----:B------:R-:W-:Y:S01]  /*8fdf0*/  PRMT R3, R21, 0x7632, R3 ;  /* 0x0000763215037816 */ /* 0x000fe20000000003 */
[----:B------:R1:W-:Y:S01]  /*8fe00*/  @P2 STG.E.U16 [R18.64], R25 ;  /* 0x0000001912002986 */ /* 0x0003e2000c101506 */
[----:B------:R-:W-:Y:S01]  /*8fe10*/  ISETP.LT.AND P2, PT, R27, c[0x0][0x178], !P6 ;  /* 0x00005e001b007a0c */ /* 0x000fe20007741270 */
        /* <DEDUP_REMOVED lines=8> */
[C---:B0-----:R-:W-:Y:S01]  /*8fea0*/  IMAD.WIDE R16, R0.reuse, 0x2, R6 ;  /* 0x0000000200107825 */ /* 0x041fe200078e0206 */
[----:B-1----:R-:W-:-:S04]  /*8feb0*/  IADD3 R20, R0, c[0x0][0x198], RZ ;  /* 0x0000660000147a10 */ /* 0x002fc80007ffe0ff */
[----:B------:R0:W-:Y:S01]  /*8fec0*/  @P2 STG.E.U16 [R16.64], R22 ;  /* 0x0000001610002986 */ /* 0x0001e2000c101506 */
[----:B------:R-:W-:-:S04]  /*8fed0*/  IMAD.WIDE R18, R20, 0x2, R6 ;  /* 0x0000000214127825 */ /* 0x000fc800078e0206 */
[----:B0-----:R-:W-:Y:S01]  /*8fee0*/  IMAD.WIDE R16, R0, 0x2, R4 ;  /* 0x0000000200107825 */ /* 0x001fe200078e0204 */
[----:B------:R-:W-:Y:S02]  /*8fef0*/  PRMT R0, R22, 0x7632, R0 ;  /* 0x0000763216007816 */ /* 0x000fe40000000000 */
[----:B------:R-:W-:Y:S02]  /*8ff00*/  IADD3 R22, R28, 0xcb, RZ ;  /* 0x000000cb1c167810 */ /* 0x000fe40007ffe0ff */
[----:B--2---:R-:W-:Y:S04]  /*8ff10*/  @P6 STG.E.U16 [R16.64], R23 ;  /* 0x0000001710006986 */ /* 0x004fe8000c101506 */
[----:B------:R0:W-:Y:S01]  /*8ff20*/  @P3 STG.E.U16 [R18.64], R0 ;  /* 0x0000000012003986 */ /* 0x0001e2000c101506 */
[----:B------:R-:W-:-:S03]  /*8ff30*/  ISETP.GE.AND P3, PT, R22, c[0x0][0x17c], PT ;  /* 0x00005f0016007a0c */ /* 0x000fc60003f66270 */
[----:B------:R-:W2:Y:S01]  /*8ff40*/  LDL.LU R22, [R1+0x258] ;  /* 0x0002580001167983 */ /* 0x000ea20000300800 */
[----:B------:R-:W-:-:S04]  /*8ff50*/  IADD3 R3, R28, 0xce, RZ ;  /* 0x000000ce1c037810 */ /* 0x000fc80007ffe0ff */
[----:B------:R-:W-:Y:S02]  /*8ff60*/  ISETP.GE.AND P5, PT, R3, c[0x0][0x17c], PT ;  /* 0x00005f0003007a0c */ /* 0x000fe40003fa6270 */
[----:B------:R-:W-:-:S04]  /*8ff70*/  IADD3 R3, R28, 0xca, RZ ;  /* 0x000000ca1c037810 */ /* 0x000fc80007ffe0ff */
[----:B------:R-:W-:Y:S02]  /*8ff80*/  ISETP.GE.AND P2, PT, R3, c[0x0][0x17c], PT ;  /* 0x00005f0003007a0c */ /* 0x000fe40003f46270 */
[C---:B------:R-:W-:Y:S02]  /*8ff90*/  ISETP.LT.AND P4, PT, R26.reuse, c[0x0][0x178], !P4 ;  /* 0x00005e001a007a0c */ /* 0x040fe40006781270 */
[----:B------:R-:W-:Y:S02]  /*8ffa0*/  ISETP.LT.AND P6, PT, R27, c[0x0][0x178], !P2 ;  /* 0x00005e001b007a0c */ /* 0x000fe400057c1270 */
[----:B------:R-:W-:Y:S02]  /*8ffb0*/  ISETP.LT.AND P2, PT, R26, c[0x0][0x178], !P2 ;  /* 0x00005e001a007a0c */ /* 0x000fe40005741270 */
[C---:B0-----:R-:W-:Y:S01]  /*8ffc0*/  IADD3 R0, R20.reuse, c[0x0][0x198], RZ ;  /* 0x0000660014007a10 */ /* 0x041fe20007ffe0ff */
[----:B------:R-:W-:Y:S01]  /*8ffd0*/  IMAD.WIDE R16, R20, 0x2, R4 ;  /* 0x0000000214107825 */ /* 0x000fe200078e0204 */
[----:B------:R-:W-:-:S03]  /*8ffe0*/  PRMT R3, R23, 0x7632, R3 ;  /* 0x0000763217037816 */ /* 0x000fc60000000003 */
        /* <DEDUP_REMOVED lines=134> */
[C---:B------:R-:W-:Y:S01]  /*90850*/  IMAD.WIDE R22, R3.reuse, 0x2, R4 ;  /* 0x0000000203167825 */ /* 0x040fe200078e0204 */
[----:B0-----:R-:W-:Y:S01]  /*90860*/  IADD3 R18, R3, c[0x0][0x198], RZ ;  /* 0x0000660003127a10 */ /* 0x001fe20007ffe0ff */
[----:B------:R-:W4:Y:S03]  /*90870*/  LDL.LU R24, [R1+0x468] ;  /* 0x0004680001187983 */ /* 0x000f260000300800 */
[----:B------:R-:W-:Y:S01]  /*90880*/  IADD3 R3, R18, c[0x0][0x198], RZ ;  /* 0x0000660012037a10 */ /* 0x000fe20007ffe0ff */
[----:B------:R-:W4:Y:S04]  /*90890*/  LDL.LU R25, [R1+0x328] ;  /* 0x0003280001197983 */ /* 0x000f280000300800 */
[----:B--2---:R-:W-:Y:S01]  /*908a0*/  @P5 STG.E.U16 [R20.64], R16 ;  /* 0x0000001014005986 */ /* 0x004fe2000c101506 */
[----:B------:R-:W-:-:S02]  /*908b0*/  ISETP.LT.AND P5, PT, R27, c[0x0][0x178], !P2 ;  /* 0x00005e001b007a0c */ /* 0x000fc400057a1270 */
        /* <DEDUP_REMOVED lines=16> */
[----:B------:R-:W-:Y:S01]  /*909c0*/  ISETP.LT.AND P6, PT, R26, c[0x0][0x178], !P6 ;  /* 0x00005e001a007a0c */ /* 0x000fe200077c1270 */
[----:B------:R-:W4:Y:S01]  /*909d0*/  LDL.LU R22, [R1+0x488] ;  /* 0x0004880001167983 */ /* 0x000f220000300800 */
[----:B------:R-:W-:Y:S01]  /*909e0*/  ISETP.GE.AND P4, PT, R20, c[0x0][0x17c], PT ;  /* 0x00005f0014007a0c */ /* 0x000fe20003f86270 */
[----:B------:R-:W-:Y:S01]  /*909f0*/  IMAD.WIDE R20, R3, 0x2, R6 ;  /* 0x0000000203147825 */ /* 0x000fe200078e0206 */
[----:B------:R-:W-:Y:S02]  /*90a00*/  ISETP.LT.AND P2, PT, R27, c[0x0][0x178], !P5 ;  /* 0x00005e001b007a0c */ /* 0x000fe40006f41270 */
[----:B------:R-:W-:Y:S02]  /*90a10*/  ISETP.LT.AND P5, PT, R26, c[0x0][0x178], !P5 ;  /* 0x00005e001a007a0c */ /* 0x000fe40006fa1270 */
[----:B---3--:R0:W-:Y:S01]  /*90a20*/  @P3 STG.E.U16 [R20.64], R19 ;  /* 0x0000001314003986 */ /* 0x0081e2000c101506 */
[----:B------:R-:W-:-:S02]  /*90a30*/  ISETP.GE.AND P3, PT, R0, c[0x0][0x17c], PT ;  /* 0x00005f0000007a0c */ /* 0x000fc40003f66270 */
[----:B------:R-:W-:Y:S02]  /*90a40*/  IADD3 R0, R3, c[0x0][0x198], RZ ;  /* 0x0000660003007a10 */ /* 0x000fe40007ffe0ff */
[----:B--2---:R1:W-:Y:S01]  /*90a50*/  @P6 STG.E.U16 [R16.64], R23 ;  /* 0x0000001710006986 */ /* 0x0043e2000c101506 */
[----:B------:R-:W-:Y:S02]  /*90a60*/  ISETP.LT.AND P6, PT, R27, c[0x0][0x178], !P3 ;  /* 0x00005e001b007a0c */ /* 0x000fe40005fc1270 */
[----:B------:R-:W-:Y:S02]  /*90a70*/  PRMT R3, R19, 0x7632, R3 ;  /* 0x0000763213037816 */ /* 0x000fe40000000003 */
[----:B0-----:R-:W-:Y:S01]  /*90a80*/  PRMT R20, R23, 0x7632, R20 ;  /* 0x0000763217147816 */ /* 0x001fe20000000014 */
[C---:B------:R-:W-:Y:S01]  /*90a90*/  IMAD.WIDE R18, R0.reuse, 0x2, R4 ;  /* 0x0000000200127825 */ /* 0x040fe200078e0204 */
[----:B-1----:R-:W2:Y:S03]  /*90aa0*/  LDL.LU R23, [R1+0x348] ;  /* 0x0003480001177983 */ /* 0x002ea60000300800 */
[C---:B------:R-:W-:Y:S01]  /*90ab0*/  IMAD.WIDE R16, R0.reuse, 0x2, R6 ;  /* 0x0000000200107825 */ /* 0x040fe200078e0206 */
[----:B------:R-:W-:-:S04]  /*90ac0*/  IADD3 R0, R0, c[0x0][0x198], RZ ;  /* 0x0000660000007a10 */ /* 0x000fc80007ffe0ff */
[----:B------:R0:W-:Y:S01]  /*90ad0*/  @P2 STG.E.U16 [R16.64], R3 ;  /* 0x0000000310002986 */ /* 0x0001e2000c101506 */
[----:B------:R-:W-:-:S03]  /*90ae0*/  ISETP.LT.AND P3, PT, R26, c[0x0][0x178], !P3 ;  /* 0x00005e001a007a0c */ /* 0x000fc60005f61270 */
[----:B------:R1:W-:Y:S01]  /*90af0*/  @P5 STG.E.U16 [R18.64], R20 ;  /* 0x0000001412005986 */ /* 0x0003e2000c101506 */
[----:B0-----:R-:W-:Y:S01]  /*90b00*/  IMAD.WIDE R16, R0, 0x2, R6 ;  /* 0x0000000200107825 */ /* 0x001fe200078e0206 */
[----:B------:R-:W-:-:S04]  /*90b10*/  IADD3 R3, R28, 0xdc, RZ ;  /* 0x000000dc1c037810 */ /* 0x000fc80007ffe0ff */
[----:B----4-:R0:W-:Y:S01]  /*90b20*/  @P6 STG.E.U16 [R16.64], R24 ;  /* 0x0000001810006986 */ /* 0x0101e2000c101506 */
[----:B------:R-:W-:Y:S02]  /*90b30*/  ISETP.GE.AND P6, PT, R3, c[0x0][0x17c], PT ;  /* 0x00005f0003007a0c */ /* 0x000fe40003fc6270 */
[----:B------:R-:W-:Y:S01]  /*90b40*/  PRMT R3, R24, 0x7632, R3 ;  /* 0x0000763218037816 */ /* 0x000fe20000000003 */
[----:B-1----:R-:W-:Y:S01]  /*90b50*/  IMAD.WIDE R18, R0, 0x2, R4 ;  /* 0x0000000200127825 */ /* 0x002fe200078e0204 */
[----:B0-----:R-:W3:Y:S01]  /*90b60*/  LDL.LU R24, [R1+0x478] ;  /* 0x0004780001187983 */ /* 0x001ee20000300800 */
[----:B------:R-:W-:-:S03]  /*90b70*/  PRMT R20, R25, 0x7632, R20 ;  /* 0x0000763219147816 */ /* 0x000fc60000000014 */
[----:B------:R0:W-:Y:S04]  /*90b80*/  @P3 STG.E.U16 [R18.64], R25 ;  /* 0x0000001912003986 */ /* 0x0001e8000c101506 */
[----:B0-----:R-:W4:Y:S01]  /*90b90*/  LDL.LU R25, [R1+0x138] ;  /* 0x0001380001197983 */ /* 0x001f220000300800 */
[----:B------:R-:W-:-:S04]  /*90ba0*/  IADD3 R21, R28, 0xdb, RZ ;  /* 0x000000db1c157810 */ /* 0x000fc80007ffe0ff */
[----:B------:R-:W-:-:S04]  /*90bb0*/  ISETP.GE.AND P2, PT, R21, c[0x0][0x17c], PT ;  /* 0x00005f0015007a0c */ /* 0x000fc80003f46270 */
[C---:B------:R-:W-:Y:S02]  /*90bc0*/  ISETP.LT.AND P5, PT, R27.reuse, c[0x0][0x178], !P2 ;  /* 0x00005e001b007a0c */ /* 0x040fe400057a1270 */
        /* <DEDUP_REMOVED lines=10> */
[----:B0-----:R-:W-:Y:S01]  /*90c70*/  IADD3 R3, R28, 0x101, RZ ;  /* 0x000001011c037810 */ /* 0x001fe20007ffe0ff */
[----:B------:R-:W-:-:S03]  /*90c80*/  IMAD.WIDE R16, R0, 0x2, R6 ;  /* 0x0000000200107825 */ /* 0x000fc600078e0206 */
[----:B------:R-:W-:Y:S02]  /*90c90*/  ISETP.GE.AND P5, PT, R3, c[0x0][0x17c], PT ;  /* 0x00005f0003007a0c */ /* 0x000fe40003fa6270 */
[----:B------:R-:W-:Y:S01]  /*90ca0*/  IADD3 R3, R28, 0xde, RZ ;  /* 0x000000de1c037810 */ /* 0x000fe20007ffe0ff */
[----:B------:R0:W-:Y:S01]  /*90cb0*/  @P3 STG.E.U16 [R16.64], R22 ;  /* 0x0000001610003986 */ /* 0x0001e2000c101506 */
[----:B-1----:R-:W-:Y:S02]  /*90cc0*/  IADD3 R20, R0, c[0x0][0x198], RZ ;  /* 0x0000660000147a10 */ /* 0x002fe40007ffe0ff */
[----:B------:R-:W-:-:S03]  /*90cd0*/  ISETP.GE.AND P3, PT, R3, c[0x0][0x17c], PT ;  /* 0x00005f0003007a0c */ /* 0x000fc60003f66270 */
[----:B------:R-:W-:Y:S01]  /*90ce0*/  IMAD.WIDE R18, R20, 0x2, R6 ;  /* 0x0000000214127825 */ /* 0x000fe200078e0206 */
[----:B------:R-:W-:-:S03]  /*90cf0*/  ISETP.LT.AND P4, PT, R26, c[0x0][0x178], !P4 ;  /* 0x00005e001a007a0c */ /* 0x000fc60006781270 */
[----:B0-----:R-:W-:Y:S01]  /*90d00*/  IMAD.WIDE R16, R0, 0x2, R4 ;  /* 0x0000000200107825 */ /* 0x001fe200078e0204 */
[----:B------:R-:W-:Y:S02]  /*90d10*/  PRMT R0, R22, 0x7632, R0 ;  /* 0x0000763216007816 */ /* 0x000fe40000000000 */
[----:B------:R-:W-:Y:S02]  /*90d20*/  IADD3 R22, R28, 0xdf, RZ ;  /* 0x000000df1c167810 */ /* 0x000fe40007ffe0ff */
[----:B--2---:R0:W-:Y:S01]  /*90d30*/  @P6 STG.E.U16 [R16.64], R23 ;  /* 0x0000001710006986 */ /* 0x0041e2000c101506 */
[----:B------:R-:W-:-:S03]  /*90d40*/  ISETP.LT.AND P6, PT, R27, c[0x0][0x178], !P3 ;  /* 0x00005e001b007a0c */ /* 0x000fc60005fc1270 */
[----:B------:R1:W-:Y:S01]  /*90d50*/  @P2 STG.E.U16 [R18.64], R0 ;  /* 0x0000000012002986 */ /* 0x0003e2000c101506 */
[----:B------:R-:W-:Y:S02]  /*90d60*/  PRMT R3, R23, 0x7632, R3 ;  /* 0x0000763217037816 */ /* 0x000fe40000000003 */
[----:B------:R-:W-:Y:S01]  /*90d70*/  ISETP.GE.AND P2, PT, R22, c[0x0][0x17c], PT ;  /* 0x00005f0016007a0c */ /* 0x000fe20003f46270 */
[C---:B0-----:R-:W-:Y:S01]  /*90d80*/  IMAD.WIDE R16, R20.reuse, 0x2, R4 ;  /* 0x0000000214107825 */ /* 0x041fe200078e0204 */
[----:B-1----:R-:W-:-:S04]  /*90d90*/  IADD3 R0, R20, c[0x0][0x198], RZ ;  /* 0x0000660014007a10 */ /* 0x002fc80007ffe0ff */
[----:B------:R0:W-:Y:S01]  /*90da0*/  @P4 STG.E.U16 [R16.64], R3 ;  /* 0x0000000310004986 */ /* 0x0001e2000c101506 */
[----:B------:R-:W-:Y:S01]  /*90db0*/  IMAD.WIDE R18, R0, 0x2, R6 ;  /* 0x0000000200127825 */ /* 0x000fe200078e0206 */
[----:B------:R-:W-:-:S03]  /*90dc0*/  ISETP.LT.AND P3, PT, R26, c[0x0][0x178], !P3 ;  /* 0x00005e001a007a0c */ /* 0x000fc60005f61270 */
[----:B------:R-:W-:Y:S01]  /*90dd0*/  IMAD.WIDE R20, R0, 0x2, R4 ;  /* 0x0000000200147825 */ /* 0x000fe200078e0204 */
[----:B---3--:R1:W-:Y:S01]  /*90de0*/  @P6 STG.E.U16 [R18.64], R24 ;  /* 0x0000001812006986 */ /* 0x0083e2000c101506 */
[----:B------:R-:W-:Y:S02]  /*90df0*/  ISETP.LT.AND P6, PT, R27, c[0x0][0x178], !P2 ;  /* 0x00005e001b007a0c */ /* 0x000fe400057c1270 */
[----:B------:R-:W-:Y:S02]  /*90e00*/  ISETP.LT.AND P2, PT, R26, c[0x0][0x178], !P2 ;  /* 0x00005e001a007a0c */ /* 0x000fe40005741270 */
[----:B0-----:R-:W-:Y:S02]  /*90e10*/  PRMT R3, R24, 0x7632, R3 ;  /* 0x0000763218037816 */ /* 0x001fe40000000003 */
[----:B-1----:R-:W-:Y:S02]  /*90e20*/  IADD3 R18, R0, c[0x0][0x198], RZ ;  /* 0x0000660000127a10 */ /* 0x002fe40007ffe0ff */
[----:B------:R-:W-:-:S02]  /*90e30*/  IADD3 R24, R28, 0xe1, RZ ;  /* 0x000000e11c187810 */ /* 0x000fc40007ffe0ff */
[C---:B------:R-:W-:Y:S01]  /*90e40*/  IADD3 R0, R18.reuse, c[0x0][0x198], RZ ;  /* 0x0000660012007a10 */ /* 0x040fe20007ffe0ff */
[C---:B------:R-:W-:Y:S01]  /*90e50*/  IMAD.WIDE R16, R18.reuse, 0x2, R6 ;  /* 0x0000000212107825 */ /* 0x040fe200078e0206 */
[----:B----4-:R-:W-:Y:S01]  /*90e60*/  PRMT R22, R25, 0x7632, R22 ;  /* 0x0000763219167816 */ /* 0x010fe20000000016 */
[----:B------:R0:W-:Y:S02]  /*90e70*/  @P3 STG.E.U16 [R20.64], R25 ;  /* 0x0000001914003986 */ /* 0x0001e4000c101506 */
[----:B------:R-:W-:Y:S02]  /*90e80*/  IMAD.WIDE R18, R18, 0x2, R4 ;  /* 0x0000000212127825 */ /* 0x000fe400078e0204 */
[----:B------:R1:W-:Y:S01]  /*90e90*/  @P6 STG.E.U16 [R16.64], R3 ;  /* 0x0000000310006986 */ /* 0x0003e2000c101506 */
[----:B------:R-:W-:-:S03]  /*90ea0*/  ISETP.GE.AND P6, PT, R24, c[0x0][0x17c], PT ;  /* 0x00005f0018007a0c */ /* 0x000fc60003fc6270 */
[----:B------:R2:W-:Y:S04]  /*90eb0*/  @P2 STG.E.U16 [R18.64], R22 ;  /* 0x0000001612002986 */ /* 0x0005e8000c101506 */
[----:B0-----:R-:W3:Y:S04]  /*90ec0*/  LDL.LU R25, [R1+0x14c] ;  /* 0x00014c0001197983 */ /* 0x001ee80000300800 */
[----:B-1----:R-:W4:Y:S04]  /*90ed0*/  LDL.LU R3, [R1+0x15c] ;  /* 0x00015c0001037983 */ /* 0x002f280000300800 */
[----:B------:R-:W3:Y:S04]  /*90ee0*/  LDL.LU R24, [R1+0x19c] ;  /* 0x00019c0001187983 */ /* 0x000ee80000300800 */
[----:B--2---:R-:W2:Y:S01]  /*90ef0*/  LDL.LU R19, [R1+0x18c] ;  /* 0x00018c0001137983 */ /* 0x004ea20000300800 */
[----:B------:R-:W-:-:S04]  /*90f00*/  IADD3 R23, R28, 0xe0, RZ ;  /* 0x000000e01c177810 */ /* 0x000fc80007ffe0ff */
[----:B------:R-:W-:-:S04]  /*90f10*/  ISETP.GE.AND P4, PT, R23, c[0x0][0x17c], PT ;  /* 0x00005f0017007a0c */ /* 0x000fc80003f86270 */
[----:B------:R-:W-:Y:S02]  /*90f20*/  ISETP.LT.AND P3, PT, R27, c[0x0][0x178], !P4 ;  /* 0x00005e001b007a0c */ /* 0x000fe40006761270 */
[----:B------:R-:W-:Y:S01]  /*90f30*/  ISETP.LT.AND P4, PT, R26, c[0x0][0x178], !P4 ;  /* 0x00005e001a007a0c */ /* 0x000fe20006781270 */
[----:B------:R-:W-:Y:S01]  /*90f40*/  IMAD.WIDE R20, R0, 0x2, R6 ;  /* 0x0000000200147825 */ /* 0x000fe200078e0206 */
[----:B------:R-:W-:-:S03]  /*90f50*/  IADD3 R23, R28, 0xe2, RZ ;  /* 0x000000e21c177810 */ /* 0x000fc60007ffe0ff */
[----:B------:R-:W-:Y:S01]  /*90f60*/  IMAD.WIDE R16, R0, 0x2, R4 ;  /* 0x0000000200107825 */ /* 0x000fe200078e0204 */
[----:B------:R-:W-:Y:S02]  /*90f70*/  ISETP.GE.AND P2, PT, R23, c[0x0][0x17c], PT ;  /* 0x00005f0017007a0c */ /* 0x000fe40003f46270 */
[----:B------:R-:W-:-:S03]  /*90f80*/  IADD3 R22, R28, 0xe3, RZ ;  /* 0x000000e31c167810 */ /* 0x000fc60007ffe0ff */
[----:B--2---:R0:W-:Y:S01]  /*90f90*/  @P3 STG.E.U16 [R20.64], R19 ;  /* 0x0000001314003986 */ /* 0x0041e2000c101506 */
[C---:B------:R-:W-:Y:S02]  /*90fa0*/  ISETP.LT.AND P3, PT, R27.reuse, c[0x0][0x178], !P6 ;  /* 0x00005e001b007a0c */ /* 0x040fe40007761270 */
[C---:B------:R-:W-:Y:S01]  /*90fb0*/  ISETP.LT.AND P6, PT, R26.reuse, c[0x0][0x178], !P6 ;  /* 0x00005e001a007a0c */ /* 0x040fe200077c1270 */
[----:B----4-:R1:W-:Y:S01]  /*90fc0*/  @P4 STG.E.U16 [R16.64], R3 ;  /* 0x0000000310004986 */ /* 0x0103e2000c101506 */
[----:B------:R-:W-:Y:S02]  /*90fd0*/  ISETP.LT.AND P4, PT, R27, c[0x0][0x178], !P2 ;  /* 0x00005e001b007a0c */ /* 0x000fe40005781270 */
[----:B------:R-:W-:Y:S02]  /*90fe0*/  ISETP.LT.AND P2, PT, R26, c[0x0][0x178], !P2 ;  /* 0x00005e001a007a0c */ /* 0x000fe40005741270 */
[----:B0-----:R-:W-:Y:S02]  /*90ff0*/  IADD3 R21, R0, c[0x0][0x198], RZ ;  /* 0x0000660000157a10 */ /* 0x001fe40007ffe0ff */
[----:B------:R-:W-:-:S02]  /*91000*/  PRMT R20, R19, 0x7632, R20 ;  /* 0x0000763213147816 */ /* 0x000fc40000000014 */
[----:B------:R-:W-:Y:S01]  /*91010*/  PRMT R0, R3, 0x7632, R0 ;  /* 0x0000763203007816 */ /* 0x000fe20000000000 */
[C---:B------:R-:W-:Y:S01]  /*91020*/  IMAD.WIDE R18, R21.reuse, 0x2, R6 ;  /* 0x0000000215127825 */ /* 0x040fe200078e0206 */
[----:B-1----:R-:W-:-:S03]  /*91030*/  IADD3 R3, R21, c[0x0][0x198], RZ ;  /* 0x0000660015037a10 */ /* 0x002fc60007ffe0ff */
[----:B------:R-:W-:Y:S01]  /*91040*/  IMAD.WIDE R16, R21, 0x2, R4 ;  /* 0x0000000215107825 */ /* 0x000fe200078e0204 */
[----:B------:R0:W-:Y:S01]  /*91050*/  @P3 STG.E.U16 [R18.64], R20 ;  /* 0x0000001412003986 */ /* 0x0001e2000c101506 */
[----:B------:R-:W-:-:S03]  /*91060*/  ISETP.GE.AND P3, PT, R22, c[0x0][0x17c], PT ;  /* 0x00005f0016007a0c */ /* 0x000fc60003f66270 */
[----:B------:R1:W-:Y:S01]  /*91070*/  @P6 STG.E.U16 [R16.64], R0 ;  /* 0x0000000010006986 */ /* 0x0003e2000c101506 */
[----:B0-----:R-:W-:-:S04]  /*91080*/  IMAD.WIDE R18, R3, 0x2, R6 ;  /* 0x0000000203127825 */ /* 0x001fc800078e0206 */
[----:B-1----:R-:W-:Y:S01]  /*91090*/  IMAD.WIDE R16, R3, 0x2, R4 ;  /* 0x0000000203107825 */ /* 0x002fe200078e0204 */
[----:B---3--:R0:W-:Y:S01]  /*910a0*/  @P4 STG.E.U16 [R18.64], R24 ;  /* 0x0000001812004986 */ /* 0x0081e2000c101506 */
[----:B------:R-:W-:-:S03]  /*910b0*/  ISETP.LT.AND P4, PT, R27, c[0x0][0x178], !P3 ;  /* 0x00005e001b007a0c */ /* 0x000fc60005f81270 */
[----:B------:R1:W-:Y:S01]  /*910c0*/  @P2 STG.E.U16 [R16.64], R25 ;  /* 0x0000001910002986 */ /* 0x0003e2000c101506 */
[----:B------:R-:W-:Y:S02]  /*910d0*/  ISETP.LT.AND P2, PT, R26, c[0x0][0x178], !P3 ;  /* 0x00005e001a007a0c */ /* 0x000fe40005f41270 */
[----:B------:R-:W-:Y:S02]  /*910e0*/  PRMT R0, R24, 0x7632, R0 ;  /* 0x0000763218007816 */ /* 0x000fe40000000000 */
[----:B0-----:R-:W-:Y:S02]  /*910f0*/  IADD3 R18, R3, c[0x0][0x198], RZ ;  /* 0x0000660003127a10 */ /* 0x001fe40007ffe0ff */
[----:B------:R-:W-:Y:S02]  /*91100*/  IADD3 R24, R28, 0xe5, RZ ;  /* 0x000000e51c187810 */ /* 0x000fe40007ffe0ff */
[C---:B------:R-:W-:Y:S01]  /*91110*/  IADD3 R3, R18.reuse, c[0x0][0x198], RZ ;  /* 0x0000660012037a10 */ /* 0x040fe20007ffe0ff */
[----:B-1----:R-:W-:Y:S01]  /*91120*/  IMAD.WIDE R16, R18, 0x2, R6 ;  /* 0x0000000212107825 */ /* 0x002fe200078e0206 */
[----:B------:R-:W-:-:S02]  /*91130*/  PRMT R22, R25, 0x7632, R22 ;  /* 0x0000763219167816 */ /* 0x000fc40000000016 */
        /* <DEDUP_REMOVED lines=17> */
[----:B----4-:R0:W-:Y:S01]  /*91250*/  @P3 STG.E.U16 [R20.64], R18 ;  /* 0x0000001214003986 */ /* 0x0101e2000c101506 */
[C---:B------:R-:W-:Y:S02]  /*91260*/  ISETP.LT.AND P3, PT, R27.reuse, c[0x0][0x178], !P4 ;  /* 0x00005e001b007a0c */ /* 0x040fe40006761270 */
[----:B------:R-:W-:Y:S01]  /*91270*/  ISETP.LT.AND P4, PT, R26, c[0x0][0x178], !P4 ;  /* 0x00005e001a007a0c */ /* 0x000fe20006781270 */
[----:B--2---:R1:W-:Y:S01]  /*91280*/  @P6 STG.E.U16 [R16.64], R19 ;  /* 0x0000001310006986 */ /* 0x0043e2000c101506 */
[----:B------:R-:W-:Y:S02]  /*91290*/  ISETP.LT.AND P6, PT, R27, c[0x0][0x178], !P2 ;  /* 0x00005e001b007a0c */ /* 0x000fe400057c1270 */
[----:B------:R-:W-:Y:S02]  /*912a0*/  PRMT R0, R19, 0x7632, R0 ;  /* 0x0000763213007816 */ /* 0x000fe40000000000 */
[----:B0-----:R-:W-:Y:S02]  /*912b0*/  IADD3 R21, R3, c[0x0][0x198], RZ ;  /* 0x0000660003157a10 */ /* 0x001fe40007ffe0ff */
[----:B------:R-:W-:-:S02]  /*912c0*/  PRMT R20, R18, 0x7632, R20 ;  /* 0x0000763212147816 */ /* 0x000fc40000000014 */
[----:B------:R-:W-:Y:S01]  /*912d0*/  ISETP.LT.AND P2, PT, R26, c[0x0][0x178], !P2 ;  /* 0x00005e001a007a0c */ /* 0x000fe20005741270 */
[C---:B-1----:R-:W-:Y:S01]  /*912e0*/  IMAD.WIDE R18, R21.reuse, 0x2, R6 ;  /* 0x0000000215127825 */ /* 0x042fe200078e0206 */
[----:B------:R-:W-:-:S03]  /*912f0*/  IADD3 R3, R21, c[0x0][0x198], RZ ;  /* 0x0000660015037a10 */ /* 0x000fc60007ffe0ff */
        /* <DEDUP_REMOVED lines=217> */
[C---:B------:R-:W-:Y:S01]  /*92090*/  IADD3 R3, R21.reuse, c[0x0][0x198], RZ ;  /* 0x0000660015037a10 */ /* 0x040fe20007ffe0ff */
[----:B-1----:R-:W-:Y:S01]  /*920a0*/  IMAD.WIDE R18, R21, 0x2, R6 ;  /* 0x0000000215127825 */ /* 0x002fe200078e0206 */
[----:B------:R-:W-:-:S03]  /*920b0*/  ISETP.LT.AND P2, PT, R26, c[0x0][0x178], !P2 ;  /* 0x00005e001a007a0c */ /* 0x000fc60005741270 */
[----:B------:R-:W-:Y:S01]  /*920c0*/  IMAD.WIDE R16, R21, 0x2, R4 ;  /* 0x0000000215107825 */ /* 0x000fe200078e0204 */
[----:B------:R0:W-:Y:S01]  /*920d0*/  @P3 STG.E.U16 [R18.64], R20 ;  /* 0x0000001412003986 */ /* 0x0001e2000c101506 */
[----:B------:R-:W-:-:S03]  /*920e0*/  ISETP.GE.AND P3, PT, R22, c[0x0][0x17c], PT ;  /* 0x00005f0016007a0c */ /* 0x000fc60003f66270 */
[----:B------:R1:W-:Y:S01]  /*920f0*/  @P6 STG.E.U16 [R16.64], R0 ;  /* 0x0000000010006986 */ /* 0x0003e2000c101506 */
[----:B0-----:R-:W-:-:S05]  /*92100*/  IMAD.WIDE R18, R3, 0x2, R6 ;  /* 0x0000000203127825 */ /* 0x001fca00078e0206 */
[----:B---3--:R0:W-:Y:S01]  /*92110*/  @P4 STG.E.U16 [R18.64], R24 ;  /* 0x0000001812004986 */ /* 0x0081e2000c101506 */
[----:B------:R-:W-:Y:S01]  /*92120*/  ISETP.LT.AND P4, PT, R27, c[0x0][0x178], !P3 ;  /* 0x00005e001b007a0c */ /* 0x000fe20005f81270 */
[C---:B-1----:R-:W-:Y:S01]  /*92130*/  IMAD.WIDE R16, R3.reuse, 0x2, R4 ;  /* 0x0000000203107825 */ /* 0x042fe200078e0204 */
[----:B------:R-:W-:Y:S02]  /*92140*/  ISETP.LT.AND P3, PT, R26, c[0x0][0x178], !P3 ;  /* 0x00005e001a007a0c */ /* 0x000fe40005f61270 */
[----:B------:R-:W-:Y:S02]  /*92150*/  PRMT R0, R24, 0x7632, R0 ;  /* 0x0000763218007816 */ /* 0x000fe40000000000 */
[----:B------:R1:W-:Y:S01]  /*92160*/  @P2 STG.E.U16 [R16.64], R25 ;  /* 0x0000001910002986 */ /* 0x0003e2000c101506 */
[----:B0-----:R-:W-:Y:S02]  /*92170*/  IADD3 R18, R3, c[0x0][0x198], RZ ;  /* 0x0000660003127a10 */ /* 0x001fe40007ffe0ff */
[----:B------:R-:W-:-:S02]  /*92180*/  PRMT R22, R25, 0x7632, R22 ;  /* 0x0000763219167816 */ /* 0x000fc40000000016 */
[C---:B------:R-:W-:Y:S01]  /*92190*/  IADD3 R3, R18.reuse, c[0x0][0x198], RZ ;  /* 0x0000660012037a10 */ /* 0x040fe20007ffe0ff */
[C---:B-1----:R-:W-:Y:S01]  /*921a0*/  IMAD.WIDE R16, R18.reuse, 0x2, R6 ;  /* 0x0000000212107825 */ /* 0x042fe200078e0206 */
[----:B------:R-:W2:Y:S03]  /*921b0*/  LDL.LU R25, [R1+0x13c] ;  /* 0x00013c0001197983 */ /* 0x000ea60000300800 */
[----:B------:R-:W-:Y:S01]  /*921c0*/  IMAD.WIDE R18, R18, 0x2, R4 ;  /* 0x0000000212127825 */ /* 0x000fe200078e0204 */
[----:B------:R-:W-:Y:S04]  /*921d0*/  @P4 STG.E.U16 [R16.64], R0 ;  /* 0x0000000010004986 */ /* 0x000fe8000c101506 */
[----:B------:R0:W-:Y:S04]  /*921e0*/  @P3 STG.E.U16 [R18.64], R22 ;  /* 0x0000001612003986 */ /* 0x0001e8000c101506 */
[----:B0-----:R-:W3:Y:S04]  /*921f0*/  LDL.LU R18, [R1+0x48c] ;  /* 0x00048c0001127983 */ /* 0x001ee80000300800 */
[----:B------:R-:W4:Y:S01]  /*92200*/  LDL.LU R19, [R1+0x34c] ;  /* 0x00034c0001137983 */ /* 0x000f220000300800 */
[----:B------:R-:W-:-:S04]  /*92210*/  IADD3 R20, R28, 0xfc, RZ ;  /* 0x000000fc1c147810 */ /* 0x000fc80007ffe0ff */
[----:B------:R-:W-:-:S04]  /*92220*/  ISETP.GE.AND P6, PT, R20, c[0x0][0x17c], PT ;  /* 0x00005f0014007a0c */ /* 0x000fc80003fc6270 */
[----:B------:R-:W-:Y:S02]  /*92230*/  ISETP.LT.AND P2, PT, R27, c[0x0][0x178], !P6 ;  /* 0x00005e001b007a0c */ /* 0x000fe40007741270 */
[----:B------:R-:W-:Y:S01]  /*92240*/  IADD3 R24, R28, 0xfd, RZ ;  /* 0x000000fd1c187810 */ /* 0x000fe20007ffe0ff */
[C---:B------:R-:W-:Y:S01]  /*92250*/  IMAD.WIDE R20, R3.reuse, 0x2, R6 ;  /* 0x0000000203147825 */ /* 0x040fe200078e0206 */
[----:B------:R-:W-:Y:S02]  /*92260*/  ISETP.LT.AND P6, PT, R26, c[0x0][0x178], !P6 ;  /* 0x00005e001a007a0c */ /* 0x000fe400077c1270 */
[----:B------:R-:W-:Y:S01]  /*92270*/  ISETP.GE.AND P4, PT, R24, c[0x0][0x17c], PT ;  /* 0x00005f0018007a0c */ /* 0x000fe20003f86270 */
[C---:B------:R-:W-:Y:S01]  /*92280*/  IMAD.WIDE R16, R3.reuse, 0x2, R4 ;  /* 0x0000000203107825 */ /* 0x040fe200078e0204 */
[----:B------:R-:W-:Y:S02]  /*92290*/  IADD3 R3, R3, c[0x0][0x198], RZ ;  /* 0x0000660003037a10 */ /* 0x000fe40007ffe0ff */
[----:B------:R-:W-:-:S04]  /*922a0*/  IADD3 R23, R28, 0xfe, RZ ;  /* 0x000000fe1c177810 */ /* 0x000fc80007ffe0ff */
[----:B------:R-:W-:Y:S02]  /*922b0*/  ISETP.GE.AND P3, PT, R23, c[0x0][0x17c], PT ;  /* 0x00005f0017007a0c */ /* 0x000fe40003f66270 */
[----:B------:R-:W2:Y:S04]  /*922c0*/  LDL.LU R23, [R1+0x410] ;  /* 0x0004100001177983 */ /* 0x000ea80000300800 */
[----:B------:R-:W2:Y:S04]  /*922d0*/  LDL.LU R22, [R1+0x3c0] ;  /* 0x0003c00001167983 */ /* 0x000ea80000300800 */
[----:B---3--:R0:W-:Y:S01]  /*922e0*/  @P2 STG.E.U16 [R20.64], R18 ;  /* 0x0000001214002986 */ /* 0x0081e2000c101506 */
[----:B------:R-:W-:-:S02]  /*922f0*/  ISETP.LT.AND P2, PT, R27, c[0x0][0x178], !P4 ;  /* 0x00005e001b007a0c */ /* 0x000fc40006741270 */
[----:B------:R-:W-:Y:S01]  /*92300*/  PRMT R0, R18, 0x7632, R0 ;  /* 0x0000763212007816 */ /* 0x000fe20000000000 */
[----:B----4-:R1:W-:Y:S01]  /*92310*/  @P6 STG.E.U16 [R16.64], R19 ;  /* 0x0000001310006986 */ /* 0x0103e2000c101506 */
[----:B0-----:R-:W-:Y:S01]  /*92320*/  IADD3 R21, R28, 0xff, RZ ;  /* 0x000000ff1c157810 */ /* 0x001fe20007ffe0ff */
[----:B-1----:R-:W-:-:S08]  /*92330*/  IMAD.WIDE R16, R3, 0x2, R6 ;  /* 0x0000000203107825 */ /* 0x002fd000078e0206 */
[----:B------:R0:W-:Y:S01]  /*92340*/  @P2 STG.E.U16 [R16.64], R0 ;  /* 0x0000000010002986 */ /* 0x0001e2000c101506 */
[----:B------:R-:W-:-:S03]  /*92350*/  ISETP.GE.AND P2, PT, R21, c[0x0][0x17c], PT ;  /* 0x00005f0015007a0c */ /* 0x000fc60003f46270 */
[----:B------:R-:W3:Y:S01]  /*92360*/  LDL.LU R21, [R1+0x47c] ;  /* 0x00047c0001157983 */ /* 0x000ee20000300800 */
[C---:B------:R-:W-:Y:S02]  /*92370*/  ISETP.LT.AND P4, PT, R26.reuse, c[0x0][0x178], !P4 ;  /* 0x00005e001a007a0c */ /* 0x040fe40006781270 */
[----:B------:R-:W-:Y:S02]  /*92380*/  ISETP.LT.AND P6, PT, R27, c[0x0][0x178], !P3 ;  /* 0x00005e001b007a0c */ /* 0x000fe40005fc1270 */
[----:B------:R-:W-:Y:S01]  /*92390*/  PRMT R20, R19, 0x7632, R20 ;  /* 0x0000763213147816 */ /* 0x000fe20000000014 */
[C---:B------:R-:W-:Y:S01]  /*923a0*/  IMAD.WIDE R18, R3.reuse, 0x2, R4 ;  /* 0x0000000203127825 */ /* 0x040fe200078e0204 */
[----:B------:R-:W-:Y:S02]  /*923b0*/  IADD3 R3, R3, c[0x0][0x198], RZ ;  /* 0x0000660003037a10 */ /* 0x000fe40007ffe0ff */
[----:B------:R-:W-:-:S03]  /*923c0*/  ISETP.LT.AND P3, PT, R26, c[0x0][0x178], !P3 ;  /* 0x00005e001a007a0c */ /* 0x000fc60005f61270 */
[----:B0-----:R-:W-:Y:S01]  /*923d0*/  IMAD.WIDE R16, R3, 0x2, R6 ;  /* 0x0000000203107825 */ /* 0x001fe200078e0206 */
[----:B------:R-:W-:Y:S01]  /*923e0*/  IADD3 R0, R28, 0x100, RZ ;  /* 0x000001001c007810 */ /* 0x000fe20007ffe0ff */
[----:B------:R0:W-:Y:S01]  /*923f0*/  @P4 STG.E.U16 [R18.64], R20 ;  /* 0x0000001412004986 */ /* 0x0001e2000c101506 */
[----:B------:R-:W-:Y:S02]  /*92400*/  ISETP.LT.AND P4, PT, R27, c[0x0][0x178], !P2 ;  /* 0x00005e001b007a0c */ /* 0x000fe40005781270 */
[----:B------:R-:W-:Y:S01]  /*92410*/  ISETP.LT.AND P2, PT, R26, c[0x0][0x178], !P2 ;  /* 0x00005e001a007a0c */ /* 0x000fe20005741270 */
[C---:B0-----:R-:W-:Y:S01]  /*92420*/  IMAD.WIDE R18, R3.reuse, 0x2, R4 ;  /* 0x0000000203127825 */ /* 0x041fe200078e0204 */
[----:B------:R-:W-:Y:S02]  /*92430*/  IADD3 R3, R3, c[0x0][0x198], RZ ;  /* 0x0000660003037a10 */ /* 0x000fe40007ffe0ff */
[----:B--2---:R-:W-:Y:S01]  /*92440*/  PRMT R20, R25, 0x7632, R20 ;  /* 0x0000763219147816 */ /* 0x004fe20000000014 */
[----:B---3--:R0:W-:Y:S01]  /*92450*/  @P6 STG.E.U16 [R16.64], R21 ;  /* 0x0000001510006986 */ /* 0x0081e2000c101506 */
        /* <DEDUP_REMOVED lines=8> */
[----:B------:R-:W-:Y:S02]  /*924e0*/  ISETP.LT.AND P6, PT, R26, c[0x0][0x178], !P6 ;  /* 0x00005e001a007a0c */ /* 0x000fe400077c1270 */
[----:B------:R-:W-:Y:S01]  /*924f0*/  ISETP.LT.AND P4, PT, R27, c[0x0][0x178], !P5 ;  /* 0x00005e001b007a0c */ /* 0x000fe20006f81270 */
[----:B------:R1:W-:Y:S04]  /*92500*/  @P2 STG.E.U16 [R18.64], R20 ;  /* 0x0000001412002986 */ /* 0x0003e8000c101506 */
[----:B------:R-:W2:Y:S01]  /*92510*/  LDL.LU R25, [R1+0x3e0] ;  /* 0x0003e00001197983 */ /* 0x000ea20000300800 */
[----:B0-----:R-:W-:Y:S01]  /*92520*/  IMAD.WIDE R16, R3, 0x2, R6 ;  /* 0x0000000203107825 */ /* 0x001fe200078e0206 */
[----:B------:R-:W-:-:S02]  /*92530*/  IADD3 R0, R28, 0x106, RZ ;  /* 0x000001061c007810 */ /* 0x000fc40007ffe0ff */
        /* <DEDUP_REMOVED lines=31> */
[----:B------:R-:W-:Y:S02]  /*92730*/  IADD3 R23, R28, 0x104, RZ ;  /* 0x000001041c177810 */ /* 0x000fe40007ffe0ff */
[----:B------:R-:W-:-:S02]  /*92740*/  ISETP.LT.AND P4, PT, R26, c[0x0][0x178], !P4 ;  /* 0x00005e001a007a0c */ /* 0x000fc40006781270 */
[----:B------:R-:W-:Y:S02]  /*92750*/  ISETP.GE.AND P5, PT, R23, c[0x0][0x17c], PT ;  /* 0x00005f0017007a0c */ /* 0x000fe40003fa6270 */
[----:B------:R-:W-:Y:S02]  /*92760*/  PRMT R24, R25, 0x7632, R24 ;  /* 0x0000763219187816 */ /* 0x000fe40000000018 */
[----:B------:R-:W-:Y:S02]  /*92770*/  ISETP.LT.AND P6, PT, R27, c[0x0][0x178], !P5 ;  /* 0x00005e001b007a0c */ /* 0x000fe40006fc1270 */
[----:B------:R-:W-:Y:S02]  /*92780*/  IADD3 R25, R28, 0x105, RZ ;  /* 0x000001051c197810 */ /* 0x000fe40007ffe0ff */
[----:B------:R-:W-:Y:S02]  /*92790*/  ISETP.LT.AND P5, PT, R26, c[0x0][0x178], !P5 ;  /* 0x00005e001a007a0c */ /* 0x000fe40006fa1270 */
[C---:B------:R-:W-:Y:S01]  /*927a0*/  IADD3 R0, R18.reuse, c[0x0][0x198], RZ ;  /* 0x0000660012007a10 */ /* 0x040fe20007ffe0ff */
[----:B------:R-:W-:Y:S01]  /*927b0*/  IMAD.WIDE R18, R18, 0x2, R4 ;  /* 0x0000000212127825 */ /* 0x000fe200078e0204 */
[----:B------:R-:W-:-:S02]  /*927c0*/  ISETP.GE.AND P3, PT, R25, c[0x0][0x17c], PT ;  /* 0x00005f0019007a0c */ /* 0x000fc40003f66270 */
[----:B------:R-:W4:Y:S01]  /*927d0*/  LDL.LU R25, [R1+0x400] ;  /* 0x0004000001197983 */ /* 0x000f220000300800 */
[----:B------:R-:W-:-:S03]  /*927e0*/  IMAD.WIDE R20, R0, 0x2, R6 ;  /* 0x0000000200147825 */ /* 0x000fc600078e0206 */
[----:B------:R0:W-:Y:S01]  /*927f0*/  @P4 STG.E.U16 [R18.64], R24 ;  /* 0x0000001812004986 */ /* 0x0001e2000c101506 */
[----:B------:R-:W-:Y:S01]  /*92800*/  ISETP.LT.AND P4, PT, R27, c[0x0][0x178], !P3 ;  /* 0x00005e001b007a0c */ /* 0x000fe20005f81270 */
[----:B------:R-:W-:Y:S01]  /*92810*/  IMAD.WIDE R22, R0, 0x2, R4 ;  /* 0x0000000200167825 */ /* 0x000fe200078e0204 */
[----:B------:R-:W-:Y:S02]  /*92820*/  ISETP.LT.AND P3, PT, R26, c[0x0][0x178], !P3 ;  /* 0x00005e001a007a0c */ /* 0x000fe40005f61270 */
[----:B0-----:R-:W-:Y:S01]  /*92830*/  IADD3 R18, R0, c[0x0][0x198], RZ ;  /* 0x0000660000127a10 */ /* 0x001fe20007ffe0ff */
[----:B--2---:R-:W-:Y:S01]  /*92840*/  @P6 STG.E.U16 [R20.64], R16 ;  /* 0x0000001014006986 */ /* 0x004fe2000c101506 */
[----:B------:R-:W-:-:S03]  /*92850*/  PRMT R3, R16, 0x7632, R3 ;  /* 0x0000763210037816 */ /* 0x000fc60000000003 */
[----:B---3--:R0:W-:Y:S02]  /*92860*/  @P5 STG.E.U16 [R22.64], R17 ;  /* 0x0000001116005986 */ /* 0x0081e4000c101506 */
[----:B0-----:R-:W-:Y:S01]  /*92870*/  PRMT R22, R17, 0x7632, R22 ;  /* 0x0000763211167816 */ /* 0x001fe20000000016 */
[C---:B------:R-:W-:Y:S01]  /*92880*/  IMAD.WIDE R16, R18.reuse, 0x2, R6 ;  /* 0x0000000212107825 */ /* 0x040fe200078e0206 */
[----:B------:R-:W-:-:S03]  /*92890*/  IADD3 R23, R18, c[0x0][0x198], RZ ;  /* 0x0000660012177a10 */ /* 0x000fc60007ffe0ff */
[----:B------:R-:W-:Y:S01]  /*928a0*/  IMAD.WIDE R18, R18, 0x2, R4 ;  /* 0x0000000212127825 */ /* 0x000fe200078e0204 */
        /* <DEDUP_REMOVED lines=84> */
[----:B0-----:R-:W2:Y:S01]  /*92df0*/  LDL.LU R17, [R1+0x550] ;  /* 0x0005500001117983 */ /* 0x001ea20000300800 */
[----:B------:R-:W-:-:S04]  /*92e00*/  IADD3 R23, R28, 0x10e, RZ ;  /* 0x0000010e1c177810 */ /* 0x000fc80007ffe0ff */
[----:B------:R-:W-:Y:S02]  /*92e10*/  ISETP.GE.AND P2, PT, R23, c[0x0][0x17c], PT ;  /* 0x00005f0017007a0c */ /* 0x000fe40003f46270 */
[C---:B------:R-:W-:Y:S02]  /*92e20*/  ISETP.LT.AND P5, PT, R26.reuse, c[0x0][0x178], !P5 ;  /* 0x00005e001a007a0c */ /* 0x040fe40006fa1270 */
[----:B------:R-:W-:Y:S02]  /*92e30*/  ISETP.LT.AND P6, PT, R27, c[0x0][0x178], !P2 ;  /* 0x00005e001b007a0c */ /* 0x000fe400057c1270 */
[----:B------:R-:W-:Y:S02]  /*92e40*/  ISETP.LT.AND P2, PT, R26, c[0x0][0x178], !P2 ;  /* 0x00005e001a007a0c */ /* 0x000fe40005741270 */
[C---:B------:R-:W-:Y:S01]  /*92e50*/  IADD3 R3, R18.reuse, c[0x0][0x198], RZ ;  /* 0x0000660012037a10 */ /* 0x040fe20007ffe0ff */
[----:B------:R-:W-:Y:S01]  /*92e60*/  IMAD.WIDE R18, R18, 0x2, R4 ;  /* 0x0000000212127825 */ /* 0x000fe200078e0204 */
[----:B------:R-:W-:-:S03]  /*92e70*/  PRMT R24, R25, 0x7632, R24 ;  /* 0x0000763219187816 */ /* 0x000fc60000000018 */
[----:B------:R-:W-:-:S04]  /*92e80*/  IMAD.WIDE R20, R3, 0x2, R6 ;  /* 0x0000000203147825 */ /* 0x000fc800078e0206 */
[----:B------:R-:W-:Y:S01]  /*92e90*/  IMAD.WIDE R22, R3, 0x2, R4 ;  /* 0x0000000203167825 */ /* 0x000fe200078e0204 */
[----:B------:R0:W-:Y:S01]  /*92ea0*/  @P5 STG.E.U16 [R18.64], R24 ;  /* 0x0000001812005986 */ /* 0x0001e2000c101506 */
[----:B------:R-:W-:-:S04]  /*92eb0*/  IADD3 R25, R28, 0x10f, RZ ;  /* 0x0000010f1c197810 */ /* 0x000fc80007ffe0ff */
[----:B------:R-:W-:Y:S01]  /*92ec0*/  ISETP.GE.AND P3, PT, R25, c[0x0][0x17c], PT ;  /* 0x00005f0019007a0c */ /* 0x000fe20003f66270 */
[----:B0-----:R-:W3:Y:S03]  /*92ed0*/  LDL.LU R24, [R1+0x4f0] ;  /* 0x0004f00001187983 */ /* 0x001ee60000300800 */
[----:B------:R-:W-:Y:S02]  /*92ee0*/  ISETP.LT.AND P5, PT, R27, c[0x0][0x178], !P3 ;  /* 0x00005e001b007a0c */ /* 0x000fe40005fa1270 */
[----:B------:R-:W-:Y:S01]  /*92ef0*/  IADD3 R18, R3, c[0x0][0x198], RZ ;  /* 0x0000660003127a10 */ /* 0x000fe20007ffe0ff */
[----:B--2---:R-:W-:Y:S04]  /*92f00*/  @P6 STG.E.U16 [R20.64], R17 ;  /* 0x0000001114006986 */ /* 0x004fe8000c101506 */
[----:B------:R0:W-:Y:S04]  /*92f10*/  @P2 STG.E.U16 [R22.64], R12 ;  /* 0x0000000c16002986 */ /* 0x0001e8000c101506 */
[----:B0-----:R-:W2:Y:S01]  /*92f20*/  LDL.LU R23, [R1+0x560] ;  /* 0x0005600001177983 */ /* 0x001ea20000300800 */
[----:B------:R-:W-:Y:S01]  /*92f30*/  PRMT R0, R17, 0x7632, R0 ;  /* 0x0000763211007816 */ /* 0x000fe20000000000 */
[----:B------:R-:W-:Y:S01]  /*92f40*/  IMAD.WIDE R16, R18, 0x2, R6 ;  /* 0x0000000212107825 */ /* 0x000fe200078e0206 */
[----:B------:R-:W-:Y:S01]  /*92f50*/  IADD3 R22, R28, 0x111, RZ ;  /* 0x000001111c167810 */ /* 0x000fe20007ffe0ff */
[----:B------:R-:W4:Y:S04]  /*92f60*/  LDL.LU R25, [R1+0x490] ;  /* 0x0004900001197983 */ /* 0x000f280000300800 */
[----:B------:R0:W-:Y:S01]  /*92f70*/  @P5 STG.E.U16 [R16.64], R0 ;  /* 0x0000000010005986 */ /* 0x0001e2000c101506 */
[----:B------:R-:W-:-:S03]  /*92f80*/  ISETP.GE.AND P5, PT, R22, c[0x0][0x17c], PT ;  /* 0x00005f0016007a0c */ /* 0x000fc60003fa6270 */
[----:B------:R-:W4:Y:S01]  /*92f90*/  LDL.LU R22, [R1+0x570] ;  /* 0x0005700001167983 */ /* 0x000f220000300800 */
[C---:B------:R-:W-:Y:S02]  /*92fa0*/  ISETP.LT.AND P3, PT, R26.reuse, c[0x0][0x178], !P3 ;  /* 0x00005e001a007a0c */ /* 0x040fe40005f61270 */
[----:B------:R-:W-:Y:S02]  /*92fb0*/  ISETP.LT.AND P6, PT, R27, c[0x0][0x178], !P4 ;  /* 0x00005e001b007a0c */ /* 0x000fe400067c1270 */
[----:B------:R-:W-:Y:S02]  /*92fc0*/  ISETP.LT.AND P4, PT, R26, c[0x0][0x178], !P4 ;  /* 0x00005e001a007a0c */ /* 0x000fe40006781270 */
[----:B------:R-:W-:Y:S02]  /*92fd0*/  IADD3 R20, R28, 0x115, RZ ;  /* 0x000001151c147810 */ /* 0x000fe40007ffe0ff */
[C---:B------:R-:W-:Y:S01]  /*92fe0*/  IADD3 R3, R18.reuse, c[0x0][0x198], RZ ;  /* 0x0000660012037a10 */ /* 0x040fe20007ffe0ff */
[----:B------:R-:W-:Y:S01]  /*92ff0*/  IMAD.WIDE R18, R18, 0x2, R4 ;  /* 0x0000000212127825 */ /* 0x000fe200078e0204 */
[----:B------:R-:W-:-:S02]  /*93000*/  PRMT R12, R12, 0x7632, R12 ;  /* 0x000076320c0c7816 */ /* 0x000fc4000000000c */
[----:B------:R-:W-:Y:S01]  /*93010*/  ISETP.GE.AND P2, PT, R20, c[0x0][0x17c], PT ;  /* 0x00005f0014007a0c */ /* 0x000fe20003f46270 */
[C---:B------:R-:W-:Y:S01]  /*93020*/  IMAD.WIDE R20, R3.reuse, 0x2, R6 ;  /* 0x0000000203147825 */ /* 0x040fe200078e0206 */
[----:B0-----:R-:W-:Y:S01]  /*93030*/  IADD3 R0, R28, 0x112, RZ ;  /* 0x000001121c007810 */ /* 0x001fe20007ffe0ff */
[----:B------:R3:W-:Y:S02]  /*93040*/  @P3 STG.E.U16 [R18.64], R12 ;  /* 0x0000000c12003986 */ /* 0x0007e4000c101506 */
[C---:B------:R-:W-:Y:S01]  /*93050*/  IMAD.WIDE R16, R3.reuse, 0x2, R4 ;  /* 0x0000000203107825 */ /* 0x040fe200078e0204 */
[----:B------:R-:W-:Y:S02]  /*93060*/  ISETP.GE.AND P3, PT, R0, c[0x0][0x17c], PT ;  /* 0x00005f0000007a0c */ /* 0x000fe40003f66270 */
[----:B------:R-:W-:Y:S02]  /*93070*/  IADD3 R0, R3, c[0x0][0x198], RZ ;  /* 0x0000660003007a10 */ /* 0x000fe40007ffe0ff */
[----:B---3--:R-:W-:-:S03]  /*93080*/  PRMT R12, R24, 0x7632, R12 ;  /* 0x00007632180c7816 */ /* 0x008fc6000000000c */
[----:B------:R-:W-:Y:S01]  /*93090*/  IMAD.WIDE R18, R0, 0x2, R6 ;  /* 0x0000000200127825 */ /* 0x000fe200078e0206 */
[----:B--2---:R-:W-:Y:S01]  /*930a0*/  @P6 STG.E.U16 [R20.64], R23 ;  /* 0x0000001714006986 */ /* 0x004fe2000c101506 */
[----:B------:R-:W-:Y:S02]  /*930b0*/  ISETP.LT.AND P6, PT, R27, c[0x0][0x178], !P5 ;  /* 0x00005e001b007a0c */ /* 0x000fe40006fc1270 */
[C---:B------:R-:W-:Y:S01]  /*930c0*/  ISETP.LT.AND P5, PT, R26.reuse, c[0x0][0x178], !P5 ;  /* 0x00005e001a007a0c */ /* 0x040fe20006fa1270 */
[----:B------:R0:W-:Y:S01]  /*930d0*/  @P4 STG.E.U16 [R16.64], R24 ;  /* 0x0000001810004986 */ /* 0x0001e2000c101506 */
[----:B------:R-:W-:Y:S02]  /*930e0*/  PRMT R3, R23, 0x7632, R3 ;  /* 0x0000763217037816 */ /* 0x000fe40000000003 */
[----:B------:R-:W-:Y:S02]  /*930f0*/  ISETP.LT.AND P4, PT, R27, c[0x0][0x178], !P3 ;  /* 0x00005e001b007a0c */ /* 0x000fe40005f81270 */
[----:B------:R-:W-:Y:S01]  /*93100*/  ISETP.LT.AND P3, PT, R26, c[0x0][0x178], !P3 ;  /* 0x00005e001a007a0c */ /* 0x000fe20005f61270 */
[----:B0-----:R-:W2:Y:S01]  /*93110*/  LDL.LU R24, [R1+0x580] ;  /* 0x0005800001187983 */ /* 0x001ea20000300800 */
[C---:B------:R-:W-:Y:S01]  /*93120*/  IMAD.WIDE R16, R0.reuse, 0x2, R4 ;  /* 0x0000000200107825 */ /* 0x040fe200078e0204 */
[----:B------:R-:W-:-:S02]  /*93130*/  IADD3 R0, R0, c[0x0][0x198], RZ ;  /* 0x0000660000007a10 */ /* 0x000fc40007ffe0ff */
[----:B------:R-:W3:Y:S04]  /*93140*/  LDL.LU R23, [R1+0x360] ;  /* 0x0003600001177983 */ /* 0x000ee80000300800 */
[----:B------:R0:W-:Y:S04]  /*93150*/  @P6 STG.E.U16 [R18.64], R3 ;  /* 0x0000000312006986 */ /* 0x0001e8000c101506 */
[----:B------:R1:W-:Y:S01]  /*93160*/  @P5 STG.E.U16 [R16.64], R12 ;  /* 0x0000000c10005986 */ /* 0x0003e2000c101506 */
[----:B0-----:R-:W-:-:S04]  /*93170*/  IMAD.WIDE R18, R0, 0x2, R4 ;  /* 0x0000000200127825 */ /* 0x001fc800078e0204 */
[----:B-1----:R-:W-:Y:S01]  /*93180*/  IMAD.WIDE R16, R0, 0x2, R6 ;  /* 0x0000000200107825 */ /* 0x002fe200078e0206 */
[----:B----4-:R-:W-:-:S04]  /*93190*/  PRMT R12, R25, 0x7632, R12 ;  /* 0x00007632190c7816 */ /* 0x010fc8000000000c */
[----:B------:R-:W-:Y:S04]  /*931a0*/  @P4 STG.E.U16 [R16.64], R22 ;  /* 0x0000001610004986 */ /* 0x000fe8000c101506 */
[----:B------:R0:W-:Y:S04]  /*931b0*/  @P3 STG.E.U16 [R18.64], R25 ;  /* 0x0000001912003986 */ /* 0x0001e8000c101506 */
[----:B0-----:R-:W4:Y:S01]  /*931c0*/  LDL.LU R25, [R1+0x590] ;  /* 0x0005900001197983 */ /* 0x001f220000300800 */
[----:B------:R-:W-:-:S04]  /*931d0*/  IADD3 R20, R28, 0x113, RZ ;  /* 0x000001131c147810 */ /* 0x000fc80007ffe0ff */
[----:B------:R-:W-:Y:S02]  /*931e0*/  ISETP.GE.AND P6, PT, R20, c[0x0][0x17c], PT ;  /* 0x00005f0014007a0c */ /* 0x000fe40003fc6270 */
[----:B------:R-:W-:Y:S02]  /*931f0*/  IADD3 R3, R28, 0x114, RZ ;  /* 0x000001141c037810 */ /* 0x000fe40007ffe0ff */
[----:B------:R-:W-:Y:S02]  /*93200*/  ISETP.LT.AND P5, PT, R27, c[0x0][0x178], !P6 ;  /* 0x00005e001b007a0c */ /* 0x000fe400077a1270 */
[----:B------:R-:W-:Y:S02]  /*93210*/  ISETP.LT.AND P6, PT, R26, c[0x0][0x178], !P6 ;  /* 0x00005e001a007a0c */ /* 0x000fe400077c1270 */
[----:B------:R-:W-:Y:S02]  /*93220*/  IADD3 R0, R0, c[0x0][0x198], RZ ;  /* 0x0000660000007a10 */ /* 0x000fe40007ffe0ff */
[----:B------:R-:W-:-:S02]  /*93230*/  ISETP.GE.AND P4, PT, R3, c[0x0][0x17c], PT ;  /* 0x00005f0003007a0c */ /* 0x000fc40003f86270 */
[----:B------:R-:W-:Y:S01]  /*93240*/  PRMT R3, R22, 0x7632, R3 ;  /* 0x0000763216037816 */ /* 0x000fe20000000003 */
[----:B------:R-:W-:Y:S01]  /*93250*/  IMAD.WIDE R16, R0, 0x2, R6 ;  /* 0x0000000200107825 */ /* 0x000fe200078e0206 */
[----:B------:R-:W-:-:S03]  /*93260*/  ISETP.LT.AND P3, PT, R27, c[0x0][0x178], !P4 ;  /* 0x00005e001b007a0c */ /* 0x000fc60006761270 */
[C---:B------:R-:W-:Y:S01]  /*93270*/  IMAD.WIDE R18, R0.reuse, 0x2, R4 ;  /* 0x0000000200127825 */ /* 0x040fe200078e0204 */
[----:B------:R-:W-:Y:S01]  /*93280*/  IADD3 R0, R0, c[0x0][0x198], RZ ;  /* 0x0000660000007a10 */ /* 0x000fe20007ffe0ff */
[----:B------:R0:W-:Y:S01]  /*93290*/  @P5 STG.E.U16 [R16.64], R3 ;  /* 0x0000000310005986 */ /* 0x0001e2000c101506 */
[----:B------:R-:W-:-:S03]  /*932a0*/  ISETP.LT.AND P4, PT, R26, c[0x0][0x178], !P4 ;  /* 0x00005e001a007a0c */ /* 0x000fc60006781270 */
[----:B------:R1:W-:Y:S01]  /*932b0*/  @P6 STG.E.U16 [R18.64], R12 ;  /* 0x0000000c12006986 */ /* 0x0003e2000c101506 */
[----:B------:R-:W-:Y:S02]  /*932c0*/  ISETP.LT.AND P6, PT, R27, c[0x0][0x178], !P2 ;  /* 0x00005e001b007a0c */ /* 0x000fe400057c1270 */
[----:B------:R-:W-:Y:S02]  /*932d0*/  IADD3 R20, R0, c[0x0][0x198], RZ ;  /* 0x0000660000147a10 */ /* 0x000fe40007ffe0ff */
[----:B0-----:R-:W-:Y:S01]  /*932e0*/  IADD3 R3, R28, 0x11a, RZ ;  /* 0x0000011a1c037810 */ /* 0x001fe20007ffe0ff */
[----:B------:R-:W-:-:S03]  /*932f0*/  IMAD.WIDE R16, R0, 0x2, R6 ;  /* 0x0000000200107825 */ /* 0x000fc600078e0206 */
[----:B------:R-:W-:Y:S02]  /*93300*/  ISETP.GE.AND P5, PT, R3, c[0x0][0x17c], PT ;  /* 0x00005f0003007a0c */ /* 0x000fe40003fa6270 */
[----:B------:R-:W-:Y:S01]  /*93310*/  IADD3 R3, R28, 0x116, RZ ;  /* 0x000001161c037810 */ /* 0x000fe20007ffe0ff */
[----:B-1----:R-:W-:Y:S01]  /*93320*/  IMAD.WIDE R18, R20, 0x2, R6 ;  /* 0x0000000214127825 */ /* 0x002fe200078e0206 */
[----:B------:R-:W-:Y:S02]  /*93330*/  ISETP.LT.AND P2, PT, R26, c[0x0][0x178], !P2 ;  /* 0x00005e001a007a0c */ /* 0x000fe40005741270 */
[----:B------:R-:W-:Y:S01]  /*93340*/  IADD3 R12, R28, 0x117, RZ ;  /* 0x000001171c0c7810 */ /* 0x000fe20007ffe0ff */
[----:B--2---:R0:W-:Y:S01]  /*93350*/  @P3 STG.E.U16 [R16.64], R24 ;  /* 0x0000001810003986 */ /* 0x0041e2000c101506 */
[----:B------:R-:W-:Y:S01]  /*93360*/  ISETP.GE.AND P3, PT, R3, c[0x0][0x17c], PT ;  /* 0x00005f0003007a0c */ /* 0x000fe20003f66270 */
[----:B0-----:R-:W-:Y:S01]  /*93370*/  IMAD.WIDE R16, R0, 0x2, R4 ;  /* 0x0000000200107825 */ /* 0x001fe200078e0204 */
[----:B------:R-:W-:-:S02]  /*93380*/  PRMT R0, R24, 0x7632, R0 ;  /* 0x0000763218007816 */ /* 0x000fc40000000000 */
[----:B---3--:R-:W-:Y:S01]  /*93390*/  PRMT R3, R23, 0x7632, R3 ;  /* 0x0000763217037816 */ /* 0x008fe20000000003 */
[----:B------:R-:W2:Y:S04]  /*933a0*/  LDL.LU R24, [R1+0x4d0] ;  /* 0x0004d00001187983 */ /* 0x000ea80000300800 */
[----:B------:R0:W-:Y:S01]  /*933b0*/  @P4 STG.E.U16 [R16.64], R23 ;  /* 0x0000001710004986 */ /* 0x0001e2000c101506 */
[----:B------:R-:W-:Y:S02]  /*933c0*/  ISETP.LT.AND P4, PT, R27, c[0x0][0x178], !P3 ;  /* 0x00005e001b007a0c */ /* 0x000fe40005f81270 */
[----:B------:R-:W-:Y:S01]  /*933d0*/  ISETP.LT.AND P3, PT, R26, c[0x0][0x178], !P3 ;  /* 0x00005e001a007a0c */ /* 0x000fe20005f61270 */
[----:B------:R1:W-:Y:S01]  /*933e0*/  @P6 STG.E.U16 [R18.64], R0 ;  /* 0x0000000012006986 */ /* 0x0003e2000c101506 */
[----:B------:R-:W-:Y:S01]  /*933f0*/  ISETP.GE.AND P6, PT, R12, c[0x0][0x17c], PT ;  /* 0x00005f000c007a0c */ /* 0x000fe20003fc6270 */
[C---:B0-----:R-:W-:Y:S01]  /*93400*/  IMAD.WIDE R16, R20.reuse, 0x2, R4 ;  /* 0x0000000214107825 */ /* 0x041fe200078e0204 */
[----:B-1----:R-:W-:-:S04]  /*93410*/  IADD3 R0, R20, c[0x0][0x198], RZ ;  /* 0x0000660014007a10 */ /* 0x002fc80007ffe0ff */
[----:B------:R0:W-:Y:S01]  /*93420*/  @P2 STG.E.U16 [R16.64], R3 ;  /* 0x0000000310002986 */ /* 0x0001e2000c101506 */
[----:B------:R-:W-:-:S04]  /*93430*/  IMAD.WIDE R18, R0, 0x2, R6 ;  /* 0x0000000200127825 */ /* 0x000fc800078e0206 */
[C---:B------:R-:W-:Y:S01]  /*93440*/  IMAD.WIDE R20, R0.reuse, 0x2, R4 ;  /* 0x0000000200147825 */ /* 0x040fe200078e0204 */
[----:B----4-:R1:W-:Y:S04]  /*93450*/  @P4 STG.E.U16 [R18.64], R25 ;  /* 0x0000001912004986 */ /* 0x0103e8000c101506 */
[----:B------:R-:W-:Y:S01]  /*93460*/  @P3 STG.E.U16 [R20.64], R8 ;  /* 0x0000000814003986 */ /* 0x000fe2000c101506 */
[----:B------:R-:W-:Y:S02]  /*93470*/  ISETP.LT.AND P3, PT, R27, c[0x0][0x178], !P6 ;  /* 0x00005e001b007a0c */ /* 0x000fe40007761270 */
[----:B0-----:R-:W-:Y:S02]  /*93480*/  PRMT R3, R25, 0x7632, R3 ;  /* 0x0000763219037816 */ /* 0x001fe40000000003 */
[----:B-1----:R-:W-:Y:S01]  /*93490*/  IADD3 R18, R0, c[0x0][0x198], RZ ;  /* 0x0000660000127a10 */ /* 0x002fe20007ffe0ff */
[----:B------:R-:W3:Y:S04]  /*934a0*/  LDL.LU R25, [R1+0x3f0] ;  /* 0x0003f00001197983 */ /* 0x000ee80000300800 */
[----:B------:R-:W-:-:S05]  /*934b0*/  IMAD.WIDE R16, R18, 0x2, R6 ;  /* 0x0000000212107825 */ /* 0x000fca00078e0206 */
[----:B------:R0:W-:Y:S04]  /*934c0*/  @P3 STG.E.U16 [R16.64], R3 ;  /* 0x0000000310003986 */ /* 0x0001e8000c101506 */
[----:B0-----:R-:W4:Y:S01]  /*934d0*/  LDL.LU R17, [R1+0x5c0] ;  /* 0x0005c00001117983 */ /* 0x001f220000300800 */
        /* <DEDUP_REMOVED lines=10> */
[----:B------:R2:W-:Y:S02]  /*93580*/  @P6 STG.E.U16 [R18.64], R8 ;  /* 0x0000000812006986 */ /* 0x0005e4000c101506 */
[----:B--2---:R-:W-:Y:S02]  /*93590*/  PRMT R8, R24, 0x7632, R8 ;  /* 0x0000763218087816 */ /* 0x004fe40000000008 */
[----:B----4-:R-:W-:Y:S04]  /*935a0*/  @P4 STG.E.U16 [R20.64], R17 ;  /* 0x0000001114004986 */ /* 0x010fe8000c101506 */
[----:B------:R0:W-:Y:S04]  /*935b0*/  @P2 STG.E.U16 [R22.64], R24 ;  /* 0x0000001816002986 */ /* 0x0001e8000c101506 */
[----:B0-----:R-:W2:Y:S04]  /*935c0*/  LDL.LU R22, [R1+0x5b0] ;  /* 0x0005b00001167983 */ /* 0x001ea80000300800 */
[----:B------:R-:W4:Y:S04]  /*935d0*/  LDL.LU R23, [R1+0x5a0] ;  /* 0x0005a00001177983 */ /* 0x000f280000300800 */
[----:B------:R-:W4:Y:S01]  /*935e0*/  LDL.LU R24, [R1+0x520] ;  /* 0x0005200001187983 */ /* 0x000f220000300800 */
[----:B------:R-:W-:-:S04]  /*935f0*/  IADD3 R12, R28, 0x119, RZ ;  /* 0x000001191c0c7810 */ /* 0x000fc80007ffe0ff */
[----:B------:R-:W-:-:S04]  /*93600*/  ISETP.GE.AND P3, PT, R12, c[0x0][0x17c], PT ;  /* 0x00005f000c007a0c */ /* 0x000fc80003f66270 */
[C---:B------:R-:W-:Y:S02]  /*93610*/  ISETP.LT.AND P4, PT, R27.reuse, c[0x0][0x178], !P3 ;  /* 0x00005e001b007a0c */ /* 0x040fe40005f81270 */
[----:B------:R-:W-:Y:S02]  /*93620*/  IADD3 R18, R0, c[0x0][0x198], RZ ;  /* 0x0000660000127a10 */ /* 0x000fe40007ffe0ff */
[C---:B------:R-:W-:Y:S02]  /*93630*/  ISETP.LT.AND P3, PT, R26.reuse, c[0x0][0x178], !P3 ;  /* 0x00005e001a007a0c */ /* 0x040fe40005f61270 */
[----:B------:R-:W-:Y:S02]  /*93640*/  ISETP.LT.AND P6, PT, R27, c[0x0][0x178], !P5 ;  /* 0x00005e001b007a0c */ /* 0x000fe40006fc1270 */
[----:B------:R-:W-:Y:S02]  /*93650*/  ISETP.LT.AND P5, PT, R26, c[0x0][0x178], !P5 ;  /* 0x00005e001a007a0c */ /* 0x000fe40006fa1270 */
[----:B------:R-:W-:Y:S01]  /*93660*/  PRMT R3, R17, 0x7632, R3 ;  /* 0x0000763211037816 */ /* 0x000fe20000000003 */
[----:B------:R-:W-:Y:S01]  /*93670*/  IMAD.WIDE R16, R18, 0x2, R6 ;  /* 0x0000000212107825 */ /* 0x000fe200078e0206 */
[----:B------:R-:W-:-:S02]  /*93680*/  IADD3 R20, R28, 0x11f, RZ ;  /* 0x0000011f1c147810 */ /* 0x000fc40007ffe0ff */
[C---:B------:R-:W-:Y:S01]  /*93690*/  IADD3 R0, R18.reuse, c[0x0][0x198], RZ ;  /* 0x0000660012007a10 */ /* 0x040fe20007ffe0ff */
[----:B------:R-:W-:Y:S01]  /*936a0*/  IMAD.WIDE R18, R18, 0x2, R4 ;  /* 0x0000000212127825 */ /* 0x000fe200078e0204 */
[----:B------:R-:W-:Y:S01]  /*936b0*/  IADD3 R12, R28, 0x11b, RZ ;  /* 0x0000011b1c0c7810 */ /* 0x000fe20007ffe0ff */
[----:B------:R0:W-:Y:S01]  /*936c0*/  @P4 STG.E.U16 [R16.64], R3 ;  /* 0x0000000310004986 */ /* 0x0001e2000c101506 */
[----:B------:R-:W-:Y:S01]  /*936d0*/  ISETP.GE.AND P2, PT, R20, c[0x0][0x17c], PT ;  /* 0x00005f0014007a0c */ /* 0x000fe20003f46270 */
[----:B------:R-:W-:Y:S01]  /*936e0*/  IMAD.WIDE R20, R0, 0x2, R6 ;  /* 0x0000000200147825 */ /* 0x000fe200078e0206 */
[----:B------:R-:W-:Y:S01]  /*936f0*/  ISETP.GE.AND P4, PT, R12, c[0x0][0x17c], PT ;  /* 0x00005f000c007a0c */ /* 0x000fe20003f86270 */
[----:B------:R3:W-:Y:S02]  /*93700*/  @P3 STG.E.U16 [R18.64], R8 ;  /* 0x0000000812003986 */ /* 0x0007e4000c101506 */
[----:B0-----:R-:W-:Y:S01]  /*93710*/  IMAD.WIDE R16, R0, 0x2, R4 ;  /* 0x0000000200107825 */ /* 0x001fe200078e0204 */
[----:B------:R-:W-:-:S02]  /*93720*/  IADD3 R3, R28, 0x11c, RZ ;  /* 0x0000011c1c037810 */ /* 0x000fc40007ffe0ff */
[----:B---3--:R-:W-:Y:S02]  /*93730*/  PRMT R8, R25, 0x7632, R8 ;  /* 0x0000763219087816 */ /* 0x008fe40000000008 */
[----:B------:R-:W-:Y:S02]  /*93740*/  ISETP.GE.AND P3, PT, R3, c[0x0][0x17c], PT ;  /* 0x00005f0003007a0c */ /* 0x000fe40003f66270 */
[----:B------:R-:W-:-:S05]  /*93750*/  IADD3 R0, R0, c[0x0][0x198], RZ ;  /* 0x0000660000007a10 */ /* 0x000fca0007ffe0ff */
[----:B------:R-:W-:Y:S01]  /*93760*/  IMAD.WIDE R18, R0, 0x2, R4 ;  /* 0x0000000200127825 */ /* 0x000fe200078e0204 */
[----:B--2---:R-:W-:Y:S01]  /*93770*/  @P6 STG.E.U16 [R20.64], R22 ;  /* 0x0000001614006986 */ /* 0x004fe2000c101506 */
[----:B------:R-:W-:-:S03]  /*93780*/  ISETP.LT.AND P6, PT, R27, c[0x0][0x178], !P4 ;  /* 0x00005e001b007a0c */ /* 0x000fc600067c1270 */
[----:B------:R0:W-:Y:S01]  /*93790*/  @P5 STG.E.U16 [R16.64], R25 ;  /* 0x0000001910005986 */ /* 0x0001e2000c101506 */
[----:B------:R-:W-:Y:S02]  /*937a0*/  ISETP.LT.AND P4, PT, R26, c[0x0][0x178], !P4 ;  /* 0x00005e001a007a0c */ /* 0x000fe40006781270 */
[----:B------:R-:W-:Y:S02]  /*937b0*/  PRMT R3, R22, 0x7632, R3 ;  /* 0x0000763216037816 */ /* 0x000fe40000000003 */
[----:B------:R-:W-:Y:S01]  /*937c0*/  ISETP.LT.AND P5, PT, R27, c[0x0][0x178], !P3 ;  /* 0x00005e001b007a0c */ /* 0x000fe20005fa1270 */
[----:B0-----:R-:W2:Y:S01]  /*937d0*/  LDL.LU R25, [R1+0x5d0] ;  /* 0x0005d00001197983 */ /* 0x001ea20000300800 */
[----:B------:R-:W-:Y:S01]  /*937e0*/  IMAD.WIDE R16, R0, 0x2, R6 ;  /* 0x0000000200107825 */ /* 0x000fe200078e0206 */
[----:B------:R-:W-:Y:S02]  /*937f0*/  ISETP.LT.AND P3, PT, R26, c[0x0][0x178], !P3 ;  /* 0x00005e001a007a0c */ /* 0x000fe40005f61270 */
[----:B------:R-:W3:Y:S01]  /*93800*/  LDL.LU R22, [R1+0x530] ;  /* 0x0005300001167983 */ /* 0x000ee20000300800 */
[----:B------:R-:W-:-:S03]  /*93810*/  IADD3 R0, R0, c[0x0][0x198], RZ ;  /* 0x0000660000007a10 */ /* 0x000fc60007ffe0ff */
[----:B------:R0:W-:Y:S04]  /*93820*/  @P6 STG.E.U16 [R16.64], R3 ;  /* 0x0000000310006986 */ /* 0x0001e8000c101506 */
[----:B------:R1:W-:Y:S01]  /*93830*/  @P4 STG.E.U16 [R18.64], R8 ;  /* 0x0000000812004986 */ /* 0x0003e2000c101506 */
[----:B0-----:R-:W-:Y:S01]  /*93840*/  IMAD.WIDE R16, R0, 0x2, R6 ;  /* 0x0000000200107825 */ /* 0x001fe200078e0206 */
[----:B------:R-:W-:-:S03]  /*93850*/  IADD3 R3, R28, 0x11e, RZ ;  /* 0x0000011e1c037810 */ /* 0x000fc60007ffe0ff */
[----:B-1----:R-:W-:Y:S01]  /*93860*/  IMAD.WIDE R18, R0, 0x2, R4 ;  /* 0x0000000200127825 */ /* 0x002fe200078e0204 */
[----:B----4-:R0:W-:Y:S01]  /*93870*/  @P5 STG.E.U16 [R16.64], R23 ;  /* 0x0000001710005986 */ /* 0x0101e2000c101506 */
[----:B------:R-:W-:Y:S02]  /*93880*/  ISETP.GE.AND P5, PT, R3, c[0x0][0x17c], PT ;  /* 0x00005f0003007a0c */ /* 0x000fe40003fa6270 */
[----:B------:R-:W-:Y:S01]  /*93890*/  PRMT R8, R23, 0x7632, R8 ;  /* 0x0000763217087816 */ /* 0x000fe20000000008 */
[----:B------:R1:W-:Y:S01]  /*938a0*/  @P3 STG.E.U16 [R18.64], R24 ;  /* 0x0000001812003986 */ /* 0x0003e2000c101506 */
[----:B------:R-:W-:-:S03]  /*938b0*/  PRMT R3, R24, 0x7632, R3 ;  /* 0x0000763218037816 */ /* 0x000fc60000000003 */
[----:B0-----:R-:W4:Y:S04]  /*938c0*/  LDL.LU R23, [R1+0x414] ;  /* 0x0004140001177983 */ /* 0x001f280000300800 */
[----:B-1----:R-:W4:Y:S01]  /*938d0*/  LDL.LU R24, [R1+0x3c4] ;  /* 0x0003c40001187983 */ /* 0x002f220000300800 */
        /* <DEDUP_REMOVED lines=13> */
[C---:B------:R-:W-:Y:S01]  /*939b0*/  IADD3 R12, R0.reuse, c[0x0][0x198], RZ ;  /* 0x00006600000c7a10 */ /* 0x040fe20007ffe0ff */
[----:B0-----:R-:W-:Y:S01]  /*939c0*/  IMAD.WIDE R16, R0, 0x2, R6 ;  /* 0x0000000200107825 */ /* 0x001fe200078e0206 */
[----:B-1----:R-:W-:-:S03]  /*939d0*/  IADD3 R3, R28, 0x120, RZ ;  /* 0x000001201c037810 */ /* 0x002fc60007ffe0ff */
[----:B------:R-:W-:Y:S01]  /*939e0*/  IMAD.WIDE R18, R12, 0x2, R6 ;  /* 0x000000020c127825 */ /* 0x000fe200078e0206 */
[----:B------:R-:W-:Y:S02]  /*939f0*/  ISETP.LT.AND P2, PT, R26, c[0x0][0x178], !P2 ;  /* 0x00005e001a007a0c */ /* 0x000fe40005741270 */
[----:B------:R-:W-:-:S04]  /*93a00*/  IADD3 R8, R28, 0x124, RZ ;  /* 0x000001241c087810 */ /* 0x000fc80007ffe0ff */
[----:B------:R-:W-:Y:S02]  /*93a10*/  ISETP.GE.AND P4, PT, R8, c[0x0][0x17c], PT ;  /* 0x00005f0008007a0c */ /* 0x000fe40003f86270 */
[----:B------:R-:W-:Y:S01]  /*93a20*/  IADD3 R8, R28, 0x121, RZ ;  /* 0x000001211c087810 */ /* 0x000fe20007ffe0ff */
[----:B--2---:R0:W-:Y:S01]  /*93a30*/  @P3 STG.E.U16 [R16.64], R25 ;  /* 0x0000001910003986 */ /* 0x0041e2000c101506 */
[----:B------:R-:W-:Y:S01]  /*93a40*/  ISETP.GE.AND P3, PT, R3, c[0x0][0x17c], PT ;  /* 0x00005f0003007a0c */ /* 0x000fe20003f66270 */
[----:B0-----:R-:W-:Y:S01]  /*93a50*/  IMAD.WIDE R16, R0, 0x2, R4 ;  /* 0x0000000200107825 */ /* 0x001fe200078e0204 */
[----:B------:R-:W-:Y:S02]  /*93a60*/  PRMT R0, R25, 0x7632, R0 ;  /* 0x0000763219007816 */ /* 0x000fe40000000000 */
[----:B---3--:R-:W-:Y:S01]  /*93a70*/  PRMT R3, R22, 0x7632, R3 ;  /* 0x0000763216037816 */ /* 0x008fe20000000003 */
[----:B------:R-:W2:Y:S04]  /*93a80*/  LDL.LU R25, [R1+0x3e4] ;  /* 0x0003e40001197983 */ /* 0x000ea80000300800 */
[----:B------:R0:W-:Y:S01]  /*93a90*/  @P5 STG.E.U16 [R16.64], R22 ;  /* 0x0000001610005986 */ /* 0x0001e2000c101506 */
[----:B------:R-:W-:-:S02]  /*93aa0*/  ISETP.LT.AND P5, PT, R27, c[0x0][0x178], !P3 ;  /* 0x00005e001b007a0c */ /* 0x000fc40005fa1270 */
        /* <DEDUP_REMOVED lines=15> */
[----:B---3--:R-:W3:Y:S04]  /*93ba0*/  LDL.LU R24, [R1+0x3d4] ;  /* 0x0003d40001187983 */ /* 0x008ee80000300800 */
        /* <DEDUP_REMOVED lines=8> */
[----:B------:R-:W-:-:S04]  /*93c30*/  IMAD.WIDE R18, R18, 0x2, R4 ;  /* 0x0000000212127825 */ /* 0x000fc800078e0204 */
        /* <DEDUP_REMOVED lines=12> */
[----:B------:R-:W-:Y:S02]  /*93d00*/  ISETP.LT.AND P3, PT, R26, c[0x0][0x178], !P3 ;  /* 0x00005e001a007a0c */ /* 0x000fe40005f61270 */
[----:B------:R-:W-:Y:S02]  /*93d10*/  IADD3 R18, R0, c[0x0][0x198], RZ ;  /* 0x0000660000127a10 */ /* 0x000fe40007ffe0ff */
[----:B------:R-:W-:Y:S02]  /*93d20*/  ISETP.LT.AND P6, PT, R27, c[0x0][0x178], !P4 ;  /* 0x00005e001b007a0c */ /* 0x000fe400067c1270 */
[----:B------:R-:W-:Y:S02]  /*93d30*/  ISETP.LT.AND P4, PT, R26, c[0x0][0x178], !P4 ;  /* 0x00005e001a007a0c */ /* 0x000fe40006781270 */
[----:B------:R-:W-:Y:S01]  /*93d40*/  PRMT R3, R17, 0x7632, R3 ;  /* 0x0000763211037816 */ /* 0x000fe20000000003 */
[----:B------:R-:W-:Y:S01]  /*93d50*/  IMAD.WIDE R16, R18, 0x2, R6 ;  /* 0x0000000212107825 */ /* 0x000fe200078e0206 */
[----:B------:R-:W-:-:S02]  /*93d60*/  IADD3 R20, R28, 0x129, RZ ;  /* 0x000001291c147810 */ /* 0x000fc40007ffe0ff */
[C---:B------:R-:W-:Y:S01]  /*93d70*/  IADD3 R0, R18.reuse, c[0x0][0x198], RZ ;  /* 0x0000660012007a10 */ /* 0x040fe20007ffe0ff */
[----:B------:R-:W-:Y:S01]  /*93d80*/  IMAD.WIDE R18, R18, 0x2, R4 ;  /* 0x0000000212127825 */ /* 0x000fe200078e0204 */
[----:B------:R-:W-:Y:S02]  /*93d90*/  IADD3 R12, R28, 0x125, RZ ;  /* 0x000001251c0c7810 */ /* 0x000fe40007ffe0ff */
[----:B------:R-:W-:Y:S01]  /*93da0*/  ISETP.GE.AND P2, PT, R20, c[0x0][0x17c], PT ;  /* 0x00005f0014007a0c */ /* 0x000fe20003f46270 */
[----:B------:R-:W-:Y:S01]  /*93db0*/  IMAD.WIDE R20, R0, 0x2, R6 ;  /* 0x0000000200147825 */ /* 0x000fe200078e0206 */
[----:B------:R0:W-:Y:S01]  /*93dc0*/  @P5 STG.E.U16 [R16.64], R3 ;  /* 0x0000000310005986 */ /* 0x0001e2000c101506 */
[----:B------:R-:W-:-:S03]  /*93dd0*/  ISETP.GE.AND P5, PT, R12, c[0x0][0x17c], PT ;  /* 0x00005f000c007a0c */ /* 0x000fc60003fa6270 */
[----:B------:R3:W-:Y:S01]  /*93de0*/  @P3 STG.E.U16 [R18.64], R8 ;  /* 0x0000000812003986 */ /* 0x0007e2000c101506 */
[----:B0-----:R-:W-:Y:S01]  /*93df0*/  IMAD.WIDE R16, R0, 0x2, R4 ;  /* 0x0000000200107825 */ /* 0x001fe200078e0204 */
[----:B------:R-:W-:Y:S02]  /*93e00*/  IADD3 R3, R28, 0x126, RZ ;  /* 0x000001261c037810 */ /* 0x000fe40007ffe0ff */
        /* <DEDUP_REMOVED lines=8> */
[----:B------:R-:W-:Y:S02]  /*93e90*/  ISETP.LT.AND P4, PT, R27, c[0x0][0x178], !P3 ;  /* 0x00005e001b007a0c */ /* 0x000fe40005f81270 */
[----:B------:R-:W-:Y:S01]  /*93ea0*/  PRMT R3, R22, 0x7632, R3 ;  /* 0x0000763216037816 */ /* 0x000fe20000000003 */
        /* <DEDUP_REMOVED lines=36> */
[----:B------:R-:W-:Y:S01]  /*940f0*/  ISETP.LT.AND P2, PT, R26, c[0x0][0x178], !P2 ;  /* 0x00005e001a007a0c */ /* 0x000fe20005741270 */
        /* <DEDUP_REMOVED lines=10> */
[----:B------:R-:W-:Y:S01]  /*941a0*/  IADD3 R3, R28, 0x12b, RZ ;  /* 0x0000012b1c037810 */ /* 0x000fe20007ffe0ff */
[C---:B0-----:R-:W-:Y:S01]  /*941b0*/  IMAD.WIDE R16, R12.reuse, 0x2, R4 ;  /* 0x000000020c107825 */ /* 0x041fe200078e0204 */
[----:B-1----:R-:W-:-:S04]  /*941c0*/  IADD3 R0, R12, c[0x0][0x198], RZ ;  /* 0x000066000c007a10 */ /* 0x002fc80007ffe0ff */
[----:B------:R-:W-:Y:S01]  /*941d0*/  @P2 STG.E.U16 [R16.64], R8 ;  /* 0x0000000810002986 */ /* 0x000fe2000c101506 */
[----:B------:R-:W-:Y:S01]  /*941e0*/  ISETP.GE.AND P6, PT, R3, c[0x0][0x17c], PT ;  /* 0x00005f0003007a0c */ /* 0x000fe20003fc6270 */
[----:B------:R-:W-:-:S04]  /*941f0*/  IMAD.WIDE R18, R0, 0x2, R6 ;  /* 0x0000000200127825 */ /* 0x000fc800078e0206 */
[C---:B------:R-:W-:Y:S01]  /*94200*/  IMAD.WIDE R20, R0.reuse, 0x2, R4 ;  /* 0x0000000200147825 */ /* 0x040fe200078e0204 */
[----:B----4-:R0:W-:Y:S04]  /*94210*/  @P4 STG.E.U16 [R18.64], R23 ;  /* 0x0000001712004986 */ /* 0x0101e8000c101506 */
[----:B------:R1:W-:Y:S01]  /*94220*/  @P3 STG.E.U16 [R20.64], R25 ;  /* 0x0000001914003986 */ /* 0x0003e2000c101506 */
[----:B------:R-:W-:Y:S02]  /*94230*/  ISETP.LT.AND P3, PT, R27, c[0x0][0x178], !P6 ;  /* 0x00005e001b007a0c */ /* 0x000fe40007761270 */
[----:B0-----:R-:W-:Y:S02]  /*94240*/  IADD3 R18, R0, c[0x0][0x198], RZ ;  /* 0x0000660000127a10 */ /* 0x001fe40007ffe0ff */
[----:B------:R-:W-:-:S03]  /*94250*/  PRMT R0, R23, 0x7632, R0 ;  /* 0x0000763217007816 */ /* 0x000fc60000000000 */
[----:B------:R-:W-:Y:S01]  /*94260*/  IMAD.WIDE R16, R18, 0x2, R6 ;  /* 0x0000000212107825 */ /* 0x000fe200078e0206 */
[----:B------:R-:W-:Y:S02]  /*94270*/  PRMT R8, R25, 0x7632, R8 ;  /* 0x0000763219087816 */ /* 0x000fe40000000008 */
[----:B-1----:R-:W3:Y:S04]  /*94280*/  LDL.LU R25, [R1+0x554] ;  /* 0x0005540001197983 */ /* 0x002ee80000300800 */
        /* <DEDUP_REMOVED lines=9> */
[----:B------:R-:W-:Y:S01]  /*94320*/  IMAD.WIDE R20, R3, 0x2, R6 ;  /* 0x0000000203147825 */ /* 0x000fe200078e0206 */
[----:B------:R-:W-:-:S03]  /*94330*/  IADD3 R12, R28, 0x12d, RZ ;  /* 0x0000012d1c0c7810 */ /* 0x000fc60007ffe0ff */
[----:B------:R-:W-:Y:S01]  /*94340*/  IMAD.WIDE R22, R3, 0x2, R4 ;  /* 0x0000000203167825 */ /* 0x000fe200078e0204 */
[----:B------:R0:W-:Y:S01]  /*94350*/  @P6 STG.E.U16 [R18.64], R8 ;  /* 0x0000000812006986 */ /* 0x0001e2000c101506 */
[----:B------:R-:W-:-:S03]  /*94360*/  ISETP.GE.AND P3, PT, R12, c[0x0][0x17c], PT ;  /* 0x00005f000c007a0c */ /* 0x000fc60003f66270 */
[----:B------:R-:W-:Y:S01]  /*94370*/  STL [R1+0x2384], R23 ;  /* 0x0023841701007387 */ /* 0x000fe20000100800 */
[----:B------:R-:W-:Y:S02]  /*94380*/  ISETP.LT.AND P6, PT, R27, c[0x0][0x178], !P5 ;  /* 0x00005e001b007a0c */ /* 0x000fe40006fc1270 */
[----:B0-----:R-:W-:Y:S02]  /*94390*/  IADD3 R18, R3, c[0x0][0x198], RZ ;  /* 0x0000660003127a10 */ /* 0x001fe40007ffe0ff */
[----:B------:R-:W-:Y:S02]  /*943a0*/  IADD3 R3, R28, 0x12f, RZ ;  /* 0x0000012f1c037810 */ /* 0x000fe40007ffe0ff */
[----:B------:R-:W-:Y:S02]  /*943b0*/  IADD3 R0, R18, c[0x0][0x198], RZ ;  /* 0x0000660012007a10 */ /* 0x000fe40007ffe0ff */
[----:B--2---:R-:W-:Y:S01]  /*943c0*/  PRMT R12, R24, 0x7632, R12 ;  /* 0x00007632180c7816 */ /* 0x004fe2000000000c */
[----:B----4-:R-:W-:Y:S04]  /*943d0*/  @P4 STG.E.U16 [R20.64], R17 ;  /* 0x0000001114004986 */ /* 0x010fe8000c101506 */
[----:B------:R0:W-:Y:S04]  /*943e0*/  @P2 STG.E.U16 [R22.64], R24 ;  /* 0x0000001816002986 */ /* 0x0001e8000c101506 */
[----:B0-----:R-:W2:Y:S04]  /*943f0*/  LDL.LU R22, [R1+0x564] ;  /* 0x0005640001167983 */ /* 0x001ea80000300800 */
[----:B------:R-:W4:Y:S01]  /*94400*/  LDL.LU R24, [R1+0x4f4] ;  /* 0x0004f40001187983 */ /* 0x000f220000300800 */
[----:B------:R-:W-:-:S02]  /*94410*/  ISETP.LT.AND P4, PT, R27, c[0x0][0x178], !P3 ;  /* 0x00005e001b007a0c */ /* 0x000fc40005f81270 */
[----:B------:R-:W-:Y:S02]  /*94420*/  ISETP.LT.AND P3, PT, R26, c[0x0][0x178], !P3 ;  /* 0x00005e001a007a0c */ /* 0x000fe40005f61270 */
[----:B------:R-:W-:Y:S01]  /*94430*/  PRMT R8, R17, 0x7632, R8 ;  /* 0x0000763211087816 */ /* 0x000fe20000000008 */
[----:B------:R-:W-:Y:S01]  /*94440*/  IMAD.WIDE R16, R18, 0x2, R6 ;  /* 0x0000000212107825 */ /* 0x000fe200078e0206 */
[----:B------:R-:W-:-:S03]  /*94450*/  IADD3 R20, R28, 0x133, RZ ;  /* 0x000001331c147810 */ /* 0x000fc60007ffe0ff */
[----:B------:R-:W-:Y:S01]  /*94460*/  IMAD.WIDE R18, R18, 0x2, R4 ;  /* 0x0000000212127825 */ /* 0x000fe200078e0204 */
[----:B------:R-:W-:-:S03]  /*94470*/  ISETP.GE.AND P2, PT, R20, c[0x0][0x17c], PT ;  /* 0x00005f0014007a0c */ /* 0x000fc60003f46270 */
[----:B------:R-:W-:Y:S01]  /*94480*/  @P4 STG.E.U16 [R16.64], R8 ;  /* 0x0000000810004986 */ /* 0x000fe2000c101506 */
[----:B------:R-:W-:Y:S01]  /*94490*/  ISETP.GE.AND P4, PT, R3, c[0x0][0x17c], PT ;  /* 0x00005f0003007a0c */ /* 0x000fe20003f86270 */
[----:B------:R-:W-:Y:S01]  /*944a0*/  IMAD.WIDE R20, R0, 0x2, R6 ;  /* 0x0000000200147825 */ /* 0x000fe200078e0206 */
[----:B------:R-:W-:Y:S01]  /*944b0*/  IADD3 R3, R28, 0x130, RZ ;  /* 0x000001301c037810 */ /* 0x000fe20007ffe0ff */
[----:B------:R-:W-:Y:S03]  /*944c0*/  @P3 STG.E.U16 [R18.64], R12 ;  /* 0x0000000c12003986 */ /* 0x000fe6000c101506 */
[----:B------:R-:W-:Y:S01]  /*944d0*/  ISETP.GE.AND P3, PT, R3, c[0x0][0x17c], PT ;  /* 0x00005f0003007a0c */ /* 0x000fe20003f66270 */
[----:B---3--:R0:W-:Y:S01]  /*944e0*/  @P6 STG.E.U16 [R20.64], R25 ;  /* 0x0000001914006986 */ /* 0x0081e2000c101506 */
[----:B------:R-:W-:-:S03]  /*944f0*/  PRMT R3, R25, 0x7632, R3 ;  /* 0x0000763219037816 */ /* 0x000fc60000000003 */
[----:B0-----:R-:W3:Y:S01]  /*94500*/  LDL.LU R25, [R1+0x574] ;  /* 0x0005740001197983 */ /* 0x001ee20000300800 */
[----:B------:R-:W-:Y:S01]  /*94510*/  ISETP.LT.AND P5, PT, R26, c[0x0][0x178], !P5 ;  /* 0x00005e001a007a0c */ /* 0x000fe20006fa1270 */
[----:B------:R-:W-:Y:S01]  /*94520*/  IMAD.WIDE R16, R0, 0x2, R4 ;  /* 0x0000000200107825 */ /* 0x000fe200078e0204 */
[----:B------:R-:W-:Y:S01]  /*94530*/  ISETP.LT.AND P6, PT, R27, c[0x0][0x178], !P4 ;  /* 0x00005e001b007a0c */ /* 0x000fe200067c1270 */
[----:B------:R-:W3:Y:S01]  /*94540*/  LDL.LU R23, [R1+0x494] ;  /* 0x0004940001177983 */ /* 0x000ee20000300800 */
[----:B------:R-:W-:Y:S02]  /*94550*/  ISETP.LT.AND P4, PT, R26, c[0x0][0x178], !P4 ;  /* 0x00005e001a007a0c */ /* 0x000fe40006781270 */
[----:B------:R-:W-:Y:S02]  /*94560*/  IADD3 R0, R0, c[0x0][0x198], RZ ;  /* 0x0000660000007a10 */ /* 0x000fe40007ffe0ff */
[----:B------:R-:W-:-:S05]  /*94570*/  PRMT R8, R13, 0x7632, R8 ;  /* 0x000076320d087816 */ /* 0x000fca0000000008 */
[----:B------:R0:W-:Y:S01]  /*94580*/  @P5 STG.E.U16 [R16.64], R13 ;  /* 0x0000000d10005986 */ /* 0x0001e2000c101506 */
[----:B------:R-:W-:Y:S02]  /*94590*/  ISETP.LT.AND P5, PT, R27, c[0x0][0x178], !P3 ;  /* 0x00005e001b007a0c */ /* 0x000fe40005fa1270 */
[----:B------:R-:W-:Y:S01]  /*945a0*/  ISETP.LT.AND P3, PT, R26, c[0x0][0x178], !P3 ;  /* 0x00005e001a007a0c */ /* 0x000fe20005f61270 */
[----:B0-----:R-:W-:-:S04]  /*945b0*/  IMAD.WIDE R12, R0, 0x2, R6 ;  /* 0x00000002000c7825 */ /* 0x001fc800078e0206 */
[C---:B------:R-:W-:Y:S01]  /*945c0*/  IMAD.WIDE R16, R0.reuse, 0x2, R4 ;  /* 0x0000000200107825 */ /* 0x040fe200078e0204 */
[----:B------:R-:W-:Y:S01]  /*945d0*/  IADD3 R0, R0, c[0x0][0x198], RZ ;  /* 0x0000660000007a10 */ /* 0x000fe20007ffe0ff */
[----:B------:R0:W-:Y:S04]  /*945e0*/  @P6 STG.E.U16 [R12.64], R3 ;  /* 0x000000030c006986 */ /* 0x0001e8000c101506 */
[----:B------:R1:W-:Y:S01]  /*945f0*/  @P4 STG.E.U16 [R16.64], R8 ;  /* 0x0000000810004986 */ /* 0x0003e2000c101506 */
[----:B0-----:R-:W-:Y:S01]  /*94600*/  IMAD.WIDE R12, R0, 0x2, R6 ;  /* 0x00000002000c7825 */ /* 0x001fe200078e0206 */
[----:B------:R-:W-:-:S03]  /*94610*/  IADD3 R3, R28, 0x132, RZ ;  /* 0x000001321c037810 */ /* 0x000fc60007ffe0ff */
[----:B-1----:R-:W-:Y:S01]  /*94620*/  IMAD.WIDE R16, R0, 0x2, R4 ;  /* 0x0000000200107825 */ /* 0x002fe200078e0204 */
[----:B------:R-:W-:-:S04]  /*94630*/  IADD3 R18, R28, 0x131, RZ ;  /* 0x000001311c127810 */ /* 0x000fc80007ffe0ff */
[----:B------:R-:W-:-:S04]  /*94640*/  ISETP.GE.AND P6, PT, R18, c[0x0][0x17c], PT ;  /* 0x00005f0012007a0c */ /* 0x000fc80003fc6270 */
[----:B------:R-:W-:Y:S02]  /*94650*/  ISETP.LT.AND P4, PT, R27, c[0x0][0x178], !P6 ;  /* 0x00005e001b007a0c */ /* 0x000fe40007781270 */
[----:B------:R-:W-:Y:S02]  /*94660*/  IADD3 R0, R0, c[0x0][0x198], RZ ;  /* 0x0000660000007a10 */ /* 0x000fe40007ffe0ff */
[----:B------:R-:W-:Y:S01]  /*94670*/  ISETP.LT.AND P6, PT, R26, c[0x0][0x178], !P6 ;  /* 0x00005e001a007a0c */ /* 0x000fe200077c1270 */
[----:B--2---:R0:W-:Y:S01]  /*94680*/  @P5 STG.E.U16 [R12.64], R22 ;  /* 0x000000160c005986 */ /* 0x0041e2000c101506 */
[----:B------:R-:W-:Y:S02]  /*94690*/  ISETP.GE.AND P5, PT, R3, c[0x0][0x17c], PT ;  /* 0x00005f0003007a0c */ /* 0x000fe40003fa6270 */
[----:B------:R-:W-:Y:S01]  /*946a0*/  PRMT R3, R22, 0x7632, R3 ;  /* 0x0000763216037816 */ /* 0x000fe20000000003 */
[----:B----4-:R1:W-:Y:S01]  /*946b0*/  @P3 STG.E.U16 [R16.64], R24 ;  /* 0x0000001810003986 */ /* 0x0103e2000c101506 */
[----:B------:R-:W-:-:S03]  /*946c0*/  PRMT R8, R24, 0x7632, R8 ;  /* 0x0000763218087816 */ /* 0x000fc60000000008 */
[----:B0-----:R-:W2:Y:S04]  /*946d0*/  LDL.LU R22, [R1+0x584] ;  /* 0x0005840001167983 */ /* 0x001ea80000300800 */
[----:B-1----:R-:W4:Y:S01]  /*946e0*/  LDL.LU R24, [R1+0x364] ;  /* 0x0003640001187983 */ /* 0x002f220000300800 */
[----:B------:R-:W-:Y:S01]  /*946f0*/  ISETP.LT.AND P3, PT, R27, c[0x0][0x178], !P5 ;  /* 0x00005e001b007a0c */ /* 0x000fe20006f61270 */
[----:B------:R-:W-:-:S04]  /*94700*/  IMAD.WIDE R12, R0, 0x2, R6 ;  /* 0x00000002000c7825 */ /* 0x000fc800078e0206 */
[C---:B------:R-:W-:Y:S01]  /*94710*/  IMAD.WIDE R16, R0.reuse, 0x2, R4 ;  /* 0x0000000200107825 */ /* 0x040fe200078e0204 */
[----:B------:R-:W-:Y:S01]  /*94720*/  IADD3 R0, R0, c[0x0][0x198], RZ ;  /* 0x0000660000007a10 */ /* 0x000fe20007ffe0ff */
[----:B------:R0:W-:Y:S04]  /*94730*/  @P4 STG.E.U16 [R12.64], R3 ;  /* 0x000000030c004986 */ /* 0x0001e8000c101506 */
[----:B------:R-:W-:Y:S01]  /*94740*/  @P6 STG.E.U16 [R16.64], R8 ;  /* 0x0000000810006986 */ /* 0x000fe2000c101506 */
[C---:B------:R-:W-:Y:S01]  /*94750*/  IADD3 R18, R0.reuse, c[0x0][0x198], RZ ;  /* 0x0000660000127a10 */ /* 0x040fe20007ffe0ff */
[----:B0-----:R-:W-:-:S05]  /*94760*/  IMAD.WIDE R12, R0, 0x2, R6 ;  /* 0x00000002000c7825 */ /* 0x001fca00078e0206 */
[----:B---3--:R0:W-:Y:S02]  /*94770*/  @P3 STG.E.U16 [R12.64], R25 ;  /* 0x000000190c003986 */ /* 0x0081e4000c101506 */
[----:B0-----:R-:W-:Y:S01]  /*94780*/  IMAD.WIDE R12, R0, 0x2, R4 ;  /* 0x00000002000c7825 */ /* 0x001fe200078e0204 */
[----:B------:R-:W-:Y:S02]  /*94790*/  PRMT R0, R25, 0x7632, R0 ;  /* 0x0000763219007816 */ /* 0x000fe40000000000 */
[----:B------:R-:W3:Y:S01]  /*947a0*/  LDL.LU R25, [R1+0x594] ;  /* 0x0005940001197983 */ /* 0x000ee20000300800 */
[----:B------:R-:W-:Y:S02]  /*947b0*/  ISETP.LT.AND P5, PT, R26, c[0x0][0x178], !P5 ;  /* 0x00005e001a007a0c */ /* 0x000fe40006fa1270 */
[----:B------:R-:W-:Y:S02]  /*947c0*/  IADD3 R3, R28, 0x135, RZ ;  /* 0x000001351c037810 */ /* 0x000fe40007ffe0ff */
[----:B------:R-:W-:-:S02]  /*947d0*/  ISETP.LT.AND P6, PT, R27, c[0x0][0x178], !P2 ;  /* 0x00005e001b007a0c */ /* 0x000fc400057c1270 */
[----:B------:R-:W-:Y:S02]  /*947e0*/  ISETP.GE.AND P4, PT, R3, c[0x0][0x17c], PT ;  /* 0x00005f0003007a0c */ /* 0x000fe40003f86270 */
[----:B------:R-:W-:Y:S01]  /*947f0*/  IADD3 R3, R28, 0x134, RZ ;  /* 0x000001341c037810 */ /* 0x000fe20007ffe0ff */
[----:B------:R-:W-:-:S03]  /*94800*/  IMAD.WIDE R16, R18, 0x2, R6 ;  /* 0x0000000212107825 */ /* 0x000fc600078e0206 */
[----:B------:R-:W-:Y:S01]  /*94810*/  ISETP.GE.AND P3, PT, R3, c[0x0][0x17c], PT ;  /* 0x00005f0003007a0c */ /* 0x000fe20003f66270 */
[----:B------:R0:W-:Y:S01]  /*94820*/  @P5 STG.E.U16 [R12.64], R23 ;  /* 0x000000170c005986 */ /* 0x0001e2000c101506 */
[C---:B------:R-:W-:Y:S02]  /*94830*/  ISETP.LT.AND P2, PT, R26.reuse, c[0x0][0x178], !P2 ;  /* 0x00005e001a007a0c */ /* 0x040fe40005741270 */
[----:B------:R-:W-:Y:S01]  /*94840*/  ISETP.LT.AND P5, PT, R27, c[0x0][0x178], !P3 ;  /* 0x00005e001b007a0c */ /* 0x000fe20005fa1270 */
[----:B------:R1:W-:Y:S01]  /*94850*/  @P6 STG.E.U16 [R16.64], R0 ;  /* 0x0000000010006986 */ /* 0x0003e2000c101506 */
[----:B------:R-:W-:Y:S02]  /*94860*/  ISETP.LT.AND P3, PT, R26, c[0x0][0x178], !P3 ;  /* 0x00005e001a007a0c */ /* 0x000fe40005f61270 */
[----:B------:R-:W-:Y:S01]  /*94870*/  PRMT R3, R23, 0x7632, R3 ;  /* 0x0000763217037816 */ /* 0x000fe20000000003 */
[C---:B0-----:R-:W-:Y:S01]  /*94880*/  IMAD.WIDE R12, R18.reuse, 0x2, R4 ;  /* 0x00000002120c7825 */ /* 0x041fe200078e0204 */
[----:B-1----:R-:W-:-:S05]  /*94890*/  IADD3 R0, R18, c[0x0][0x198], RZ ;  /* 0x0000660012007a10 */ /* 0x002fca0007ffe0ff */
[----:B------:R0:W-:Y:S01]  /*948a0*/  @P2 STG.E.U16 [R12.64], R3 ;  /* 0x000000030c002986 */ /* 0x0001e2000c101506 */
[----:B------:R-:W-:-:S04]  /*948b0*/  IMAD.WIDE R16, R0, 0x2, R6 ;  /* 0x0000000200107825 */ /* 0x000fc800078e0206 */
[----:B------:R-:W-:Y:S01]  /*948c0*/  IMAD.WIDE R18, R0, 0x2, R4 ;  /* 0x0000000200127825 */ /* 0x000fe200078e0204 */
[----:B------:R-:W-:-:S04]  /*948d0*/  IADD3 R8, R28, 0x138, RZ ;  /* 0x000001381c087810 */ /* 0x000fc80007ffe0ff */
[----:B------:R-:W-:Y:S01]  /*948e0*/  ISETP.GE.AND P6, PT, R8, c[0x0][0x17c], PT ;  /* 0x00005f0008007a0c */ /* 0x000fe20003fc6270 */
[----:B--2---:R1:W-:Y:S04]  /*948f0*/  @P5 STG.E.U16 [R16.64], R22 ;  /* 0x0000001610005986 */ /* 0x0043e8000c101506 */
[----:B----4-:R2:W-:Y:S01]  /*94900*/  @P3 STG.E.U16 [R18.64], R24 ;  /* 0x0000001812003986 */ /* 0x0105e2000c101506 */
[----:B------:R-:W-:Y:S02]  /*94910*/  ISETP.LT.AND P3, PT, R27, c[0x0][0x178], !P4 ;  /* 0x00005e001b007a0c */ /* 0x000fe40006761270 */
[----:B0-----:R-:W-:Y:S02]  /*94920*/  PRMT R3, R22, 0x7632, R3 ;  /* 0x0000763216037816 */ /* 0x001fe40000000003 */
[----:B-1----:R-:W-:-:S02]  /*94930*/  IADD3 R16, R0, c[0x0][0x198], RZ ;  /* 0x0000660000107a10 */ /* 0x002fc40007ffe0ff */
[----:B------:R-:W-:-:S03]  /*94940*/  IADD3 R22, R28, 0x13a, RZ ;  /* 0x0000013a1c167810 */ /* 0x000fc60007ffe0ff */
[----:B------:R-:W-:Y:S01]  /*94950*/  IMAD.WIDE R12, R16, 0x2, R6 ;  /* 0x00000002100c7825 */ /* 0x000fe200078e0206 */
[----:B------:R-:W-:Y:S02]  /*94960*/  PRMT R8, R24, 0x7632, R8 ;  /* 0x0000763218087816 */ /* 0x000fe40000000008 */
[----:B--2---:R-:W2:Y:S04]  /*94970*/  LDL.LU R24, [R1+0x4d4] ;  /* 0x0004d40001187983 */ /* 0x004ea80000300800 */
[----:B------:R3:W-:Y:S01]  /*94980*/  @P3 STG.E.U16 [R12.64], R3 ;  /* 0x000000030c003986 */ /* 0x0007e2000c101506 */
[----:B------:R-:W-:-:S03]  /*94990*/  ISETP.GE.AND P3, PT, R22, c[0x0][0x17c], PT ;  /* 0x00005f0016007a0c */ /* 0x000fc60003f66270 */
[----:B------:R-:W4:Y:S01]  /*949a0*/  LDL.LU R22, [R1+0x5c4] ;  /* 0x0005c40001167983 */ /* 0x000f220000300800 */
[----:B------:R-:W-:Y:S02]  /*949b0*/  ISETP.LT.AND P4, PT, R26, c[0x0][0x178], !P4 ;  /* 0x00005e001a007a0c */ /* 0x000fe40006781270 */
[----:B------:R-:W-:Y:S01]  /*949c0*/  ISETP.LT.AND P5, PT, R27, c[0x0][0x178], !P1 ;  /* 0x00005e001b007a0c */ /* 0x000fe20004fa1270 */
[----:B------:R-:W2:Y:S01]  /*949d0*/  LDL.LU R23, [R1+0x5b4] ;  /* 0x0005b40001177983 */ /* 0x000ea20000300800 */
[C---:B------:R-:W-:Y:S01]  /*949e0*/  IADD3 R0, R16.reuse, c[0x0][0x198], RZ ;  /* 0x0000660010007a10 */ /* 0x040fe20007ffe0ff */
[----:B------:R-:W-:-:S04]  /*949f0*/  IMAD.WIDE R16, R16, 0x2, R4 ;  /* 0x0000000210107825 */ /* 0x000fc800078e0204 */
[----:B------:R-:W-:-:S04]  /*94a00*/  IMAD.WIDE R18, R0, 0x2, R6 ;  /* 0x0000000200127825 */ /* 0x000fc800078e0206 */
[----:B------:R-:W-:Y:S01]  /*94a10*/  @P4 STG.E.U16 [R16.64], R8 ;  /* 0x0000000810004986 */ /* 0x000fe2000c101506 */
[----:B---3--:R-:W-:-:S03]  /*94a20*/  PRMT R3, R25, 0x7632, R3 ;  /* 0x0000763219037816 */ /* 0x008fc60000000003 */
[----:B------:R0:W-:Y:S04]  /*94a30*/  @P5 STG.E.U16 [R18.64], R25 ;  /* 0x0000001912005986 */ /* 0x0001e8000c101506 */
[----:B0-----:R-:W3:Y:S01]  /*94a40*/  LDL.LU R25, [R1+0x3f4] ;  /* 0x0003f40001197983 */ /* 0x001ee20000300800 */
[----:B------:R-:W-:Y:S02]  /*94a50*/  ISETP.LT.AND P1, PT, R26, c[0x0][0x178], !P1 ;  /* 0x00005e001a007a0c */ /* 0x000fe40004f21270 */
[----:B------:R-:W-:Y:S02]  /*94a60*/  IADD3 R20, R28, 0x139, RZ ;  /* 0x000001391c147810 */ /* 0x000fe40007ffe0ff */
[----:B------:R-:W-:Y:S02]  /*94a70*/  ISETP.LT.AND P4, PT, R27, c[0x0][0x178], !P0 ;  /* 0x00005e001b007a0c */ /* 0x000fe40004781270 */
[----:B------:R-:W-:Y:S01]  /*94a80*/  ISETP.GE.AND P2, PT, R20, c[0x0][0x17c], PT ;  /* 0x00005f0014007a0c */ /* 0x000fe20003f46270 */
[C---:B------:R-:W-:Y:S01]  /*94a90*/  IMAD.WIDE R20, R0.reuse, 0x2, R4 ;  /* 0x0000000200147825 */ /* 0x040fe200078e0204 */
[----:B------:R-:W-:-:S02]  /*94aa0*/  IADD3 R12, R0, c[0x0][0x198], RZ ;  /* 0x00006600000c7a10 */ /* 0x000fc40007ffe0ff */
[C---:B------:R-:W-:Y:S02]  /*94ab0*/  ISETP.LT.AND P0, PT, R26.reuse, c[0x0][0x178], !P0 ;  /* 0x00005e001a007a0c */ /* 0x040fe40004701270 */
[----:B------:R-:W-:Y:S01]  /*94ac0*/  ISETP.LT.AND P5, PT, R27, c[0x0][0x178], !P6 ;  /* 0x00005e001b007a0c */ /* 0x000fe200077a1270 */
[----:B------:R0:W-:Y:S01]  /*94ad0*/  @P1 STG.E.U16 [R20.64], R9 ;  /* 0x0000000914001986 */ /* 0x0001e2000c101506 */
[----:B------:R-:W-:Y:S02]  /*94ae0*/  ISETP.LT.AND P6, PT, R26, c[0x0][0x178], !P6 ;  /* 0x00005e001a007a0c */ /* 0x000fe400077c1270 */
[----:B------:R-:W-:Y:S02]  /*94af0*/  PRMT R18, R9, 0x7632, R18 ;  /* 0x0000763209127816 */ /* 0x000fe40000000012 */
[----:B------:R-:W-:Y:S02]  /*94b00*/  IADD3 R16, R28, 0x13b, RZ ;  /* 0x0000013b1c107810 */ /* 0x000fe40007ffe0ff */
[C---:B------:R-:W-:Y:S01]  /*94b10*/  IADD3 R19, R12.reuse, c[0x0][0x198], RZ ;  /* 0x000066000c137a10 */ /* 0x040fe20007ffe0ff */
[----:B0-----:R-:W-:Y:S01]  /*94b20*/  IMAD.WIDE R8, R12, 0x2, R6 ;  /* 0x000000020c087825 */ /* 0x001fe200078e0206 */
[----:B------:R-:W-:-:S03]  /*94b30*/  ISETP.GE.AND P1, PT, R16, c[0x0][0x17c], PT ;  /* 0x00005f0010007a0c */ /* 0x000fc60003f26270 */
[----:B------:R-:W-:Y:S01]  /*94b40*/  IMAD.WIDE R12, R12, 0x2, R4 ;  /* 0x000000020c0c7825 */ /* 0x000fe200078e0204 */
[----:B------:R0:W-:Y:S01]  /*94b50*/  @P4 STG.E.U16 [R8.64], R3 ;  /* 0x0000000308004986 */ /* 0x0001e2000c101506 */
[----:B------:R-:W-:Y:S02]  /*94b60*/  IADD3 R0, R28, 0x13c, RZ ;  /* 0x0000013c1c007810 */ /* 0x000fe40007ffe0ff */
[C---:B------:R-:W-:Y:S01]  /*94b70*/  IMAD.WIDE R16, R19.reuse, 0x2, R6 ;  /* 0x0000000213107825 */ /* 0x040fe200078e0206 */
[----:B------:R1:W-:Y:S01]  /*94b80*/  @P0 STG.E.U16 [R12.64], R18 ;  /* 0x000000120c000986 */ /* 0x0003e2000c101506 */
[----:B------:R-:W-:Y:S02]  /*94b90*/  ISETP.GE.AND P4, PT, R0, c[0x0][0x17c], PT ;  /* 0x00005f0000007a0c */ /* 0x000fe40003f86270 */
[----:B------:R-:W-:Y:S01]  /*94ba0*/  IADD3 R0, R28, 0x13d, RZ ;  /* 0x0000013d1c007810 */ /* 0x000fe20007ffe0ff */
[----:B0-----:R-:W-:-:S03]  /*94bb0*/  IMAD.WIDE R8, R19, 0x2, R4 ;  /* 0x0000000213087825 */ /* 0x001fc600078e0204 */
[----:B------:R-:W-:Y:S02]  /*94bc0*/  ISETP.GE.AND P0, PT, R0, c[0x0][0x17c], PT ;  /* 0x00005f0000007a0c */ /* 0x000fe40003f06270 */
[----:B------:R-:W-:-:S05]  /*94bd0*/  IADD3 R0, R19, c[0x0][0x198], RZ ;  /* 0x0000660013007a10 */ /* 0x000fca0007ffe0ff */
[----:B-1----:R-:W-:Y:S01]  /*94be0*/  IMAD.WIDE R12, R0, 0x2, R6 ;  /* 0x00000002000c7825 */ /* 0x002fe200078e0206 */
[----:B----4-:R0:W-:Y:S01]  /*94bf0*/  @P5 STG.E.U16 [R16.64], R22 ;  /* 0x0000001610005986 */ /* 0x0101e2000c101506 */
[----:B------:R-:W-:-:S03]  /*94c00*/  ISETP.LT.AND P5, PT, R27, c[0x0][0x178], !P2 ;  /* 0x00005e001b007a0c */ /* 0x000fc600057a1270 */
[----:B--2---:R1:W-:Y:S01]  /*94c10*/  @P6 STG.E.U16 [R8.64], R24 ;  /* 0x0000001808006986 */ /* 0x0043e2000c101506 */
[----:B------:R-:W-:Y:S02]  /*94c20*/  ISETP.LT.AND P2, PT, R26, c[0x0][0x178], !P2 ;  /* 0x00005e001a007a0c */ /* 0x000fe40005741270 */
[----:B0-----:R-:W-:Y:S02]  /*94c30*/  PRMT R16, R24, 0x7632, R16 ;  /* 0x0000763218107816 */ /* 0x001fe40000000010 */
[----:B-1----:R-:W2:Y:S01]  /*94c40*/  LDL.LU R24, [R1+0x5a4] ;  /* 0x0005a40001187983 */ /* 0x002ea20000300800 */
[----:B------:R-:W-:-:S03]  /*94c50*/  ISETP.LT.AND P6, PT, R27, c[0x0][0x178], !P3 ;  /* 0x00005e001b007a0c */ /* 0x000fc60005fc1270 */
[----:B------:R-:W4:Y:S01]  /*94c60*/  LDL.LU R21, [R1+0x524] ;  /* 0x0005240001157983 */ /* 0x000f220000300800 */
[----:B------:R-:W-:Y:S01]  /*94c70*/  PRMT R3, R22, 0x7632, R3 ;  /* 0x0000763216037816 */ /* 0x000fe20000000003 */
[----:B------:R-:W-:Y:S01]  /*94c80*/  IMAD.WIDE R8, R0, 0x2, R4 ;  /* 0x0000000200087825 */ /* 0x000fe200078e0204 */
[----:B------:R-:W-:Y:S01]  /*94c90*/  ISETP.LT.AND P3, PT, R26, c[0x0][0x178], !P3 ;  /* 0x00005e001a007a0c */ /* 0x000fe20005f61270 */
[----:B------:R-:W4:Y:S01]  /*94ca0*/  LDL.LU R22, [R1+0x5d4] ;  /* 0x0005d40001167983 */ /* 0x000f220000300800 */
[----:B------:R-:W-:-:S03]  /*94cb0*/  IADD3 R0, R0, c[0x0][0x198], RZ ;  /* 0x0000660000007a10 */ /* 0x000fc60007ffe0ff */
[----:B------:R0:W-:Y:S04]  /*94cc0*/  @P5 STG.E.U16 [R12.64], R3 ;  /* 0x000000030c005986 */ /* 0x0001e8000c101506 */
[----:B------:R1:W-:Y:S01]  /*94cd0*/  @P2 STG.E.U16 [R8.64], R16 ;  /* 0x0000001008002986 */ /* 0x0003e2000c101506 */
[----:B0-----:R-:W-:-:S04]  /*94ce0*/  IMAD.WIDE R12, R0, 0x2, R4 ;  /* 0x00000002000c7825 */ /* 0x001fc800078e0204 */
[----:B-1----:R-:W-:Y:S01]  /*94cf0*/  IMAD.WIDE R8, R0, 0x2, R6 ;  /* 0x0000000200087825 */ /* 0x002fe200078e0206 */
[----:B---3--:R-:W-:-:S04]  /*94d00*/  PRMT R16, R25, 0x7632, R16 ;  /* 0x0000763219107816 */ /* 0x008fc80000000010 */
[----:B------:R-:W-:Y:S04]  /*94d10*/  @P6 STG.E.U16 [R8.64], R23 ;  /* 0x0000001708006986 */ /* 0x000fe8000c101506 */
[----:B------:R0:W-:Y:S04]  /*94d20*/  @P3 STG.E.U16 [R12.64], R25 ;  /* 0x000000190c003986 */ /* 0x0001e8000c101506 */
[----:B0-----:R-:W3:Y:S01]  /*94d30*/  LDL.LU R25, [R1+0x534] ;  /* 0x0005340001197983 */ /* 0x001ee20000300800 */
[----:B------:R-:W-:Y:S02]  /*94d40*/  ISETP.LT.AND P2, PT, R27, c[0x0][0x178], !P1 ;  /* 0x00005e001b007a0c */ /* 0x000fe40004f41270 */
[----:B------:R-:W-:-:S02]  /*94d50*/  IADD3 R3, R28, 0x13f, RZ ;  /* 0x0000013f1c037810 */ /* 0x000fc40007ffe0ff */
[----:B------:R-:W-:Y:S02]  /*94d60*/  IADD3 R0, R0, c[0x0][0x198], RZ ;  /* 0x0000660000007a10 */ /* 0x000fe40007ffe0ff */
[----:B------:R-:W-:Y:S02]  /*94d70*/  ISETP.LT.AND P1, PT, R26, c[0x0][0x178], !P1 ;  /* 0x00005e001a007a0c */ /* 0x000fe40004f21270 */
[----:B------:R-:W-:Y:S01]  /*94d80*/  ISETP.LT.AND P3, PT, R27, c[0x0][0x178], !P4 ;  /* 0x00005e001b007a0c */ /* 0x000fe20006761270 */
[C---:B------:R-:W-:Y:S01]  /*94d90*/  IMAD.WIDE R8, R0.reuse, 0x2, R6 ;  /* 0x0000000200087825 */ /* 0x040fe200078e0206 */
[----:B------:R-:W-:Y:S02]  /*94da0*/  ISETP.GE.AND P6, PT, R3, c[0x0][0x17c], PT ;  /* 0x00005f0003007a0c */ /* 0x000fe40003fc6270 */
[----:B------:R-:W-:Y:S01]  /*94db0*/  PRMT R3, R23, 0x7632, R3 ;  /* 0x0000763217037816 */ /* 0x000fe20000000003 */
[C---:B------:R-:W-:Y:S01]  /*94dc0*/  IMAD.WIDE R12, R0.reuse, 0x2, R4 ;  /* 0x00000002000c7825 */ /* 0x040fe200078e0204 */
[----:B------:R-:W-:Y:S01]  /*94dd0*/  IADD3 R0, R0, c[0x0][0x198], RZ ;  /* 0x0000660000007a10 */ /* 0x000fe20007ffe0ff */
[----:B------:R-:W3:Y:S01]  /*94de0*/  LDL.LU R23, [R1+0x418] ;  /* 0x0004180001177983 */ /* 0x000ee20000300800 */
[----:B------:R-:W-:-:S03]  /*94df0*/  ISETP.LT.AND P4, PT, R26, c[0x0][0x178], !P4 ;  /* 0x00005e001a007a0c */ /* 0x000fc60006781270 */
[----:B------:R0:W-:Y:S01]  /*94e00*/  @P2 STG.E.U16 [R8.64], R3 ;  /* 0x0000000308002986 */ /* 0x0001e2000c101506 */
[----:B------:R-:W-:Y:S02]  /*94e10*/  ISETP.LT.AND P2, PT, R27, c[0x0][0x178], !P0 ;  /* 0x00005e001b007a0c */ /* 0x000fe40004741270 */
[----:B------:R-:W-:Y:S01]  /*94e20*/  IADD3 R17, R28, 0x13e, RZ ;  /* 0x0000013e1c117810 */ /* 0x000fe20007ffe0ff */
[----:B------:R1:W-:Y:S01]  /*94e30*/  @P1 STG.E.U16 [R12.64], R16 ;  /* 0x000000100c001986 */ /* 0x0003e2000c101506 */
[C-C-:B0-----:R-:W-:Y:S01]  /*94e40*/  IMAD.WIDE R8, R0.reuse, 0x2, R6.reuse ;  /* 0x0000000200087825 */ /* 0x141fe200078e0206 */
[----:B-1----:R-:W-:Y:S02]  /*94e50*/  IADD3 R16, R0, c[0x0][0x198], RZ ;  /* 0x0000660000107a10 */ /* 0x002fe40007ffe0ff */
[----:B------:R-:W-:Y:S02]  /*94e60*/  ISETP.GE.AND P5, PT, R17, c[0x0][0x17c], PT ;  /* 0x00005f0011007a0c */ /* 0x000fe40003fa6270 */
[----:B------:R-:W-:Y:S01]  /*94e70*/  IADD3 R3, R28, 0x140, RZ ;  /* 0x000001401c037810 */ /* 0x000fe20007ffe0ff */
[----:B------:R-:W-:Y:S01]  /*94e80*/  IMAD.WIDE R12, R16, 0x2, R6 ;  /* 0x00000002100c7825 */ /* 0x000fe200078e0206 */
[----:B------:R-:W-:-:S02]  /*94e90*/  ISETP.LT.AND P0, PT, R26, c[0x0][0x178], !P0 ;  /* 0x00005e001a007a0c */ /* 0x000fc40004701270 */
[----:B------:R-:W-:Y:S02]  /*94ea0*/  ISETP.GE.AND P1, PT, R3, c[0x0][0x17c], PT ;  /* 0x00005f0003007a0c */ /* 0x000fe40003f26270 */
[----:B------:R-:W-:Y:S01]  /*94eb0*/  IADD3 R3, R28, 0x141, RZ ;  /* 0x000001411c037810 */ /* 0x000fe20007ffe0ff */
[----:B--2---:R0:W-:Y:S02]  /*94ec0*/  @P3 STG.E.U16 [R8.64], R24 ;  /* 0x0000001808003986 */ /* 0x0041e4000c101506 */
[----:B0-----:R-:W-:Y:S01]  /*94ed0*/  IMAD.WIDE R8, R0, 0x2, R4 ;  /* 0x0000000200087825 */ /* 0x001fe200078e0204 */
[----:B------:R-:W-:Y:S02]  /*94ee0*/  PRMT R0, R24, 0x7632, R0 ;  /* 0x0000763218007816 */ /* 0x000fe40000000000 */
[----:B------:R-:W2:Y:S04]  /*94ef0*/  LDL.LU R24, [R1+0x3c8] ;  /* 0x0003c80001187983 */ /* 0x000ea80000300800 */
[----:B----4-:R0:W-:Y:S01]  /*94f00*/  @P4 STG.E.U16 [R8.64], R21 ;  /* 0x0000001508004986 */ /* 0x0101e2000c101506 */
[----:B------:R-:W-:-:S02]  /*94f10*/  ISETP.LT.AND P4, PT, R27, c[0x0][0x178], !P5 ;  /* 0x00005e001b007a0c */ /* 0x000fc40006f81270 */
        /* <DEDUP_REMOVED lines=9> */
[----:B------:R0:W-:Y:S04]  /*94fb0*/  @P4 STG.E.U16 [R12.64], R22 ;  /* 0x000000160c004986 */ /* 0x0001e8000c101506 */
[----:B---3--:R1:W-:Y:S01]  /*94fc0*/  @P5 STG.E.U16 [R16.64], R25 ;  /* 0x0000001910005986 */ /* 0x0083e2000c101506 */
[----:B------:R-:W-:Y:S02]  /*94fd0*/  PRMT R20, R25, 0x7632, R20 ;  /* 0x0000763219147816 */ /* 0x000fe40000000014 */
[----:B0-----:R-:W-:Y:S02]  /*94fe0*/  IADD3 R12, R0, c[0x0][0x198], RZ ;  /* 0x00006600000c7a10 */ /* 0x001fe40007ffe0ff */
[----:B------:R-:W-:-:S02]  /*94ff0*/  PRMT R0, R22, 0x7632, R0 ;  /* 0x0000763216007816 */ /* 0x000fc40000000000 */
[----:B------:R-:W3:Y:S04]  /*95000*/  LDL.LU R22, [R1+0x4a8] ;  /* 0x0004a80001167983 */ /* 0x000ee80000300800 */
[----:B-1----:R-:W4:Y:S01]  /*95010*/  LDL.LU R25, [R1+0x3e8] ;  /* 0x0003e80001197983 */ /* 0x002f220000300800 */
[C---:B------:R-:W-:Y:S02]  /*95020*/  ISETP.LT.AND P4, PT, R27.reuse, c[0x0][0x178], !P6 ;  /* 0x00005e001b007a0c */ /* 0x040fe40007781270 */
[C---:B------:R-:W-:Y:S02]  /*95030*/  ISETP.LT.AND P6, PT, R26.reuse, c[0x0][0x178], !P6 ;  /* 0x00005e001a007a0c */ /* 0x040fe400077c1270 */
[----:B------:R-:W-:Y:S02]  /*95040*/  ISETP.LT.AND P5, PT, R27, c[0x0][0x178], !P1 ;  /* 0x00005e001b007a0c */ /* 0x000fe40004fa1270 */
[----:B------:R-:W-:-:S02]  /*95050*/  ISETP.LT.AND P1, PT, R26, c[0x0][0x178], !P1 ;  /* 0x00005e001a007a0c */ /* 0x000fc40004f21270 */
[----:B------:R-:W-:Y:S02]  /*95060*/  IADD3 R3, R12, c[0x0][0x198], RZ ;  /* 0x000066000c037a10 */ /* 0x000fe40007ffe0ff */
[C---:B------:R-:W-:Y:S02]  /*95070*/  IADD3 R18, R28.reuse, 0x142, RZ ;  /* 0x000001421c127810 */ /* 0x040fe40007ffe0ff */
[----:B------:R-:W-:Y:S01]  /*95080*/  IADD3 R19, R28, 0x143, RZ ;  /* 0x000001431c137810 */ /* 0x000fe20007ffe0ff */
[----:B------:R-:W-:Y:S01]  /*95090*/  IMAD.WIDE R8, R12, 0x2, R6 ;  /* 0x000000020c087825 */ /* 0x000fe200078e0206 */
[----:B------:R-:W-:Y:S02]  /*950a0*/  ISETP.GE.AND P2, PT, R18, c[0x0][0x17c], PT ;  /* 0x00005f0012007a0c */ /* 0x000fe40003f46270 */
[----:B------:R-:W-:Y:S01]  /*950b0*/  ISETP.GE.AND P0, PT, R19, c[0x0][0x17c], PT ;  /* 0x00005f0013007a0c */ /* 0x000fe20003f06270 */
[----:B------:R-:W-:Y:S01]  /*950c0*/  IMAD.WIDE R12, R12, 0x2, R4 ;  /* 0x000000020c0c7825 */ /* 0x000fe200078e0204 */
[----:B------:R-:W-:Y:S03]  /*950d0*/  @P4 STG.E.U16 [R8.64], R0 ;  /* 0x0000000008004986 */ /* 0x000fe6000c101506 */
[C---:B------:R-:W-:Y:S01]  /*950e0*/  IMAD.WIDE R16, R3.reuse, 0x2, R6 ;  /* 0x0000000203107825 */ /* 0x040fe200078e0206 */
[----:B------:R0:W-:Y:S03]  /*950f0*/  @P6 STG.E.U16 [R12.64], R20 ;  /* 0x000000140c006986 */ /* 0x0001e6000c101506 */
[----:B------:R-:W-:Y:S01]  /*95100*/  IMAD.WIDE R18, R3, 0x2, R4 ;  /* 0x0000000203127825 */ /* 0x000fe200078e0204 */
[----:B------:R1:W-:Y:S01]  /*95110*/  @P5 STG.E.U16 [R16.64], R23 ;  /* 0x0000001710005986 */ /* 0x0003e2000c101506 */
[----:B------:R-:W-:-:S02]  /*95120*/  ISETP.LT.AND P5, PT, R27, c[0x0][0x178], !P3 ;  /* 0x00005e001b007a0c */ /* 0x000fc40005fa1270 */
[C---:B------:R-:W-:Y:S02]  /*95130*/  ISETP.LT.AND P3, PT, R26.reuse, c[0x0][0x178], !P3 ;  /* 0x00005e001a007a0c */ /* 0x040fe40005f61270 */
[----:B------:R-:W-:Y:S02]  /*95140*/  ISETP.LT.AND P6, PT, R27, c[0x0][0x178], !P2 ;  /* 0x00005e001b007a0c */ /* 0x000fe400057c1270 */
[----:B0-----:R-:W-:Y:S02]  /*95150*/  IADD3 R12, R3, c[0x0][0x198], RZ ;  /* 0x00006600030c7a10 */ /* 0x001fe40007ffe0ff */
[----:B------:R-:W-:Y:S02]  /*95160*/  ISETP.LT.AND P2, PT, R26, c[0x0][0x178], !P2 ;  /* 0x00005e001a007a0c */ /* 0x000fe40005741270 */
[----:B-1----:R-:W-:Y:S01]  /*95170*/  IADD3 R16, R28, 0x145, RZ ;  /* 0x000001451c107810 */ /* 0x002fe20007ffe0ff */
[----:B------:R-:W-:Y:S01]  /*95180*/  IMAD.WIDE R8, R12, 0x2, R6 ;  /* 0x000000020c087825 */ /* 0x000fe200078e0206 */
[----:B--2---:R0:W-:Y:S01]  /*95190*/  @P1 STG.E.U16 [R18.64], R24 ;  /* 0x0000001812001986 */ /* 0x0041e2000c101506 */
[----:B------:R-:W-:-:S02]  /*951a0*/  PRMT R0, R24, 0x7632, R0 ;  /* 0x0000763218007816 */ /* 0x000fc40000000000 */
[----:B0-----:R-:W-:Y:S02]  /*951b0*/  PRMT R18, R23, 0x7632, R18 ;  /* 0x0000763217127816 */ /* 0x001fe40000000012 */
[----:B------:R-:W2:Y:S04]  /*951c0*/  LDL.LU R23, [R1+0x4c8] ;  /* 0x0004c80001177983 */ /* 0x000ea80000300800 */
[----:B------:R-:W2:Y:S01]  /*951d0*/  LDL.LU R24, [R1+0x3d8] ;  /* 0x0003d80001187983 */ /* 0x000ea20000300800 */
[C---:B------:R-:W-:Y:S01]  /*951e0*/  IADD3 R19, R12.reuse, c[0x0][0x198], RZ ;  /* 0x000066000c137a10 */ /* 0x040fe20007ffe0ff */
[----:B------:R-:W-:Y:S01]  /*951f0*/  IMAD.WIDE R12, R12, 0x2, R4 ;  /* 0x000000020c0c7825 */ /* 0x000fe200078e0204 */
[----:B------:R-:W-:Y:S01]  /*95200*/  ISETP.GE.AND P1, PT, R16, c[0x0][0x17c], PT ;  /* 0x00005f0010007a0c */ /* 0x000fe20003f26270 */
[----:B------:R0:W-:Y:S02]  /*95210*/  @P5 STG.E.U16 [R8.64], R18 ;  /* 0x0000001208005986 */ /* 0x0001e4000c101506 */
[----:B------:R-:W-:-:S02]  /*95220*/  IMAD.WIDE R16, R19, 0x2, R6 ;  /* 0x0000000213107825 */ /* 0x000fc400078e0206 */
[----:B------:R-:W-:Y:S02]  /*95230*/  @P3 STG.E.U16 [R12.64], R0 ;  /* 0x000000000c003986 */ /* 0x000fe4000c101506 */
[----:B0-----:R-:W-:Y:S02]  /*95240*/  IMAD.WIDE R8, R19, 0x2, R4 ;  /* 0x0000000213087825 */ /* 0x001fe400078e0204 */
[----:B---3--:R0:W-:Y:S04]  /*95250*/  @P6 STG.E.U16 [R16.64], R22 ;  /* 0x0000001610006986 */ /* 0x0081e8000c101506 */
[----:B----4-:R1:W-:Y:S01]  /*95260*/  @P2 STG.E.U16 [R8.64], R25 ;  /* 0x0000001908002986 */ /* 0x0103e2000c101506 */
[----:B0-----:R-:W-:-:S03]  /*95270*/  PRMT R16, R25, 0x7632, R16 ;  /* 0x0000763219107816 */ /* 0x001fc60000000010 */
[----:B-1----:R-:W3:Y:S01]  /*95280*/  LDL.LU R25, [R1+0x4e8] ;  /* 0x0004e80001197983 */ /* 0x002ee20000300800 */
[C---:B------:R-:W-:Y:S02]  /*95290*/  IADD3 R0, R28.reuse, 0x147, RZ ;  /* 0x000001471c007810 */ /* 0x040fe40007ffe0ff */
[----:B------:R-:W-:Y:S02]  /*952a0*/  IADD3 R21, R28, 0x144, RZ ;  /* 0x000001441c157810 */ /* 0x000fe40007ffe0ff */
[----:B------:R-:W-:Y:S02]  /*952b0*/  ISETP.LT.AND P6, PT, R27, c[0x0][0x178], !P0 ;  /* 0x00005e001b007a0c */ /* 0x000fe400047c1270 */
[----:B------:R-:W-:Y:S02]  /*952c0*/  ISETP.LT.AND P0, PT, R26, c[0x0][0x178], !P0 ;  /* 0x00005e001a007a0c */ /* 0x000fe40004701270 */
[----:B------:R-:W-:Y:S02]  /*952d0*/  ISETP.GE.AND P3, PT, R0, c[0x0][0x17c], PT ;  /* 0x00005f0000007a0c */ /* 0x000fe40003f66270 */
[----:B------:R-:W-:-:S02]  /*952e0*/  ISETP.GE.AND P4, PT, R21, c[0x0][0x17c], PT ;  /* 0x00005f0015007a0c */ /* 0x000fc40003f86270 */
[----:B------:R-:W-:Y:S01]  /*952f0*/  IADD3 R3, R28, 0x146, RZ ;  /* 0x000001461c037810 */ /* 0x000fe20007ffe0ff */
[----:B------:R-:W4:Y:S01]  /*95300*/  LDL.LU R21, [R1+0x358] ;  /* 0x0003580001157983 */ /* 0x000f220000300800 */
[----:B------:R-:W-:Y:S02]  /*95310*/  IADD3 R0, R19, c[0x0][0x198], RZ ;  /* 0x0000660013007a10 */ /* 0x000fe40007ffe0ff */
[----:B------:R-:W-:Y:S02]  /*95320*/  ISETP.GE.AND P5, PT, R3, c[0x0][0x17c], PT ;  /* 0x00005f0003007a0c */ /* 0x000fe40003fa6270 */
[C---:B------:R-:W-:Y:S01]  /*95330*/  ISETP.LT.AND P2, PT, R27.reuse, c[0x0][0x178], !P4 ;  /* 0x00005e001b007a0c */ /* 0x040fe20006741270 */
[----:B------:R-:W-:Y:S01]  /*95340*/  IMAD.WIDE R12, R0, 0x2, R6 ;  /* 0x00000002000c7825 */ /* 0x000fe200078e0206 */
[----:B------:R-:W-:Y:S02]  /*95350*/  PRMT R3, R22, 0x7632, R3 ;  /* 0x0000763216037816 */ /* 0x000fe40000000003 */
[----:B------:R-:W-:Y:S01]  /*95360*/  ISETP.LT.AND P4, PT, R26, c[0x0][0x178], !P4 ;  /* 0x00005e001a007a0c */ /* 0x000fe20006781270 */
[C---:B------:R-:W-:Y:S01]  /*95370*/  IMAD.WIDE R8, R0.reuse, 0x2, R4 ;  /* 0x0000000200087825 */ /* 0x040fe200078e0204 */
[----:B------:R-:W-:Y:S01]  /*95380*/  IADD3 R0, R0, c[0x0][0x198], RZ ;  /* 0x0000660000007a10 */ /* 0x000fe20007ffe0ff */
[----:B------:R0:W-:Y:S04]  /*95390*/  @P6 STG.E.U16 [R12.64], R3 ;  /* 0x000000030c006986 */ /* 0x0001e8000c101506 */
[----:B------:R1:W-:Y:S01]  /*953a0*/  @P0 STG.E.U16 [R8.64], R16 ;  /* 0x0000001008000986 */ /* 0x0003e2000c101506 */
[----:B------:R-:W-:-:S02]  /*953b0*/  ISETP.LT.AND P0, PT, R27, c[0x0][0x178], !P1 ;  /* 0x00005e001b007a0c */ /* 0x000fc40004f01270 */
[----:B0-----:R-:W-:Y:S01]  /*953c0*/  IADD3 R3, R28, 0x149, RZ ;  /* 0x000001491c037810 */ /* 0x001fe20007ffe0ff */
[----:B------:R-:W-:-:S04]  /*953d0*/  IMAD.WIDE R12, R0, 0x2, R4 ;  /* 0x00000002000c7825 */ /* 0x000fc800078e0204 */
[C---:B-1----:R-:W-:Y:S01]  /*953e0*/  IMAD.WIDE R8, R0.reuse, 0x2, R6 ;  /* 0x0000000200087825 */ /* 0x042fe200078e0206 */
[----:B------:R-:W-:Y:S02]  /*953f0*/  IADD3 R0, R0, c[0x0][0x198], RZ ;  /* 0x0000660000007a10 */ /* 0x000fe40007ffe0ff */
[----:B------:R-:W-:Y:S02]  /*95400*/  ISETP.LT.AND P1, PT, R26, c[0x0][0x178], !P1 ;  /* 0x00005e001a007a0c */ /* 0x000fe40004f21270 */
[----:B--2---:R0:W-:Y:S01]  /*95410*/  @P2 STG.E.U16 [R8.64], R23 ;  /* 0x0000001708002986 */ /* 0x0041e2000c101506 */
[----:B------:R-:W-:Y:S02]  /*95420*/  PRMT R16, R23, 0x7632, R16 ;  /* 0x0000763217107816 */ /* 0x000fe40000000010 */
[----:B------:R-:W-:Y:S01]  /*95430*/  ISETP.GE.AND P2, PT, R3, c[0x0][0x17c], PT ;  /* 0x00005f0003007a0c */ /* 0x000fe20003f46270 */
[----:B------:R1:W-:Y:S01]  /*95440*/  @P4 STG.E.U16 [R12.64], R24 ;  /* 0x000000180c004986 */ /* 0x0003e2000c101506 */
[----:B------:R-:W-:-:S02]  /*95450*/  PRMT R3, R24, 0x7632, R3 ;  /* 0x0000763218037816 */ /* 0x000fc40000000003 */
[----:B------:R-:W-:Y:S01]  /*95460*/  ISETP.LT.AND P4, PT, R27, c[0x0][0x178], !P5 ;  /* 0x00005e001b007a0c */ /* 0x000fe20006f81270 */
[----:B0-----:R-:W2:Y:S04]  /*95470*/  LDL.LU R23, [R1+0x508] ;  /* 0x0005080001177983 */ /* 0x001ea80000300800 */
[----:B-1----:R-:W2:Y:S01]  /*95480*/  LDL.LU R24, [R1+0x408] ;  /* 0x0004080001187983 */ /* 0x002ea20000300800 */
[----:B------:R-:W-:-:S03]  /*95490*/  IMAD.WIDE R8, R0, 0x2, R6 ;  /* 0x0000000200087825 */ /* 0x000fc600078e0206 */
[----:B------:R-:W2:Y:S01]  /*954a0*/  LDL.LU R22, [R1+0x518] ;  /* 0x0005180001167983 */ /* 0x000ea20000300800 */
[C---:B------:R-:W-:Y:S01]  /*954b0*/  IMAD.WIDE R12, R0.reuse, 0x2, R4 ;  /* 0x00000002000c7825 */ /* 0x040fe200078e0204 */
[----:B------:R-:W-:Y:S02]  /*954c0*/  IADD3 R0, R0, c[0x0][0x198], RZ ;  /* 0x0000660000007a10 */ /* 0x000fe40007ffe0ff */
[----:B------:R0:W-:Y:S04]  /*954d0*/  @P0 STG.E.U16 [R8.64], R16 ;  /* 0x0000001008000986 */ /* 0x0001e8000c101506 */
[----:B------:R1:W-:Y:S01]  /*954e0*/  @P1 STG.E.U16 [R12.64], R3 ;  /* 0x000000030c001986 */ /* 0x0003e2000c101506 */
[C---:B0-----:R-:W-:Y:S01]  /*954f0*/  IMAD.WIDE R8, R0.reuse, 0x2, R6 ;  /* 0x0000000200087825 */ /* 0x041fe200078e0206 */
[----:B-1----:R-:W-:-:S04]  /*95500*/  IADD3 R3, R0, c[0x0][0x198], RZ ;  /* 0x0000660000037a10 */ /* 0x002fc80007ffe0ff */
[----:B---3--:R0:W-:Y:S02]  /*95510*/  @P4 STG.E.U16 [R8.64], R25 ;  /* 0x0000001908004986 */ /* 0x0081e4000c101506 */
[----:B0-----:R-:W-:Y:S01]  /*95520*/  IMAD.WIDE R8, R0, 0x2, R4 ;  /* 0x0000000200087825 */ /* 0x001fe200078e0204 */
[----:B------:R-:W-:Y:S02]  /*95530*/  PRMT R0, R25, 0x7632, R0 ;  /* 0x0000763219007816 */ /* 0x000fe40000000000 */
[----:B------:R-:W3:Y:S01]  /*95540*/  LDL.LU R25, [R1+0x4b8] ;  /* 0x0004b80001197983 */ /* 0x000ee20000300800 */
[----:B------:R-:W-:Y:S02]  /*95550*/  ISETP.LT.AND P5, PT, R26, c[0x0][0x178], !P5 ;  /* 0x00005e001a007a0c */ /* 0x000fe40006fa1270 */
[----:B------:R-:W-:Y:S02]  /*95560*/  ISETP.LT.AND P1, PT, R27, c[0x0][0x178], !P3 ;  /* 0x00005e001b007a0c */ /* 0x000fe40005f21270 */
[----:B------:R-:W-:-:S02]  /*95570*/  IADD3 R17, R28, 0x148, RZ ;  /* 0x000001481c117810 */ /* 0x000fc40007ffe0ff */
[----:B------:R-:W-:Y:S02]  /*95580*/  IADD3 R12, R28, 0x14b, RZ ;  /* 0x0000014b1c0c7810 */ /* 0x000fe40007ffe0ff */
[----:B------:R-:W-:Y:S02]  /*95590*/  ISETP.GE.AND P6, PT, R17, c[0x0][0x17c], PT ;  /* 0x00005f0011007a0c */ /* 0x000fe40003fc6270 */
[----:B------:R-:W-:Y:S01]  /*955a0*/  ISETP.GE.AND P4, PT, R12, c[0x0][0x17c], PT ;  /* 0x00005f000c007a0c */ /* 0x000fe20003f86270 */
[----:B------:R-:W-:Y:S01]  /*955b0*/  IMAD.WIDE R12, R3, 0x2, R6 ;  /* 0x00000002030c7825 */ /* 0x000fe200078e0206 */
[C---:B------:R-:W-:Y:S01]  /*955c0*/  ISETP.LT.AND P3, PT, R26.reuse, c[0x0][0x178], !P3 ;  /* 0x00005e001a007a0c */ /* 0x040fe20005f61270 */
[----:B----4-:R0:W-:Y:S01]  /*955d0*/  @P5 STG.E.U16 [R8.64], R21 ;  /* 0x0000001508005986 */ /* 0x0101e2000c101506 */
[----:B------:R-:W-:Y:S02]  /*955e0*/  ISETP.LT.AND P5, PT, R27, c[0x0][0x178], !P6 ;  /* 0x00005e001b007a0c */ /* 0x000fe400077a1270 */
[----:B------:R-:W-:Y:S01]  /*955f0*/  ISETP.LT.AND P6, PT, R26, c[0x0][0x178], !P6 ;  /* 0x00005e001a007a0c */ /* 0x000fe200077c1270 */
[----:B------:R1:W-:Y:S01]  /*95600*/  @P1 STG.E.U16 [R12.64], R0 ;  /* 0x000000000c001986 */ /* 0x0003e2000c101506 */
[----:B------:R-:W-:-:S02]  /*95610*/  IADD3 R16, R28, 0x14a, RZ ;  /* 0x0000014a1c107810 */ /* 0x000fc40007ffe0ff */
[----:B------:R-:W-:Y:S02]  /*95620*/  PRMT R19, R21, 0x7632, R19 ;  /* 0x0000763215137816 */ /* 0x000fe40000000013 */
[----:B------:R-:W-:Y:S01]  /*95630*/  ISETP.GE.AND P0, PT, R16, c[0x0][0x17c], PT ;  /* 0x00005f0010007a0c */ /* 0x000fe20003f06270 */
[C---:B0-----:R-:W-:Y:S01]  /*95640*/  IMAD.WIDE R8, R3.reuse, 0x2, R4 ;  /* 0x0000000203087825 */ /* 0x041fe200078e0204 */
[----:B-1----:R-:W-:-:S04]  /*95650*/  IADD3 R0, R3, c[0x0][0x198], RZ ;  /* 0x0000660003007a10 */ /* 0x002fc80007ffe0ff */
[----:B------:R-:W-:Y:S01]  /*95660*/  @P3 STG.E.U16 [R8.64], R19 ;  /* 0x0000001308003986 */ /* 0x000fe2000c101506 */
[----:B------:R-:W-:-:S04]  /*95670*/  IMAD.WIDE R12, R0, 0x2, R6 ;  /* 0x00000002000c7825 */ /* 0x000fc800078e0206 */
[----:B------:R-:W-:Y:S01]  /*95680*/  IMAD.WIDE R16, R0, 0x2, R4 ;  /* 0x0000000200107825 */ /* 0x000fe200078e0204 */
[C---:B------:R-:W-:Y:S02]  /*95690*/  IADD3 R3, R28.reuse, 0x14d, RZ ;  /* 0x0000014d1c037810 */ /* 0x040fe40007ffe0ff */
[----:B------:R-:W-:Y:S02]  /*956a0*/  IADD3 R18, R28, 0x14c, RZ ;  /* 0x0000014c1c127810 */ /* 0x000fe40007ffe0ff */
[----:B------:R-:W-:Y:S02]  /*956b0*/  ISETP.GE.AND P3, PT, R3, c[0x0][0x17c], PT ;  /* 0x00005f0003007a0c */ /* 0x000fe40003f66270 */
[----:B------:R-:W-:Y:S01]  /*956c0*/  ISETP.GE.AND P1, PT, R18, c[0x0][0x17c], PT ;  /* 0x00005f0012007a0c */ /* 0x000fe20003f26270 */
[----:B--2---:R0:W-:Y:S01]  /*956d0*/  @P5 STG.E.U16 [R12.64], R23 ;  /* 0x000000170c005986 */ /* 0x0041e2000c101506 */
[----:B------:R-:W-:-:S03]  /*956e0*/  ISETP.LT.AND P5, PT, R27, c[0x0][0x178], !P2 ;  /* 0x00005e001b007a0c */ /* 0x000fc600057a1270 */
[----:B------:R1:W-:Y:S01]  /*956f0*/  @P6 STG.E.U16 [R16.64], R24 ;  /* 0x0000001810006986 */ /* 0x0003e2000c101506 */
[----:B------:R-:W-:Y:S02]  /*95700*/  PRMT R20, R24, 0x7632, R20 ;  /* 0x0000763218147816 */ /* 0x000fe40000000014 */
[----:B------:R-:W-:Y:S02]  /*95710*/  ISETP.LT.AND P2, PT, R26, c[0x0][0x178], !P2 ;  /* 0x00005e001a007a0c */ /* 0x000fe40005741270 */
[----:B0-----:R-:W-:Y:S02]  /*95720*/  IADD3 R12, R0, c[0x0][0x198], RZ ;  /* 0x00006600000c7a10 */ /* 0x001fe40007ffe0ff */
[----:B------:R-:W-:Y:S02]  /*95730*/  PRMT R0, R23, 0x7632, R0 ;  /* 0x0000763217007816 */ /* 0x000fe40000000000 */
[----:B------:R-:W2:Y:S01]  /*95740*/  LDL.LU R23, [R1+0x548] ;  /* 0x0005480001177983 */ /* 0x000ea20000300800 */
[----:B------:R-:W-:-:S03]  /*95750*/  ISETP.LT.AND P6, PT, R27, c[0x0][0x178], !P0 ;  /* 0x00005e001b007a0c */ /* 0x000fc600047c1270 */
[----:B-1----:R-:W4:Y:S01]  /*95760*/  LDL.LU R24, [R1+0x3b8] ;  /* 0x0003b80001187983 */ /* 0x002f220000300800 */
[----:B------:R-:W-:Y:S02]  /*95770*/  ISETP.LT.AND P0, PT, R26, c[0x0][0x178], !P0 ;  /* 0x00005e001a007a0c */ /* 0x000fe40004701270 */
[C---:B------:R-:W-:Y:S01]  /*95780*/  IADD3 R3, R12.reuse, c[0x0][0x198], RZ ;  /* 0x000066000c037a10 */ /* 0x040fe20007ffe0ff */
[----:B------:R-:W-:-:S04]  /*95790*/  IMAD.WIDE R8, R12, 0x2, R6 ;  /* 0x000000020c087825 */ /* 0x000fc800078e0206 */
[----:B------:R-:W-:Y:S01]  /*957a0*/  IMAD.WIDE R12, R12, 0x2, R4 ;  /* 0x000000020c0c7825 */ /* 0x000fe200078e0204 */
[----:B------:R-:W-:Y:S03]  /*957b0*/  @P5 STG.E.U16 [R8.64], R0 ;  /* 0x0000000008005986 */ /* 0x000fe6000c101506 */
[C---:B------:R-:W-:Y:S01]  /*957c0*/  IMAD.WIDE R16, R3.reuse, 0x2, R6 ;  /* 0x0000000203107825 */ /* 0x040fe200078e0206 */
[----:B------:R-:W-:Y:S03]  /*957d0*/  @P2 STG.E.U16 [R12.64], R20 ;  /* 0x000000140c002986 */ /* 0x000fe6000c101506 */
[----:B------:R-:W-:Y:S01]  /*957e0*/  IMAD.WIDE R18, R3, 0x2, R4 ;  /* 0x0000000203127825 */ /* 0x000fe200078e0204 */
[----:B------:R-:W-:Y:S04]  /*957f0*/  @P6 STG.E.U16 [R16.64], R22 ;  /* 0x0000001610006986 */ /* 0x000fe8000c101506 */
[----:B---3--:R0:W-:Y:S02]  /*95800*/  @P0 STG.E.U16 [R18.64], R25 ;  /* 0x0000001912000986 */ /* 0x0081e4000c101506 */
[----:B0-----:R-:W-:-:S02]  /*95810*/  PRMT R19, R25, 0x7632, R19 ;  /* 0x0000763219137816 */ /* 0x001fc40000000013 */
[----:B------:R-:W3:Y:S01]  /*95820*/  LDL.LU R25, [R1+0x558] ;  /* 0x0005580001197983 */ /* 0x000ee20000300800 */
[----:B------:R-:W-:Y:S02]  /*95830*/  ISETP.LT.AND P0, PT, R27, c[0x0][0x178], !P4 ;  /* 0x00005e001b007a0c */ /* 0x000fe40006701270 */
[----:B------:R-:W-:Y:S02]  /*95840*/  IADD3 R12, R3, c[0x0][0x198], RZ ;  /* 0x00006600030c7a10 */ /* 0x000fe40007ffe0ff */
[C---:B------:R-:W-:Y:S02]  /*95850*/  ISETP.LT.AND P4, PT, R26.reuse, c[0x0][0x178], !P4 ;  /* 0x00005e001a007a0c */ /* 0x040fe40006781270 */
[----:B------:R-:W-:Y:S02]  /*95860*/  ISETP.LT.AND P2, PT, R27, c[0x0][0x178], !P1 ;  /* 0x00005e001b007a0c */ /* 0x000fe40004f41270 */
[----:B------:R-:W-:Y:S01]  /*95870*/  ISETP.LT.AND P1, PT, R26, c[0x0][0x178], !P1 ;  /* 0x00005e001a007a0c */ /* 0x000fe20004f21270 */
[----:B------:R-:W-:Y:S01]  /*95880*/  IMAD.WIDE R8, R12, 0x2, R6 ;  /* 0x000000020c087825 */ /* 0x000fe200078e0206 */
[----:B------:R-:W-:-:S02]  /*95890*/  PRMT R18, R22, 0x7632, R18 ;  /* 0x0000763216127816 */ /* 0x000fc40000000012 */
[----:B------:R-:W-:Y:S02]  /*958a0*/  IADD3 R16, R28, 0x14f, RZ ;  /* 0x0000014f1c107810 */ /* 0x000fe40007ffe0ff */
[C---:B------:R-:W-:Y:S01]  /*958b0*/  IADD3 R0, R12.reuse, c[0x0][0x198], RZ ;  /* 0x000066000c007a10 */ /* 0x040fe20007ffe0ff */
[----:B------:R-:W-:Y:S01]  /*958c0*/  IMAD.WIDE R12, R12, 0x2, R4 ;  /* 0x000000020c0c7825 */ /* 0x000fe200078e0204 */
[----:B------:R-:W-:Y:S01]  /*958d0*/  ISETP.GE.AND P6, PT, R16, c[0x0][0x17c], PT ;  /* 0x00005f0010007a0c */ /* 0x000fe20003fc6270 */
[----:B------:R0:W-:Y:S02]  /*958e0*/  @P0 STG.E.U16 [R8.64], R18 ;  /* 0x0000001208000986 */ /* 0x0001e4000c101506 */
[----:B------:R-:W-:Y:S01]  /*958f0*/  IMAD.WIDE R16, R0, 0x2, R6 ;  /* 0x0000000200107825 */ /* 0x000fe200078e0206 */
[C---:B------:R-:W-:Y:S01]  /*95900*/  IADD3 R21, R28.reuse, 0x14e, RZ ;  /* 0x0000014e1c157810 */ /* 0x040fe20007ffe0ff */
[----:B------:R1:W-:Y:S01]  /*95910*/  @P4 STG.E.U16 [R12.64], R19 ;  /* 0x000000130c004986 */ /* 0x0003e2000c101506 */
[----:B------:R-:W-:-:S02]  /*95920*/  IADD3 R3, R28, 0x150, RZ ;  /* 0x000001501c037810 */ /* 0x000fc40007ffe0ff */
[----:B------:R-:W-:Y:S01]  /*95930*/  ISETP.LT.AND P4, PT, R27, c[0x0][0x178], !P3 ;  /* 0x00005e001b007a0c */ /* 0x000fe20005f81270 */
[----:B0-----:R-:W-:Y:S01]  /*95940*/  IMAD.WIDE R8, R0, 0x2, R4 ;  /* 0x0000000200087825 */ /* 0x001fe200078e0204 */
[----:B------:R-:W-:Y:S02]  /*95950*/  ISETP.GE.AND P5, PT, R21, c[0x0][0x17c], PT ;  /* 0x00005f0015007a0c */ /* 0x000fe40003fa6270 */
[----:B------:R-:W-:Y:S02]  /*95960*/  ISETP.GE.AND P0, PT, R3, c[0x0][0x17c], PT ;  /* 0x00005f0003007a0c */ /* 0x000fe40003f06270 */
[----:B------:R-:W-:Y:S02]  /*95970*/  IADD3 R3, R28, 0x151, RZ ;  /* 0x000001511c037810 */ /* 0x000fe40007ffe0ff */
[----:B------:R-:W-:Y:S02]  /*95980*/  IADD3 R0, R0, c[0x0][0x198], RZ ;  /* 0x0000660000007a10 */ /* 0x000fe40007ffe0ff */
[----:B------:R-:W-:-:S03]  /*95990*/  ISETP.LT.AND P3, PT, R26, c[0x0][0x178], !P3 ;  /* 0x00005e001a007a0c */ /* 0x000fc60005f61270 */
[----:B-1----:R-:W-:Y:S01]  /*959a0*/  IMAD.WIDE R12, R0, 0x2, R4 ;  /* 0x00000002000c7825 */ /* 0x002fe200078e0204 */
[----:B--2---:R0:W-:Y:S04]  /*959b0*/  @P2 STG.E.U16 [R16.64], R23 ;  /* 0x0000001710002986 */ /* 0x0041e8000c101506 */
[----:B----4-:R1:W-:Y:S01]  /*959c0*/  @P1 STG.E.U16 [R8.64], R24 ;  /* 0x0000001808001986 */ /* 0x0103e2000c101506 */
[----:B------:R-:W-:Y:S02]  /*959d0*/  ISETP.LT.AND P1, PT, R27, c[0x0][0x178], !P5 ;  /* 0x00005e001b007a0c */ /* 0x000fe40006f21270 */
[----:B0-----:R-:W-:Y:S02]  /*959e0*/  PRMT R16, R24, 0x7632, R16 ;  /* 0x0000763218107816 */ /* 0x001fe40000000010 */
[----:B-1----:R-:W2:Y:S01]  /*959f0*/  LDL.LU R24, [R1+0x568] ;  /* 0x0005680001187983 */ /* 0x002ea20000300800 */
[----:B------:R-:W-:Y:S01]  /*95a00*/  ISETP.GE.AND P2, PT, R3, c[0x0][0x17c], PT ;  /* 0x00005f0003007a0c */ /* 0x000fe20003f46270 */
[C---:B------:R-:W-:Y:S01]  /*95a10*/  IMAD.WIDE R8, R0.reuse, 0x2, R6 ;  /* 0x0000000200087825 */ /* 0x040fe200078e0206 */
[----:B------:R-:W-:Y:S01]  /*95a20*/  PRMT R3, R23, 0x7632, R3 ;  /* 0x0000763217037816 */ /* 0x000fe20000000003 */
[----:B------:R-:W4:Y:S01]  /*95a30*/  LDL.LU R21, [R1+0x4f8] ;  /* 0x0004f80001157983 */ /* 0x000f220000300800 */
[----:B------:R-:W-:-:S03]  /*95a40*/  IADD3 R0, R0, c[0x0][0x198], RZ ;  /* 0x0000660000007a10 */ /* 0x000fc60007ffe0ff */
[----:B------:R0:W-:Y:S04]  /*95a50*/  @P4 STG.E.U16 [R8.64], R3 ;  /* 0x0000000308004986 */ /* 0x0001e8000c101506 */
[----:B------:R-:W-:Y:S04]  /*95a60*/  @P3 STG.E.U16 [R12.64], R16 ;  /* 0x000000100c003986 */ /* 0x000fe8000c101506 */
[----:B------:R-:W4:Y:S01]  /*95a70*/  LDL.LU R22, [R1+0x578] ;  /* 0x0005780001167983 */ /* 0x000f220000300800 */
[----:B0-----:R-:W-:Y:S01]  /*95a80*/  IMAD.WIDE R8, R0, 0x2, R6 ;  /* 0x0000000200087825 */ /* 0x001fe200078e0206 */
[----:B------:R-:W-:-:S04]  /*95a90*/  IADD3 R3, R28, 0x153, RZ ;  /* 0x000001531c037810 */ /* 0x000fc80007ffe0ff */
[----:B---3--:R0:W-:Y:S01]  /*95aa0*/  @P1 STG.E.U16 [R8.64], R25 ;  /* 0x0000001908001986 */ /* 0x0081e2000c101506 */
[----:B------:R-:W-:Y:S02]  /*95ab0*/  ISETP.GE.AND P1, PT, R3, c[0x0][0x17c], PT ;  /* 0x00005f0003007a0c */ /* 0x000fe40003f26270 */
[----:B------:R-:W-:Y:S02]  /*95ac0*/  PRMT R3, R25, 0x7632, R3 ;  /* 0x0000763219037816 */ /* 0x000fe40000000003 */
[----:B0-----:R-:W3:Y:S01]  /*95ad0*/  LDL.LU R25, [R1+0x498] ;  /* 0x0004980001197983 */ /* 0x001ee20000300800 */
[----:B------:R-:W-:Y:S01]  /*95ae0*/  ISETP.LT.AND P5, PT, R26, c[0x0][0x178], !P5 ;  /* 0x00005e001a007a0c */ /* 0x000fe20006fa1270 */
[----:B------:R-:W-:Y:S01]  /*95af0*/  IMAD.WIDE R12, R0, 0x2, R4 ;  /* 0x00000002000c7825 */ /* 0x000fe200078e0204 */
[----:B------:R-:W-:Y:S01]  /*95b00*/  ISETP.LT.AND P3, PT, R27, c[0x0][0x178], !P6 ;  /* 0x00005e001b007a0c */ /* 0x000fe20007761270 */
[----:B------:R-:W3:Y:S01]  /*95b10*/  LDL.LU R23, [R1+0x588] ;  /* 0x0005880001177983 */ /* 0x000ee20000300800 */
[----:B------:R-:W-:-:S02]  /*95b20*/  ISETP.LT.AND P6, PT, R26, c[0x0][0x178], !P6 ;  /* 0x00005e001a007a0c */ /* 0x000fc400077c1270 */
[----:B------:R-:W-:-:S07]  /*95b30*/  IADD3 R0, R0, c[0x0][0x198], RZ ;  /* 0x0000660000007a10 */ /* 0x000fce0007ffe0ff */
[----:B------:R0:W-:Y:S01]  /*95b40*/  @P5 STG.E.U16 [R12.64], R14 ;  /* 0x0000000e0c005986 */ /* 0x0001e2000c101506 */
[----:B------:R-:W-:Y:S01]  /*95b50*/  ISETP.LT.AND P5, PT, R27, c[0x0][0x178], !P0 ;  /* 0x00005e001b007a0c */ /* 0x000fe200047a1270 */
[----:B------:R-:W-:Y:S01]  /*95b60*/  IMAD.WIDE R8, R0, 0x2, R6 ;  /* 0x0000000200087825 */ /* 0x000fe200078e0206 */
[----:B------:R-:W-:-:S04]  /*95b70*/  ISETP.LT.AND P0, PT, R26, c[0x0][0x178], !P0 ;  /* 0x00005e001a007a0c */ /* 0x000fc80004701270 */
[----:B------:R1:W-:Y:S01]  /*95b80*/  @P3 STG.E.U16 [R8.64], R3 ;  /* 0x0000000308003986 */ /* 0x0003e2000c101506 */
[----:B0-----:R-:W-:Y:S01]  /*95b90*/  IMAD.WIDE R12, R0, 0x2, R4 ;  /* 0x00000002000c7825 */ /* 0x001fe200078e0204 */
[----:B------:R-:W-:Y:S02]  /*95ba0*/  PRMT R14, R14, 0x7632, R14 ;  /* 0x000076320e0e7816 */ /* 0x000fe4000000000e */
[----:B------:R-:W-:-:S03]  /*95bb0*/  IADD3 R0, R0, c[0x0][0x198], RZ ;  /* 0x0000660000007a10 */ /* 0x000fc60007ffe0ff */
[----:B------:R0:W-:Y:S01]  /*95bc0*/  @P6 STG.E.U16 [R12.64], R14 ;  /* 0x0000000e0c006986 */ /* 0x0001e2000c101506 */
[----:B------:R-:W-:Y:S01]  /*95bd0*/  ISETP.LT.AND P6, PT, R27, c[0x0][0x178], !P2 ;  /* 0x00005e001b007a0c */ /* 0x000fe200057c1270 */
[--C-:B-1----:R-:W-:Y:S01]  /*95be0*/  IMAD.WIDE R8, R0, 0x2, R6.reuse ;  /* 0x0000000200087825 */ /* 0x102fe200078e0206 */
[----:B------:R-:W-:Y:S02]  /*95bf0*/  IADD3 R17, R28, 0x152, RZ ;  /* 0x000001521c117810 */ /* 0x000fe40007ffe0ff */
[----:B------:R-:W-:Y:S02]  /*95c00*/  IADD3 R16, R0, c[0x0][0x198], RZ ;  /* 0x0000660000107a10 */ /* 0x000fe40007ffe0ff */
[----:B------:R-:W-:Y:S02]  /*95c10*/  ISETP.GE.AND P4, PT, R17, c[0x0][0x17c], PT ;  /* 0x00005f0011007a0c */ /* 0x000fe40003f86270 */
[----:B------:R-:W-:Y:S01]  /*95c20*/  IADD3 R3, R28, 0x154, RZ ;  /* 0x000001541c037810 */ /* 0x000fe20007ffe0ff */
[----:B0-----:R-:W-:Y:S01]  /*95c30*/  IMAD.WIDE R12, R16, 0x2, R6 ;  /* 0x00000002100c7825 */ /* 0x001fe200078e0206 */
[----:B------:R-:W-:-:S02]  /*95c40*/  ISETP.LT.AND P2, PT, R26, c[0x0][0x178], !P2 ;  /* 0x00005e001a007a0c */ /* 0x000fc40005741270 */
[----:B------:R-:W-:Y:S02]  /*95c50*/  ISETP.GE.AND P3, PT, R3, c[0x0][0x17c], PT ;  /* 0x00005f0003007a0c */ /* 0x000fe40003f66270 */
[C---:B------:R-:W-:Y:S02]  /*95c60*/  IADD3 R3, R28.reuse, 0x155, RZ ;  /* 0x000001551c037810 */ /* 0x040fe40007ffe0ff */
        /* <DEDUP_REMOVED lines=15> */
[----:B------:R-:W-:Y:S01]  /*95d60*/  IMAD.WIDE R16, R0, 0x2, R4 ;  /* 0x0000000200107825 */ /* 0x000fe200078e0204 */
[----:B------:R-:W-:Y:S01]  /*95d70*/  ISETP.GE.AND P6, PT, R14, c[0x0][0x17c], PT ;  /* 0x00005f000e007a0c */ /* 0x000fe20003fc6270 */
[----:B------:R-:W-:Y:S01]  /*95d80*/  @P0 STG.E.U16 [R12.64], R22 ;  /* 0x000000160c000986 */ /* 0x000fe2000c101506 */
[----:B---3--:R-:W-:-:S03]  /*95d90*/  PRMT R14, R25, 0x7632, R14 ;  /* 0x00007632190e7816 */ /* 0x008fc6000000000e */
[----:B------:R0:W-:Y:S04]  /*95da0*/  @P4 STG.E.U16 [R16.64], R25 ;  /* 0x0000001910004986 */ /* 0x0001e8000c101506 */
[----:B0-----:R-:W3:Y:S01]  /*95db0*/  LDL.LU R25, [R1+0x598] ;  /* 0x0005980001197983 */ /* 0x001ee20000300800 */
[C---:B------:R-:W-:Y:S02]  /*95dc0*/  ISETP.LT.AND P0, PT, R27.reuse, c[0x0][0x178], !P1 ;  /* 0x00005e001b007a0c */ /* 0x040fe40004f01270 */
[----:B------:R-:W-:Y:S02]  /*95dd0*/  ISETP.LT.AND P1, PT, R26, c[0x0][0x178], !P1 ;  /* 0x00005e001a007a0c */ /* 0x000fe40004f21270 */
[----:B------:R-:W-:Y:S02]  /*95de0*/  IADD3 R12, R0, c[0x0][0x198], RZ ;  /* 0x00006600000c7a10 */ /* 0x000fe40007ffe0ff */
[----:B------:R-:W-:-:S02]  /*95df0*/  ISETP.LT.AND P4, PT, R27, c[0x0][0x178], !P3 ;  /* 0x00005e001b007a0c */ /* 0x000fc40005f81270 */
[----:B------:R-:W-:Y:S01]  /*95e00*/  ISETP.LT.AND P3, PT, R26, c[0x0][0x178], !P3 ;  /* 0x00005e001a007a0c */ /* 0x000fe20005f61270 */
[----:B------:R-:W-:Y:S01]  /*95e10*/  IMAD.WIDE R8, R12, 0x2, R6 ;  /* 0x000000020c087825 */ /* 0x000fe200078e0206 */
[----:B------:R-:W-:Y:S02]  /*95e20*/  PRMT R0, R22, 0x7632, R0 ;  /* 0x0000763216007816 */ /* 0x000fe40000000000 */
[C---:B------:R-:W-:Y:S01]  /*95e30*/  IADD3 R3, R12.reuse, c[0x0][0x198], RZ ;  /* 0x000066000c037a10 */ /* 0x040fe20007ffe0ff */
[----:B------:R-:W-:Y:S01]  /*95e40*/  IMAD.WIDE R12, R12, 0x2, R4 ;  /* 0x000000020c0c7825 */ /* 0x000fe200078e0204 */
[----:B------:R-:W-:Y:S01]  /*95e50*/  IADD3 R18, R28, 0x157, RZ ;  /* 0x000001571c127810 */ /* 0x000fe20007ffe0ff */
[----:B------:R-:W-:Y:S02]  /*95e60*/  @P0 STG.E.U16 [R8.64], R0 ;  /* 0x0000000008000986 */ /* 0x000fe4000c101506 */
[----:B------:R-:W-:Y:S01]  /*95e70*/  IMAD.WIDE R16, R3, 0x2, R6 ;  /* 0x0000000203107825 */ /* 0x000fe200078e0206 */
[----:B------:R-:W-:Y:S01]  /*95e80*/  ISETP.GE.AND P2, PT, R18, c[0x0][0x17c], PT ;  /* 0x00005f0012007a0c */ /* 0x000fe20003f46270 */
[----:B------:R0:W-:Y:S01]  /*95e90*/  @P1 STG.E.U16 [R12.64], R14 ;  /* 0x0000000e0c001986 */ /* 0x0001e2000c101506 */
[----:B------:R-:W-:Y:S01]  /*95ea0*/  ISETP.LT.AND P1, PT, R27, c[0x0][0x178], !P5 ;  /* 0x00005e001b007a0c */ /* 0x000fe20006f21270 */
[----:B------:R-:W-:Y:S01]  /*95eb0*/  IMAD.WIDE R18, R3, 0x2, R4 ;  /* 0x0000000203127825 */ /* 0x000fe200078e0204 */
[----:B------:R-:W-:Y:S01]  /*95ec0*/  ISETP.LT.AND P5, PT, R26, c[0x0][0x178], !P5 ;  /* 0x00005e001a007a0c */ /* 0x000fe20006fa1270 */
[----:B------:R1:W-:Y:S01]  /*95ed0*/  @P4 STG.E.U16 [R16.64], R23 ;  /* 0x0000001710004986 */ /* 0x0003e2000c101506 */
[----:B0-----:R-:W-:-:S02]  /*95ee0*/  PRMT R14, R23, 0x7632, R14 ;  /* 0x00007632170e7816 */ /* 0x001fc4000000000e */
[----:B------:R-:W-:Y:S01]  /*95ef0*/  IADD3 R12, R3, c[0x0][0x198], RZ ;  /* 0x00006600030c7a10 */ /* 0x000fe20007ffe0ff */
[----:B-1----:R-:W4:Y:S01]  /*95f00*/  LDL.LU R23, [R1+0x5c8] ;  /* 0x0005c80001177983 */ /* 0x002f220000300800 */
[----:B------:R-:W-:Y:S02]  /*95f10*/  IADD3 R16, R28, 0x159, RZ ;  /* 0x000001591c107810 */ /* 0x000fe40007ffe0ff */
[C---:B------:R-:W-:Y:S01]  /*95f20*/  IADD3 R0, R12.reuse, c[0x0][0x198], RZ ;  /* 0x000066000c007a10 */ /* 0x040fe20007ffe0ff */
[----:B------:R-:W-:Y:S01]  /*95f30*/  IMAD.WIDE R8, R12, 0x2, R6 ;  /* 0x000000020c087825 */ /* 0x000fe200078e0206 */
[----:B------:R-:W-:Y:S02]  /*95f40*/  IADD3 R3, R28, 0x15a, RZ ;  /* 0x0000015a1c037810 */ /* 0x000fe40007ffe0ff */
[----:B------:R-:W-:Y:S01]  /*95f50*/  ISETP.GE.AND P4, PT, R16, c[0x0][0x17c], PT ;  /* 0x00005f0010007a0c */ /* 0x000fe20003f86270 */
[----:B------:R-:W-:-:S04]  /*95f60*/  IMAD.WIDE R12, R12, 0x2, R4 ;  /* 0x000000020c0c7825 */ /* 0x000fc800078e0204 */
[----:B------:R-:W-:Y:S01]  /*95f70*/  IMAD.WIDE R16, R0, 0x2, R6 ;  /* 0x0000000200107825 */ /* 0x000fe200078e0206 */
[----:B--2---:R0:W-:Y:S01]  /*95f80*/  @P3 STG.E.U16 [R18.64], R24 ;  /* 0x0000001812003986 */ /* 0x0041e2000c101506 */
[----:B------:R-:W-:-:S03]  /*95f90*/  ISETP.LT.AND P3, PT, R27, c[0x0][0x178], !P6 ;  /* 0x00005e001b007a0c */ /* 0x000fc60007761270 */
[----:B------:R-:W-:Y:S01]  /*95fa0*/  @P1 STG.E.U16 [R8.64], R14 ;  /* 0x0000000e08001986 */ /* 0x000fe2000c101506 */
[----:B0-----:R-:W-:-:S03]  /*95fb0*/  PRMT R18, R24, 0x7632, R18 ;  /* 0x0000763218127816 */ /* 0x001fc60000000012 */
[----:B------:R-:W2:Y:S01]  /*95fc0*/  LDL.LU R24, [R1+0x4d8] ;  /* 0x0004d80001187983 */ /* 0x000ea20000300800 */
[----:B------:R-:W-:Y:S02]  /*95fd0*/  ISETP.GE.AND P1, PT, R3, c[0x0][0x17c], PT ;  /* 0x00005f0003007a0c */ /* 0x000fe40003f26270 */
[----:B------:R-:W-:Y:S01]  /*95fe0*/  IADD3 R3, R28, 0x15b, RZ ;  /* 0x0000015b1c037810 */ /* 0x000fe20007ffe0ff */
[----:B------:R-:W-:Y:S04]  /*95ff0*/  @P5 STG.E.U16 [R12.64], R18 ;  /* 0x000000120c005986 */ /* 0x000fe8000c101506 */
[----:B---3--:R0:W-:Y:S01]  /*96000*/  @P3 STG.E.U16 [R16.64], R25 ;  /* 0x0000001910003986 */ /* 0x0081e2000c101506 */
[----:B------:R-:W-:Y:S02]  /*96010*/  ISETP.GE.AND P3, PT, R3, c[0x0][0x17c], PT ;  /* 0x00005f0003007a0c */ /* 0x000fe40003f66270 */
[----:B------:R-:W-:-:S02]  /*96020*/  PRMT R3, R25, 0x7632, R3 ;  /* 0x0000763219037816 */ /* 0x000fc40000000003 */
[----:B0-----:R-:W3:Y:S01]  /*96030*/  LDL.LU R25, [R1+0x5b8] ;  /* 0x0005b80001197983 */ /* 0x001ee20000300800 */
[----:B------:R-:W-:Y:S02]  /*96040*/  ISETP.LT.AND P6, PT, R26, c[0x0][0x178], !P6 ;  /* 0x00005e001a007a0c */ /* 0x000fe400077c1270 */
[----:B------:R-:W-:Y:S01]  /*96050*/  IADD3 R20, R28, 0x158, RZ ;  /* 0x000001581c147810 */ /* 0x000fe20007ffe0ff */
[----:B------:R-:W-:Y:S01]  /*96060*/  IMAD.WIDE R8, R0, 0x2, R4 ;  /* 0x0000000200087825 */ /* 0x000fe200078e0204 */
[----:B------:R-:W-:Y:S01]  /*96070*/  ISETP.LT.AND P5, PT, R27, c[0x0][0x178], !P2 ;  /* 0x00005e001b007a0c */ /* 0x000fe200057a1270 */
[----:B------:R-:W3:Y:S01]  /*96080*/  LDL.LU R21, [R1+0x3f8] ;  /* 0x0003f80001157983 */ /* 0x000ee20000300800 */
[----:B------:R-:W-:Y:S02]  /*96090*/  ISETP.GE.AND P0, PT, R20, c[0x0][0x17c], PT ;  /* 0x00005f0014007a0c */ /* 0x000fe40003f06270 */
[----:B------:R-:W-:Y:S02]  /*960a0*/  ISETP.LT.AND P2, PT, R26, c[0x0][0x178], !P2 ;  /* 0x00005e001a007a0c */ /* 0x000fe40005741270 */
[----:B------:R-:W-:-:S03]  /*960b0*/  IADD3 R0, R0, c[0x0][0x198], RZ ;  /* 0x0000660000007a10 */ /* 0x000fc60007ffe0ff */
[----:B------:R0:W-:Y:S01]  /*960c0*/  @P6 STG.E.U16 [R8.64], R10 ;  /* 0x0000000a08006986 */ /* 0x0001e2000c101506 */
[----:B------:R-:W-:Y:S01]  /*960d0*/  ISETP.LT.AND P6, PT, R27, c[0x0][0x178], !P0 ;  /* 0x00005e001b007a0c */ /* 0x000fe200047c1270 */
[----:B------:R-:W-:Y:S01]  /*960e0*/  IMAD.WIDE R12, R0, 0x2, R4 ;  /* 0x00000002000c7825 */ /* 0x000fe200078e0204 */
[----:B------:R-:W-:-:S03]  /*960f0*/  ISETP.LT.AND P0, PT, R26, c[0x0][0x178], !P0 ;  /* 0x00005e001a007a0c */ /* 0x000fc60004701270 */
[C---:B0-----:R-:W-:Y:S01]  /*96100*/  IMAD.WIDE R8, R0.reuse, 0x2, R6 ;  /* 0x0000000200087825 */ /* 0x041fe200078e0206 */
[----:B------:R-:W-:Y:S02]  /*96110*/  IADD3 R0, R0, c[0x0][0x198], RZ ;  /* 0x0000660000007a10 */ /* 0x000fe40007ffe0ff */
[----:B------:R-:W-:Y:S02]  /*96120*/  PRMT R10, R10, 0x7632, R10 ;  /* 0x000076320a0a7816 */ /* 0x000fe4000000000a */
[----:B------:R0:W-:Y:S04]  /*96130*/  @P5 STG.E.U16 [R8.64], R3 ;  /* 0x0000000308005986 */ /* 0x0001e8000c101506 */
[----:B------:R1:W-:Y:S01]  /*96140*/  @P2 STG.E.U16 [R12.64], R10 ;  /* 0x0000000a0c002986 */ /* 0x0003e2000c101506 */
[----:B------:R-:W-:Y:S01]  /*96150*/  ISETP.LT.AND P2, PT, R27, c[0x0][0x178], !P4 ;  /* 0x00005e001b007a0c */ /* 0x000fe20006741270 */
[----:B0-----:R-:W-:Y:S01]  /*96160*/  IMAD.WIDE R8, R0, 0x2, R6 ;  /* 0x0000000200087825 */ /* 0x001fe200078e0206 */
[----:B------:R-:W-:-:S03]  /*96170*/  IADD3 R3, R28, 0x15d, RZ ;  /* 0x0000015d1c037810 */ /* 0x000fc60007ffe0ff */
[C---:B-1----:R-:W-:Y:S01]  /*96180*/  IMAD.WIDE R12, R0.reuse, 0x2, R4 ;  /* 0x00000002000c7825 */ /* 0x042fe200078e0204 */
[----:B----4-:R0:W-:Y:S01]  /*96190*/  @P6 STG.E.U16 [R8.64], R23 ;  /* 0x0000001708006986 */ /* 0x0101e2000c101506 */
[----:B------:R-:W-:Y:S02]  /*961a0*/  IADD3 R0, R0, c[0x0][0x198], RZ ;  /* 0x0000660000007a10 */ /* 0x000fe40007ffe0ff */
[----:B------:R-:W-:Y:S02]  /*961b0*/  ISETP.GE.AND P6, PT, R3, c[0x0][0x17c], PT ;  /* 0x00005f0003007a0c */ /* 0x000fe40003fc6270 */
[----:B------:R-:W-:Y:S02]  /*961c0*/  PRMT R3, R23, 0x7632, R3 ;  /* 0x0000763217037816 */ /* 0x000fe40000000003 */
[----:B------:R-:W-:Y:S01]  /*961d0*/  ISETP.LT.AND P4, PT, R26, c[0x0][0x178], !P4 ;  /* 0x00005e001a007a0c */ /* 0x000fe20006781270 */
[----:B0-----:R-:W4:Y:S01]  /*961e0*/  LDL.LU R23, [R1+0x5a8] ;  /* 0x0005a80001177983 */ /* 0x001f220000300800 */
[----:B------:R-:W-:-:S03]  /*961f0*/  IMAD.WIDE R8, R0, 0x2, R6 ;  /* 0x0000000200087825 */ /* 0x000fc600078e0206 */
[----:B--2---:R0:W-:Y:S01]  /*96200*/  @P0 STG.E.U16 [R12.64], R24 ;  /* 0x000000180c000986 */ /* 0x0041e2000c101506 */
[----:B------:R-:W-:Y:S02]  /*96210*/  ISETP.LT.AND P0, PT, R27, c[0x0][0x178], !P1 ;  /* 0x00005e001b007a0c */ /* 0x000fe40004f01270 */
[----:B------:R-:W-:Y:S01]  /*96220*/  PRMT R10, R24, 0x7632, R10 ;  /* 0x00007632180a7816 */ /* 0x000fe2000000000a */
[----:B------:R1:W-:Y:S04]  /*96230*/  @P2 STG.E.U16 [R8.64], R3 ;  /* 0x0000000308002986 */ /* 0x0003e8000c101506 */
[----:B0-----:R-:W2:Y:S01]  /*96240*/  LDL.LU R24, [R1+0x528] ;  /* 0x0005280001187983 */ /* 0x001ea20000300800 */
[C---:B------:R-:W-:Y:S01]  /*96250*/  IMAD.WIDE R12, R0.reuse, 0x2, R4 ;  /* 0x00000002000c7825 */ /* 0x040fe200078e0204 */
[----:B------:R-:W-:-:S02]  /*96260*/  IADD3 R0, R0, c[0x0][0x198], RZ ;  /* 0x0000660000007a10 */ /* 0x000fc40007ffe0ff */
[----:B-1----:R-:W-:Y:S01]  /*96270*/  IADD3 R3, R28, 0x15e, RZ ;  /* 0x0000015e1c037810 */ /* 0x002fe20007ffe0ff */
[----:B------:R-:W2:Y:S02]  /*96280*/  LDL.LU R22, [R1+0x5d8] ;  /* 0x0005d80001167983 */ /* 0x000ea40000300800 */
[C---:B------:R-:W-:Y:S01]  /*96290*/  IMAD.WIDE R8, R0.reuse, 0x2, R6 ;  /* 0x0000000200087825 */ /* 0x040fe200078e0206 */
[----:B------:R-:W-:Y:S01]  /*962a0*/  ISETP.GE.AND P2, PT, R3, c[0x0][0x17c], PT ;  /* 0x00005f0003007a0c */ /* 0x000fe20003f46270 */
[----:B------:R-:W-:Y:S01]  /*962b0*/  @P4 STG.E.U16 [R12.64], R10 ;  /* 0x0000000a0c004986 */ /* 0x000fe2000c101506 */
[----:B------:R-:W-:-:S03]  /*962c0*/  IADD3 R3, R0, c[0x0][0x198], RZ ;  /* 0x0000660000037a10 */ /* 0x000fc60007ffe0ff */
[----:B---3--:R0:W-:Y:S02]  /*962d0*/  @P0 STG.E.U16 [R8.64], R25 ;  /* 0x0000001908000986 */ /* 0x0081e4000c101506 */
[----:B0-----:R-:W-:Y:S01]  /*962e0*/  IMAD.WIDE R8, R0, 0x2, R4 ;  /* 0x0000000200087825 */ /* 0x001fe200078e0204 */
[----:B------:R-:W-:Y:S02]  /*962f0*/  PRMT R0, R25, 0x7632, R0 ;  /* 0x0000763219007816 */ /* 0x000fe40000000000 */
[----:B------:R-:W3:Y:S01]  /*96300*/  LDL.LU R25, [R1+0x538] ;  /* 0x0005380001197983 */ /* 0x000ee20000300800 */
[----:B------:R-:W-:Y:S02]  /*96310*/  ISETP.LT.AND P1, PT, R26, c[0x0][0x178], !P1 ;  /* 0x00005e001a007a0c */ /* 0x000fe40004f21270 */
[----:B------:R-:W-:Y:S02]  /*96320*/  ISETP.LT.AND P4, PT, R27, c[0x0][0x178], !P3 ;  /* 0x00005e001b007a0c */ /* 0x000fe40005f81270 */
[----:B------:R-:W-:Y:S01]  /*96330*/  IADD3 R14, R28, 0x15c, RZ ;  /* 0x0000015c1c0e7810 */ /* 0x000fe20007ffe0ff */
[----:B------:R-:W-:-:S03]  /*96340*/  IMAD.WIDE R12, R3, 0x2, R6 ;  /* 0x00000002030c7825 */ /* 0x000fc600078e0206 */
[----:B------:R-:W-:Y:S02]  /*96350*/  ISETP.GE.AND P5, PT, R14, c[0x0][0x17c], PT ;  /* 0x00005f000e007a0c */ /* 0x000fe40003fa6270 */
[----:B------:R-:W-:-:S03]  /*96360*/  ISETP.LT.AND P3, PT, R26, c[0x0][0x178], !P3 ;  /* 0x00005e001a007a0c */ /* 0x000fc60005f61270 */
[----:B------:R0:W-:Y:S01]  /*96370*/  @P1 STG.E.U16 [R8.64], R21 ;  /* 0x0000001508001986 */ /* 0x0001e2000c101506 */
[----:B------:R-:W-:Y:S02]  /*96380*/  ISETP.LT.AND P1, PT, R27, c[0x0][0x178], !P5 ;  /* 0x00005e001b007a0c */ /* 0x000fe40006f21270 */
[----:B------:R-:W-:Y:S01]  /*96390*/  ISETP.LT.AND P5, PT, R26, c[0x0][0x178], !P5 ;  /* 0x00005e001a007a0c */ /* 0x000fe20006fa1270 */
[----:B------:R1:W-:Y:S01]  /*963a0*/  @P4 STG.E.U16 [R12.64], R0 ;  /* 0x000000000c004986 */ /* 0x0003e2000c101506 */
[----:B------:R-:W-:Y:S01]  /*963b0*/  PRMT R14, R21, 0x7632, R14 ;  /* 0x00007632150e7816 */ /* 0x000fe2000000000e */
[C---:B0-----:R-:W-:Y:S01]  /*963c0*/  IMAD.WIDE R8, R3.reuse, 0x2, R4 ;  /* 0x0000000203087825 */ /* 0x041fe200078e0204 */
[----:B-1----:R-:W-:-:S04]  /*963d0*/  IADD3 R0, R3, c[0x0][0x198], RZ ;  /* 0x0000660003007a10 */ /* 0x002fc80007ffe0ff */
[----:B------:R-:W-:Y:S01]  /*963e0*/  @P3 STG.E.U16 [R8.64], R14 ;  /* 0x0000000e08003986 */ /* 0x000fe2000c101506 */
[----:B------:R-:W-:Y:S01]  /*963f0*/  IMAD.WIDE R12, R0, 0x2, R6 ;  /* 0x00000002000c7825 */ /* 0x000fe200078e0206 */
[----:B------:R-:W-:-:S03]  /*96400*/  IADD3 R10, R28, 0x15f, RZ ;  /* 0x0000015f1c0a7810 */ /* 0x000fc60007ffe0ff */
[----:B------:R-:W-:Y:S01]  /*96410*/  IMAD.WIDE R16, R0, 0x2, R4 ;  /* 0x0000000200107825 */ /* 0x000fe200078e0204 */
[----:B------:R-:W-:Y:S01]  /*96420*/  IADD3 R3, R28, 0x161, RZ ;  /* 0x000001611c037810 */ /* 0x000fe20007ffe0ff */
[----:B----4-:R0:W-:Y:S01]  /*96430*/  @P1 STG.E.U16 [R12.64], R23 ;  /* 0x000000170c001986 */ /* 0x0101e2000c101506 */
[----:B------:R-:W-:Y:S02]  /*96440*/  ISETP.LT.AND P1, PT, R27, c[0x0][0x178], !P6 ;  /* 0x00005e001b007a0c */ /* 0x000fe40007721270 */
[----:B------:R-:W-:Y:S02]  /*96450*/  ISETP.LT.AND P6, PT, R26, c[0x0][0x178], !P6 ;  /* 0x00005e001a007a0c */ /* 0x000fe400077c1270 */
[----:B------:R-:W-:Y:S02]  /*96460*/  ISETP.GE.AND P0, PT, R10, c[0x0][0x17c], PT ;  /* 0x00005f000a007a0c */ /* 0x000fe40003f06270 */
[----:B------:R-:W-:Y:S02]  /*96470*/  IADD3 R10, R28, 0x160, RZ ;  /* 0x000001601c0a7810 */ /* 0x000fe40007ffe0ff */
[----:B------:R-:W-:-:S02]  /*96480*/  ISETP.GE.AND P3, PT, R3, c[0x0][0x17c], PT ;  /* 0x00005f0003007a0c */ /* 0x000fc40003f66270 */
[----:B0-----:R-:W-:-:S04]  /*96490*/  IADD3 R12, R0, c[0x0][0x198], RZ ;  /* 0x00006600000c7a10 */ /* 0x001fc80007ffe0ff */
[C---:B------:R-:W-:Y:S01]  /*964a0*/  IADD3 R3, R12.reuse, c[0x0][0x198], RZ ;  /* 0x000066000c037a10 */ /* 0x040fe20007ffe0ff */
[----:B------:R-:W-:Y:S01]  /*964b0*/  IMAD.WIDE R8, R12, 0x2, R6 ;  /* 0x000000020c087825 */ /* 0x000fe200078e0206 */
[----:B------:R-:W-:Y:S02]  /*964c0*/  ISETP.GE.AND P4, PT, R10, c[0x0][0x17c], PT ;  /* 0x00005f000a007a0c */ /* 0x000fe40003f86270 */
[----:B------:R-:W-:Y:S01]  /*964d0*/  PRMT R0, R23, 0x7632, R0 ;  /* 0x0000763217007816 */ /* 0x000fe20000000000 */
[----:B------:R-:W-:-:S04]  /*964e0*/  IMAD.WIDE R12, R12, 0x2, R4 ;  /* 0x000000020c0c7825 */ /* 0x000fc800078e0204 */
[----:B------:R-:W-:Y:S01]  /*964f0*/  IMAD.WIDE R18, R3, 0x2, R4 ;  /* 0x0000000203127825 */ /* 0x000fe200078e0204 */
[----:B------:R-:W-:Y:S01]  /*96500*/  IADD3 R14, R28, 0x162, RZ ;  /* 0x000001621c0e7810 */ /* 0x000fe20007ffe0ff */
[----:B--2---:R0:W-:Y:S01]  /*96510*/  @P5 STG.E.U16 [R16.64], R24 ;  /* 0x0000001810005986 */ /* 0x0041e2000c101506 */
[----:B------:R-:W-:Y:S02]  /*96520*/  ISETP.LT.AND P5, PT, R27, c[0x0][0x178], !P2 ;  /* 0x00005e001b007a0c */ /* 0x000fe400057a1270 */
[----:B------:R-:W-:Y:S02]  /*96530*/  ISETP.LT.AND P2, PT, R26, c[0x0][0x178], !P2 ;  /* 0x00005e001a007a0c */ /* 0x000fe40005741270 */
[----:B------:R-:W-:Y:S01]  /*96540*/  PRMT R10, R24, 0x7632, R10 ;  /* 0x00007632180a7816 */ /* 0x000fe2000000000a */
[----:B------:R-:W-:Y:S04]  /*96550*/  @P1 STG.E.U16 [R8.64], R0 ;  /* 0x0000000008001986 */ /* 0x000fe8000c101506 */
[----:B------:R-:W2:Y:S01]  /*96560*/  LDL.LU R27, [R1+0x23d8] ;  /* 0x0023d800011b7983 */ /* 0x000ea20000300800 */
[----:B0-----:R-:W-:-:S03]  /*96570*/  IMAD.WIDE R16, R3, 0x2, R6 ;  /* 0x0000000203107825 */ /* 0x001fc600078e0206 */
[----:B------:R-:W-:Y:S04]  /*96580*/  @P6 STG.E.U16 [R12.64], R10 ;  /* 0x0000000a0c006986 */ /* 0x000fe8000c101506 */
[----:B------:R-:W4:Y:S04]  /*96590*/  LDL.LU R23, [R1+0x41c] ;  /* 0x00041c0001177983 */ /* 0x000f280000300800 */
[----:B------:R-:W-:Y:S04]  /*965a0*/  @P5 STG.E.U16 [R16.64], R22 ;  /* 0x0000001610005986 */ /* 0x000fe8000c101506 */
[----:B------:R-:W2:Y:S04]  /*965b0*/  LDL.LU R24, [R1+0x3cc] ;  /* 0x0003cc0001187983 */ /* 0x000ea80000300800 */
[----:B---3--:R0:W-:Y:S04]  /*965c0*/  @P2 STG.E.U16 [R18.64], R25 ;  /* 0x0000001912002986 */ /* 0x0081e8000c101506 */
[----:B0-----:R-:W3:Y:S01]  /*965d0*/  LDL R18, [R1+0x1720] ;  /* 0x0017200001127983 */ /* 0x001ee20000100800 */
[----:B------:R-:W-:-:S02]  /*965e0*/  ISETP.GE.AND P1, PT, R14, c[0x0][0x17c], PT ;  /* 0x00005f000e007a0c */ /* 0x000fc40003f26270 */
[----:B------:R-:W-:Y:S02]  /*965f0*/  PRMT R14, R22, 0x7632, R14 ;  /* 0x00007632160e7816 */ /* 0x000fe4000000000e */
[----:B------:R-:W-:Y:S01]  /*96600*/  PRMT R0, R25, 0x7632, R0 ;  /* 0x0000763219007816 */ /* 0x000fe20000000000 */
[----:B------:R-:W2:Y:S04]  /*96610*/  LDL.LU R22, [R1+0x4ac] ;  /* 0x0004ac0001167983 */ /* 0x000ea80000300800 */
[----:B------:R-:W2:Y:S01]  /*96620*/  LDL.LU R25, [R1+0x3ec] ;  /* 0x0003ec0001197983 */ /* 0x000ea20000300800 */
[----:B------:R-:W-:-:S04]  /*96630*/  IADD3 R8, R3, c[0x0][0x198], RZ ;  /* 0x0000660003087a10 */ /* 0x000fc80007ffe0ff */
[C---:B------:R-:W-:Y:S01]  /*96640*/  IADD3 R3, R8.reuse, c[0x0][0x198], RZ ;  /* 0x0000660008037a10 */ /* 0x040fe20007ffe0ff */
[----:B------:R-:W-:-:S04]  /*96650*/  IMAD.WIDE R12, R8, 0x2, R6 ;  /* 0x00000002080c7825 */ /* 0x000fc800078e0206 */
[----:B------:R-:W-:Y:S01]  /*96660*/  IMAD.WIDE R8, R8, 0x2, R4 ;  /* 0x0000000208087825 */ /* 0x000fe200078e0204 */
[C---:B------:R-:W-:Y:S02]  /*96670*/  IADD3 R10, R28.reuse, 0x164, RZ ;  /* 0x000001641c0a7810 */ /* 0x040fe40007ffe0ff */
[----:B------:R-:W-:-:S04]  /*96680*/  IADD3 R16, R28, 0x163, RZ ;  /* 0x000001631c107810 */ /* 0x000fc80007ffe0ff */
[----:B------:R-:W-:Y:S02]  /*96690*/  ISETP.GE.AND P2, PT, R16, c[0x0][0x17c], PT ;  /* 0x00005f0010007a0c */ /* 0x000fe40003f46270 */
[----:B------:R-:W-:Y:S02]  /*966a0*/  IADD3 R16, R28, 0x165, RZ ;  /* 0x000001651c107810 */ /* 0x000fe40007ffe0ff */
[----:B---3--:R-:W-:Y:S02]  /*966b0*/  ISETP.LT.AND P5, PT, R18, c[0x0][0x178], !P0 ;  /* 0x00005e0012007a0c */ /* 0x008fe400047a1270 */
[----:B------:R-:W-:Y:S02]  /*966c0*/  ISETP.LT.AND P0, PT, R26, c[0x0][0x178], !P0 ;  /* 0x00005e001a007a0c */ /* 0x000fe40004701270 */
[----:B------:R-:W-:Y:S02]  /*966d0*/  ISETP.LT.AND P6, PT, R18, c[0x0][0x178], !P4 ;  /* 0x00005e0012007a0c */ /* 0x000fe400067c1270 */
[----:B------:R-:W-:-:S07]  /*966e0*/  ISETP.LT.AND P4, PT, R26, c[0x0][0x178], !P4 ;  /* 0x00005e001a007a0c */ /* 0x000fce0006781270 */
[----:B------:R0:W-:Y:S04]  /*966f0*/  @P5 STG.E.U16 [R12.64], R14 ;  /* 0x0000000e0c005986 */ /* 0x0001e8000c101506 */
[----:B------:R1:W-:Y:S01]  /*96700*/  @P0 STG.E.U16 [R8.64], R0 ;  /* 0x0000000008000986 */ /* 0x0003e2000c101506 */
[----:B------:R-:W-:Y:S02]  /*96710*/  ISETP.LT.AND P0, PT, R18, c[0x0][0x178], !P3 ;  /* 0x00005e0012007a0c */ /* 0x000fe40005f01270 */
[----:B------:R-:W-:Y:S01]  /*96720*/  ISETP.GE.AND P5, PT, R10, c[0x0][0x17c], PT ;  /* 0x00005f000a007a0c */ /* 0x000fe20003fa6270 */
[----:B0-----:R-:W-:-:S04]  /*96730*/  IMAD.WIDE R12, R3, 0x2, R6 ;  /* 0x00000002030c7825 */ /* 0x001fc800078e0206 */
[----:B-1----:R-:W-:Y:S01]  /*96740*/  IMAD.WIDE R8, R3, 0x2, R4 ;  /* 0x0000000203087825 */ /* 0x002fe200078e0204 */
[----:B----4-:R-:W-:Y:S01]  /*96750*/  PRMT R0, R23, 0x7632, R0 ;  /* 0x0000763217007816 */ /* 0x010fe20000000000 */
[----:B------:R0:W-:Y:S01]  /*96760*/  @P6 STG.E.U16 [R12.64], R23 ;  /* 0x000000170c006986 */ /* 0x0001e2000c101506 */
[----:B--2---:R-:W-:-:S03]  /*96770*/  PRMT R10, R24, 0x7632, R10 ;  /* 0x00007632180a7816 */ /* 0x004fc6000000000a */
[----:B------:R1:W-:Y:S01]  /*96780*/  @P4 STG.E.U16 [R8.64], R24 ;  /* 0x0000001808004986 */ /* 0x0003e2000c101506 */
[----:B------:R-:W-:Y:S02]  /*96790*/  ISETP.LT.AND P3, PT, R26, c[0x0][0x178], !P3 ;  /* 0x00005e001a007a0c */ /* 0x000fe40005f61270 */
[----:B------:R-:W-:Y:S01]  /*967a0*/  ISETP.LT.AND P4, PT, R18, c[0x0][0x178], !P1 ;  /* 0x00005e0012007a0c */ /* 0x000fe20004f81270 */
[----:B0-----:R-:W2:Y:S01]  /*967b0*/  LDL.LU R23, [R1+0x4cc] ;  /* 0x0004cc0001177983 */ /* 0x001ea20000300800 */
[----:B------:R-:W-:-:S03]  /*967c0*/  IADD3 R12, R3, c[0x0][0x198], RZ ;  /* 0x00006600030c7a10 */ /* 0x000fc60007ffe0ff */
[----:B-1----:R-:W3:Y:S01]  /*967d0*/  LDL.LU R24, [R1+0x3dc] ;  /* 0x0003dc0001187983 */ /* 0x002ee20000300800 */
[----:B------:R-:W-:Y:S01]  /*967e0*/  ISETP.LT.AND P1, PT, R26, c[0x0][0x178], !P1 ;  /* 0x00005e001a007a0c */ /* 0x000fe20004f21270 */
[C---:B------:R-:W-:Y:S01]  /*967f0*/  IMAD.WIDE R8, R12.reuse, 0x2, R6 ;  /* 0x000000020c087825 */ /* 0x040fe200078e0206 */
[----:B------:R-:W-:Y:S02]  /*96800*/  IADD3 R3, R12, c[0x0][0x198], RZ ;  /* 0x000066000c037a10 */ /* 0x000fe40007ffe0ff */
[----:B------:R-:W-:Y:S01]  /*96810*/  ISETP.GE.AND P6, PT, R16, c[0x0][0x17c], PT ;  /* 0x00005f0010007a0c */ /* 0x000fe20003fc6270 */
[----:B------:R-:W-:Y:S01]  /*96820*/  IMAD.WIDE R12, R12, 0x2, R4 ;  /* 0x000000020c0c7825 */ /* 0x000fe200078e0204 */
[----:B------:R0:W-:Y:S03]  /*96830*/  @P0 STG.E.U16 [R8.64], R0 ;  /* 0x0000000008000986 */ /* 0x0001e6000c101506 */
[C---:B------:R-:W-:Y:S01]  /*96840*/  IMAD.WIDE R16, R3.reuse, 0x2, R6 ;  /* 0x0000000203107825 */ /* 0x040fe200078e0206 */
[----:B------:R1:W-:Y:S04]  /*96850*/  @P3 STG.E.U16 [R12.64], R10 ;  /* 0x0000000a0c003986 */ /* 0x0003e8000c101506 */
[----:B------:R-:W-:Y:S01]  /*96860*/  @P4 STG.E.U16 [R16.64], R22 ;  /* 0x0000001610004986 */ /* 0x000fe2000c101506 */
[----:B0-----:R-:W-:Y:S01]  /*96870*/  IMAD.WIDE R8, R3, 0x2, R4 ;  /* 0x0000000203087825 */ /* 0x001fe200078e0204 */
[----:B-1----:R-:W-:-:S04]  /*96880*/  PRMT R10, R25, 0x7632, R10 ;  /* 0x00007632190a7816 */ /* 0x002fc8000000000a */
[----:B------:R0:W-:Y:S04]  /*96890*/  @P1 STG.E.U16 [R8.64], R25 ;  /* 0x0000001908001986 */ /* 0x0001e8000c101506 */
[----:B0-----:R-:W4:Y:S01]  /*968a0*/  LDL.LU R25, [R1+0x4ec] ;  /* 0x0004ec0001197983 */ /* 0x001f220000300800 */
[----:B------:R-:W-:Y:S02]  /*968b0*/  ISETP.LT.AND P3, PT, R18, c[0x0][0x178], !P2 ;  /* 0x00005e0012007a0c */ /* 0x000fe40005761270 */
[----:B------:R-:W-:Y:S02]  /*968c0*/  ISETP.LT.AND P2, PT, R26, c[0x0][0x178], !P2 ;  /* 0x00005e001a007a0c */ /* 0x000fe40005741270 */
[----:B------:R-:W-:Y:S02]  /*968d0*/  IADD3 R16, R3, c[0x0][0x198], RZ ;  /* 0x0000660003107a10 */ /* 0x000fe40007ffe0ff */
[----:B------:R-:W-:-:S02]  /*968e0*/  ISETP.LT.AND P4, PT, R18, c[0x0][0x178], !P5 ;  /* 0x00005e0012007a0c */ /* 0x000fc40006f81270 */
[----:B------:R-:W-:Y:S01]  /*968f0*/  ISETP.LT.AND P5, PT, R26, c[0x0][0x178], !P5 ;  /* 0x00005e001a007a0c */ /* 0x000fe20006fa1270 */
[----:B------:R-:W-:Y:S01]  /*96900*/  IMAD.WIDE R12, R16, 0x2, R6 ;  /* 0x00000002100c7825 */ /* 0x000fe200078e0206 */
[----:B------:R-:W-:Y:S02]  /*96910*/  PRMT R0, R22, 0x7632, R0 ;  /* 0x0000763216007816 */ /* 0x000fe40000000000 */
[C---:B------:R-:W-:Y:S01]  /*96920*/  IADD3 R3, R16.reuse, c[0x0][0x198], RZ ;  /* 0x0000660010037a10 */ /* 0x040fe20007ffe0ff */
[----:B------:R-:W-:Y:S02]  /*96930*/  IMAD.WIDE R8, R16, 0x2, R4 ;  /* 0x0000000210087825 */ /* 0x000fe400078e0204 */
[----:B------:R0:W-:Y:S01]  /*96940*/  @P3 STG.E.U16 [R12.64], R0 ;  /* 0x000000000c003986 */ /* 0x0001e2000c101506 */
[----:B------:R-:W-:-:S03]  /*96950*/  IADD3 R14, R28, 0x166, RZ ;  /* 0x000001661c0e7810 */ /* 0x000fc60007ffe0ff */
[----:B------:R1:W-:Y:S01]  /*96960*/  @P2 STG.E.U16 [R8.64], R10 ;  /* 0x0000000a08002986 */ /* 0x0003e2000c101506 */
[----:B------:R-:W-:Y:S01]  /*96970*/  ISETP.LT.AND P2, PT, R18, c[0x0][0x178], !P6 ;  /* 0x00005e0012007a0c */ /* 0x000fe20007741270 */
[----:B0-----:R-:W-:-:S04]  /*96980*/  IMAD.WIDE R12, R3, 0x2, R6 ;  /* 0x00000002030c7825 */ /* 0x001fc800078e0206 */
[----:B-1----:R-:W-:Y:S01]  /*96990*/  IMAD.WIDE R8, R3, 0x2, R4 ;  /* 0x0000000203087825 */ /* 0x002fe200078e0204 */
[----:B------:R-:W-:Y:S02]  /*969a0*/  ISETP.GE.AND P0, PT, R14, c[0x0][0x17c], PT ;  /* 0x00005f000e007a0c */ /* 0x000fe40003f06270 */
[----:B------:R-:W-:Y:S02]  /*969b0*/  ISETP.LT.AND P6, PT, R26, c[0x0][0x178], !P6 ;  /* 0x00005e001a007a0c */ /* 0x000fe400077c1270 */
[C---:B------:R-:W-:Y:S02]  /*969c0*/  IADD3 R17, R28.reuse, 0x167, RZ ;  /* 0x000001671c117810 */ /* 0x040fe40007ffe0ff */
[----:B------:R-:W-:Y:S02]  /*969d0*/  IADD3 R16, R28, 0x169, RZ ;  /* 0x000001691c107810 */ /* 0x000fe40007ffe0ff */
[----:B------:R-:W-:Y:S02]  /*969e0*/  ISETP.GE.AND P1, PT, R17, c[0x0][0x17c], PT ;  /* 0x00005f0011007a0c */ /* 0x000fe40003f26270 */
[----:B--2---:R-:W-:Y:S01]  /*969f0*/  PRMT R0, R23, 0x7632, R0 ;  /* 0x0000763217007816 */ /* 0x004fe20000000000 */
[----:B------:R0:W-:Y:S01]  /*96a00*/  @P4 STG.E.U16 [R12.64], R23 ;  /* 0x000000170c004986 */ /* 0x0001e2000c101506 */
[----:B---3--:R-:W-:-:S03]  /*96a10*/  PRMT R10, R24, 0x7632, R10 ;  /* 0x00007632180a7816 */ /* 0x008fc6000000000a */
[----:B------:R1:W-:Y:S01]  /*96a20*/  @P5 STG.E.U16 [R8.64], R24 ;  /* 0x0000001808005986 */ /* 0x0003e2000c101506 */
[----:B------:R-:W-:Y:S02]  /*96a30*/  ISETP.LT.AND P4, PT, R18, c[0x0][0x178], !P0 ;  /* 0x00005e0012007a0c */ /* 0x000fe40004781270 */
[----:B------:R-:W-:Y:S01]  /*96a40*/  ISETP.LT.AND P0, PT, R26, c[0x0][0x178], !P0 ;  /* 0x00005e001a007a0c */ /* 0x000fe20004701270 */
[----:B0-----:R-:W2:Y:S01]  /*96a50*/  LDL.LU R23, [R1+0x50c] ;  /* 0x00050c0001177983 */ /* 0x001ea20000300800 */
[----:B------:R-:W-:-:S03]  /*96a60*/  IADD3 R12, R3, c[0x0][0x198], RZ ;  /* 0x00006600030c7a10 */ /* 0x000fc60007ffe0ff */
[----:B-1----:R-:W3:Y:S01]  /*96a70*/  LDL.LU R24, [R1+0x40c] ;  /* 0x00040c0001187983 */ /* 0x002ee20000300800 */
[C---:B------:R-:W-:Y:S01]  /*96a80*/  IADD3 R3, R12.reuse, c[0x0][0x198], RZ ;  /* 0x000066000c037a10 */ /* 0x040fe20007ffe0ff */
[----:B------:R-:W-:Y:S01]  /*96a90*/  IMAD.WIDE R8, R12, 0x2, R6 ;  /* 0x000000020c087825 */ /* 0x000fe200078e0206 */
[----:B------:R-:W-:-:S03]  /*96aa0*/  ISETP.GE.AND P5, PT, R16, c[0x0][0x17c], PT ;  /* 0x00005f0010007a0c */ /* 0x000fc60003fa6270 */
[----:B------:R-:W-:Y:S01]  /*96ab0*/  IMAD.WIDE R12, R12, 0x2, R4 ;  /* 0x000000020c0c7825 */ /* 0x000fe200078e0204 */
[----:B------:R0:W-:Y:S03]  /*96ac0*/  @P2 STG.E.U16 [R8.64], R0 ;  /* 0x0000000008002986 */ /* 0x0001e6000c101506 */
[C---:B------:R-:W-:Y:S01]  /*96ad0*/  IMAD.WIDE R16, R3.reuse, 0x2, R6 ;  /* 0x0000000203107825 */ /* 0x040fe200078e0206 */
[----:B------:R1:W-:Y:S03]  /*96ae0*/  @P6 STG.E.U16 [R12.64], R10 ;  /* 0x0000000a0c006986 */ /* 0x0003e6000c101506 */
[----:B0-----:R-:W-:Y:S01]  /*96af0*/  IMAD.WIDE R8, R3, 0x2, R4 ;  /* 0x0000000203087825 */ /* 0x001fe200078e0204 */
[----:B----4-:R-:W-:Y:S01]  /*96b00*/  @P4 STG.E.U16 [R16.64], R25 ;  /* 0x0000001910004986 */ /* 0x010fe2000c101506 */
[----:B-1----:R-:W-:-:S03]  /*96b10*/  PRMT R10, R27, 0x7632, R10 ;  /* 0x000076321b0a7816 */ /* 0x002fc6000000000a */
[----:B------:R0:W-:Y:S01]  /*96b20*/  @P0 STG.E.U16 [R8.64], R27 ;  /* 0x0000001b08000986 */ /* 0x0001e2000c101506 */
[----:B------:R-:W-:-:S03]  /*96b30*/  PRMT R0, R25, 0x7632, R0 ;  /* 0x0000763219007816 */ /* 0x000fc60000000000 */
[----:B0-----:R-:W4:Y:S04]  /*96b40*/  LDL.LU R27, [R1+0x23d4] ;  /* 0x0023d400011b7983 */ /* 0x001f280000300800 */
[----:B------:R-:W4:Y:S04]  /*96b50*/  LDL.LU R22, [R1+0x51c] ;  /* 0x00051c0001167983 */ /* 0x000f280000300800 */
[----:B------:R-:W4:Y:S01]  /*96b60*/  LDL.LU R25, [R1+0x4bc] ;  /* 0x0004bc0001197983 */ /* 0x000f220000300800 */
[----:B------:R-:W-:Y:S02]  /*96b70*/  IADD3 R14, R28, 0x168, RZ ;  /* 0x000001681c0e7810 */ /* 0x000fe40007ffe0ff */
[----:B------:R-:W-:-:S02]  /*96b80*/  ISETP.LT.AND P4, PT, R18, c[0x0][0x178], !P1 ;  /* 0x00005e0012007a0c */ /* 0x000fc40004f81270 */
[----:B------:R-:W-:Y:S02]  /*96b90*/  ISETP.LT.AND P1, PT, R26, c[0x0][0x178], !P1 ;  /* 0x00005e001a007a0c */ /* 0x000fe40004f21270 */
[----:B------:R-:W-:Y:S02]  /*96ba0*/  ISETP.GE.AND P3, PT, R14, c[0x0][0x17c], PT ;  /* 0x00005f000e007a0c */ /* 0x000fe40003f66270 */
[----:B------:R-:W-:Y:S02]  /*96bb0*/  IADD3 R16, R3, c[0x0][0x198], RZ ;  /* 0x0000660003107a10 */ /* 0x000fe40007ffe0ff */
[----:B------:R-:W-:Y:S02]  /*96bc0*/  ISETP.LT.AND P6, PT, R18, c[0x0][0x178], !P3 ;  /* 0x00005e0012007a0c */ /* 0x000fe40005fc1270 */
[----:B------:R-:W-:Y:S01]  /*96bd0*/  ISETP.LT.AND P3, PT, R26, c[0x0][0x178], !P3 ;  /* 0x00005e001a007a0c */ /* 0x000fe20005f61270 */
[C---:B------:R-:W-:Y:S01]  /*96be0*/  IMAD.WIDE R12, R16.reuse, 0x2, R6 ;  /* 0x00000002100c7825 */ /* 0x040fe200078e0206 */
[----:B------:R-:W-:-:S03]  /*96bf0*/  IADD3 R3, R16, c[0x0][0x198], RZ ;  /* 0x0000660010037a10 */ /* 0x000fc60007ffe0ff */
[----:B------:R-:W-:Y:S01]  /*96c00*/  IMAD.WIDE R8, R16, 0x2, R4 ;  /* 0x0000000210087825 */ /* 0x000fe200078e0204 */
[----:B------:R0:W-:Y:S04]  /*96c10*/  @P4 STG.E.U16 [R12.64], R0 ;  /* 0x000000000c004986 */ /* 0x0001e8000c101506 */
[----:B------:R1:W-:Y:S01]  /*96c20*/  @P1 STG.E.U16 [R8.64], R10 ;  /* 0x0000000a08001986 */ /* 0x0003e2000c101506 */
[----:B------:R-:W-:Y:S01]  /*96c30*/  IADD3 R14, R28, 0x16a, RZ ;  /* 0x0000016a1c0e7810 */ /* 0x000fe20007ffe0ff */
[----:B0-----:R-:W-:-:S04]  /*96c40*/  IMAD.WIDE R12, R3, 0x2, R6 ;  /* 0x00000002030c7825 */ /* 0x001fc800078e0206 */
[----:B-1----:R-:W-:Y:S01]  /*96c50*/  IMAD.WIDE R8, R3, 0x2, R4 ;  /* 0x0000000203087825 */ /* 0x002fe200078e0204 */
[----:B------:R-:W-:Y:S02]  /*96c60*/  ISETP.LT.AND P1, PT, R18, c[0x0][0x178], !P5 ;  /* 0x00005e0012007a0c */ /* 0x000fe40006f21270 */
[----:B------:R-:W-:Y:S02]  /*96c70*/  ISETP.GE.AND P2, PT, R14, c[0x0][0x17c], PT ;  /* 0x00005f000e007a0c */ /* 0x000fe40003f46270 */
[----:B------:R-:W-:Y:S02]  /*96c80*/  ISETP.LT.AND P5, PT, R26, c[0x0][0x178], !P5 ;  /* 0x00005e001a007a0c */ /* 0x000fe40006fa1270 */
[C---:B------:R-:W-:Y:S02]  /*96c90*/  IADD3 R17, R28.reuse, 0x16b, RZ ;  /* 0x0000016b1c117810 */ /* 0x040fe40007ffe0ff */
[----:B------:R-:W-:Y:S02]  /*96ca0*/  IADD3 R16, R28, 0x16d, RZ ;  /* 0x0000016d1c107810 */ /* 0x000fe40007ffe0ff */
[----:B------:R-:W-:-:S02]  /*96cb0*/  ISETP.GE.AND P0, PT, R17, c[0x0][0x17c], PT ;  /* 0x00005f0011007a0c */ /* 0x000fc40003f06270 */
[----:B--2---:R-:W-:Y:S01]  /*96cc0*/  PRMT R0, R23, 0x7632, R0 ;  /* 0x0000763217007816 */ /* 0x004fe20000000000 */
[----:B------:R0:W-:Y:S01]  /*96cd0*/  @P6 STG.E.U16 [R12.64], R23 ;  /* 0x000000170c006986 */ /* 0x0001e2000c101506 */
[----:B---3--:R-:W-:-:S03]  /*96ce0*/  PRMT R10, R24, 0x7632, R10 ;  /* 0x00007632180a7816 */ /* 0x008fc6000000000a */
[----:B------:R1:W-:Y:S01]  /*96cf0*/  @P3 STG.E.U16 [R8.64], R24 ;  /* 0x0000001808003986 */ /* 0x0003e2000c101506 */
[----:B------:R-:W-:-:S03]  /*96d00*/  ISETP.LT.AND P3, PT, R18, c[0x0][0x178], !P2 ;  /* 0x00005e0012007a0c */ /* 0x000fc60005761270 */
        /* <DEDUP_REMOVED lines=10> */
[----:B------:R1:W-:Y:S03]  /*96db0*/  @P5 STG.E.U16 [R12.64], R10 ;  /* 0x0000000a0c005986 */ /* 0x0003e6000c101506 */
[----:B0-----:R-:W-:Y:S01]  /*96dc0*/  IMAD.WIDE R8, R3, 0x2, R4 ;  /* 0x0000000203087825 */ /* 0x001fe200078e0204 */
[----:B----4-:R-:W-:Y:S01]  /*96dd0*/  @P3 STG.E.U16 [R16.64], R22 ;  /* 0x0000001610003986 */ /* 0x010fe2000c101506 */
[----:B-1----:R-:W-:-:S03]  /*96de0*/  PRMT R10, R25, 0x7632, R10 ;  /* 0x00007632190a7816 */ /* 0x002fc6000000000a */
[----:B------:R0:W-:Y:S04]  /*96df0*/  @P2 STG.E.U16 [R8.64], R25 ;  /* 0x0000001908002986 */ /* 0x0001e8000c101506 */
[----:B0-----:R-:W4:Y:S01]  /*96e00*/  LDL.LU R25, [R1+0x55c] ;  /* 0x00055c0001197983 */ /* 0x001f220000300800 */
[----:B------:R-:W-:Y:S02]  /*96e10*/  IADD3 R14, R28, 0x16c, RZ ;  /* 0x0000016c1c0e7810 */ /* 0x000fe40007ffe0ff */
[----:B------:R-:W-:Y:S02]  /*96e20*/  ISETP.LT.AND P3, PT, R18, c[0x0][0x178], !P0 ;  /* 0x00005e0012007a0c */ /* 0x000fe40004761270 */
[----:B------:R-:W-:Y:S02]  /*96e30*/  ISETP.LT.AND P0, PT, R26, c[0x0][0x178], !P0 ;  /* 0x00005e001a007a0c */ /* 0x000fe40004701270 */
[----:B------:R-:W-:-:S02]  /*96e40*/  ISETP.GE.AND P4, PT, R14, c[0x0][0x17c], PT ;  /* 0x00005f000e007a0c */ /* 0x000fc40003f86270 */
[----:B------:R-:W-:Y:S02]  /*96e50*/  IADD3 R16, R3, c[0x0][0x198], RZ ;  /* 0x0000660003107a10 */ /* 0x000fe40007ffe0ff */
[----:B------:R-:W-:Y:S02]  /*96e60*/  ISETP.LT.AND P5, PT, R18, c[0x0][0x178], !P4 ;  /* 0x00005e0012007a0c */ /* 0x000fe400067a1270 */
[----:B------:R-:W-:Y:S01]  /*96e70*/  ISETP.LT.AND P4, PT, R26, c[0x0][0x178], !P4 ;  /* 0x00005e001a007a0c */ /* 0x000fe20006781270 */
[----:B------:R-:W-:Y:S01]  /*96e80*/  IMAD.WIDE R12, R16, 0x2, R6 ;  /* 0x00000002100c7825 */ /* 0x000fe200078e0206 */
[----:B------:R-:W-:Y:S02]  /*96e90*/  PRMT R0, R22, 0x7632, R0 ;  /* 0x0000763216007816 */ /* 0x000fe40000000000 */
[C---:B------:R-:W-:Y:S01]  /*96ea0*/  IADD3 R3, R16.reuse, c[0x0][0x198], RZ ;  /* 0x0000660010037a10 */ /* 0x040fe20007ffe0ff */
[----:B------:R-:W-:Y:S01]  /*96eb0*/  IMAD.WIDE R8, R16, 0x2, R4 ;  /* 0x0000000210087825 */ /* 0x000fe200078e0204 */
[----:B------:R-:W-:Y:S01]  /*96ec0*/  IADD3 R14, R28, 0x16e, RZ ;  /* 0x0000016e1c0e7810 */ /* 0x000fe20007ffe0ff */
[----:B------:R0:W-:Y:S04]  /*96ed0*/  @P3 STG.E.U16 [R12.64], R0 ;  /* 0x000000000c003986 */ /* 0x0001e8000c101506 */
[----:B------:R1:W-:Y:S04]  /*96ee0*/  @P0 STG.E.U16 [R8.64], R10 ;  /* 0x0000000a08000986 */ /* 0x0003e8000c101506 */
[----:B------:R-:W4:Y:S01]  /*96ef0*/  LDL.LU R22, [R1+0x56c] ;  /* 0x00056c0001167983 */ /* 0x000f220000300800 */
[----:B0-----:R-:W-:-:S04]  /*96f00*/  IMAD.WIDE R12, R3, 0x2, R6 ;  /* 0x00000002030c7825 */ /* 0x001fc800078e0206 */
[----:B-1----:R-:W-:Y:S01]  /*96f10*/  IMAD.WIDE R8, R3, 0x2, R4 ;  /* 0x0000000203087825 */ /* 0x002fe200078e0204 */
[----:B------:R-:W-:Y:S02]  /*96f20*/  ISETP.GE.AND P1, PT, R14, c[0x0][0x17c], PT ;  /* 0x00005f000e007a0c */ /* 0x000fe40003f26270 */
[----:B------:R-:W-:Y:S02]  /*96f30*/  ISETP.LT.AND P0, PT, R18, c[0x0][0x178], !P6 ;  /* 0x00005e0012007a0c */ /* 0x000fe40007701270 */
[----:B------:R-:W-:Y:S02]  /*96f40*/  ISETP.LT.AND P6, PT, R26, c[0x0][0x178], !P6 ;  /* 0x00005e001a007a0c */ /* 0x000fe400077c1270 */
[C---:B------:R-:W-:Y:S02]  /*96f50*/  IADD3 R17, R28.reuse, 0x16f, RZ ;  /* 0x0000016f1c117810 */ /* 0x040fe40007ffe0ff */
[----:B------:R-:W-:Y:S02]  /*96f60*/  IADD3 R16, R28, 0x171, RZ ;  /* 0x000001711c107810 */ /* 0x000fe40007ffe0ff */
[----:B------:R-:W-:Y:S01]  /*96f70*/  ISETP.GE.AND P2, PT, R17, c[0x0][0x17c], PT ;  /* 0x00005f0011007a0c */ /* 0x000fe20003f46270 */
[----:B--2---:R0:W-:Y:S01]  /*96f80*/  @P5 STG.E.U16 [R12.64], R23 ;  /* 0x000000170c005986 */ /* 0x0041e2000c101506 */
[----:B---3--:R-:W-:-:S03]  /*96f90*/  PRMT R10, R24, 0x7632, R10 ;  /* 0x00007632180a7816 */ /* 0x008fc6000000000a */
[----:B------:R1:W-:Y:S01]  /*96fa0*/  @P4 STG.E.U16 [R8.64], R24 ;  /* 0x0000001808004986 */ /* 0x0003e2000c101506 */
[----:B------:R-:W-:Y:S02]  /*96fb0*/  ISETP.LT.AND P4, PT, R18, c[0x0][0x178], !P1 ;  /* 0x00005e0012007a0c */ /* 0x000fe40004f81270 */
[----:B0-----:R-:W-:Y:S01]  /*96fc0*/  IADD3 R12, R3, c[0x0][0x198], RZ ;  /* 0x00006600030c7a10 */ /* 0x001fe20007ffe0ff */
[----:B-1----:R-:W2:Y:S03]  /*96fd0*/  LDL.LU R24, [R1+0x4fc] ;  /* 0x0004fc0001187983 */ /* 0x002ea60000300800 */
[C---:B------:R-:W-:Y:S01]  /*96fe0*/  IADD3 R3, R12.reuse, c[0x0][0x198], RZ ;  /* 0x000066000c037a10 */ /* 0x040fe20007ffe0ff */
[----:B------:R-:W-:Y:S01]  /*96ff0*/  IMAD.WIDE R8, R12, 0x2, R6 ;  /* 0x000000020c087825 */ /* 0x000fe200078e0206 */
[----:B------:R-:W-:Y:S02]  /*97000*/  PRMT R0, R23, 0x7632, R0 ;  /* 0x0000763217007816 */ /* 0x000fe40000000000 */
[----:B------:R-:W-:Y:S01]  /*97010*/  ISETP.GE.AND P5, PT, R16, c[0x0][0x17c], PT ;  /* 0x00005f0010007a0c */ /* 0x000fe20003fa6270 */
[----:B------:R-:W-:Y:S01]  /*97020*/  IMAD.WIDE R12, R12, 0x2, R4 ;  /* 0x000000020c0c7825 */ /* 0x000fe200078e0204 */
[----:B------:R-:W3:Y:S03]  /*97030*/  LDL.LU R23, [R1+0x57c] ;  /* 0x00057c0001177983 */ /* 0x000ee60000300800 */
[----:B------:R-:W-:Y:S01]  /*97040*/  IMAD.WIDE R16, R3, 0x2, R6 ;  /* 0x0000000203107825 */ /* 0x000fe200078e0206 */
[----:B------:R4:W-:Y:S04]  /*97050*/  @P0 STG.E.U16 [R8.64], R0 ;  /* 0x0000000008000986 */ /* 0x0009e8000c101506 */
[----:B------:R-:W-:Y:S01]  /*97060*/  @P6 STG.E.U16 [R12.64], R10 ;  /* 0x0000000a0c006986 */ /* 0x000fe2000c101506 */
[----:B----4-:R-:W-:-:S03]  /*97070*/  PRMT R0, R25, 0x7632, R0 ;  /* 0x0000763219007816 */ /* 0x010fc60000000000 */
[----:B------:R0:W-:Y:S04]  /*97080*/  @P4 STG.E.U16 [R16.64], R25 ;  /* 0x0000001910004986 */ /* 0x0001e8000c101506 */
[----:B0-----:R-:W4:Y:S01]  /*97090*/  LDL.LU R25, [R1+0x49c] ;  /* 0x00049c0001197983 */ /* 0x001f220000300800 */
[----:B------:R-:W-:Y:S02]  /*970a0*/  ISETP.LT.AND P1, PT, R26, c[0x0][0x178], !P1 ;  /* 0x00005e001a007a0c */ /* 0x000fe40004f21270 */
[----:B------:R-:W-:Y:S02]  /*970b0*/  IADD3 R14, R28, 0x170, RZ ;  /* 0x000001701c0e7810 */ /* 0x000fe40007ffe0ff */
[----:B------:R-:W-:Y:S02]  /*970c0*/  ISETP.LT.AND P4, PT, R18, c[0x0][0x178], !P2 ;  /* 0x00005e0012007a0c */ /* 0x000fe40005781270 */
[----:B------:R-:W-:Y:S01]  /*970d0*/  ISETP.LT.AND P2, PT, R26, c[0x0][0x178], !P2 ;  /* 0x00005e001a007a0c */ /* 0x000fe20005741270 */
[----:B------:R-:W-:Y:S01]  /*970e0*/  IMAD.WIDE R8, R3, 0x2, R4 ;  /* 0x0000000203087825 */ /* 0x000fe200078e0204 */
[----:B------:R-:W-:-:S02]  /*970f0*/  ISETP.GE.AND P3, PT, R14, c[0x0][0x17c], PT ;  /* 0x00005f000e007a0c */ /* 0x000fc40003f66270 */
[----:B------:R-:W-:Y:S02]  /*97100*/  IADD3 R16, R3, c[0x0][0x198], RZ ;  /* 0x0000660003107a10 */ /* 0x000fe40007ffe0ff */
[----:B------:R-:W-:Y:S01]  /*97110*/  ISETP.LT.AND P6, PT, R18, c[0x0][0x178], !P3 ;  /* 0x00005e0012007a0c */ /* 0x000fe20005fc1270 */
[----:B------:R0:W-:Y:S01]  /*97120*/  @P1 STG.E.U16 [R8.64], R15 ;  /* 0x0000000f08001986 */ /* 0x0001e2000c101506 */
[----:B------:R-:W-:Y:S01]  /*97130*/  ISETP.LT.AND P3, PT, R26, c[0x0][0x178], !P3 ;  /* 0x00005e001a007a0c */ /* 0x000fe20005f61270 */
[C---:B------:R-:W-:Y:S01]  /*97140*/  IMAD.WIDE R12, R16.reuse, 0x2, R6 ;  /* 0x00000002100c7825 */ /* 0x040fe200078e0206 */
[----:B------:R-:W-:Y:S02]  /*97150*/  PRMT R10, R15, 0x7632, R10 ;  /* 0x000076320f0a7816 */ /* 0x000fe4000000000a */
[C---:B------:R-:W-:Y:S02]  /*97160*/  IADD3 R3, R16.reuse, c[0x0][0x198], RZ ;  /* 0x0000660010037a10 */ /* 0x040fe40007ffe0ff */
[----:B------:R1:W-:Y:S01]  /*97170*/  @P4 STG.E.U16 [R12.64], R0 ;  /* 0x000000000c004986 */ /* 0x0003e2000c101506 */
[----:B0-----:R-:W-:Y:S01]  /*97180*/  IMAD.WIDE R8, R16, 0x2, R4 ;  /* 0x0000000210087825 */ /* 0x001fe200078e0204 */
[----:B------:R-:W-:-:S04]  /*97190*/  IADD3 R14, R28, 0x172, RZ ;  /* 0x000001721c0e7810 */ /* 0x000fc80007ffe0ff */
[----:B------:R0:W-:Y:S01]  /*971a0*/  @P2 STG.E.U16 [R8.64], R10 ;  /* 0x0000000a08002986 */ /* 0x0001e2000c101506 */
[----:B-1----:R-:W-:Y:S01]  /*971b0*/  IMAD.WIDE R12, R3, 0x2, R6 ;  /* 0x00000002030c7825 */ /* 0x002fe200078e0206 */
[----:B------:R-:W-:-:S04]  /*971c0*/  ISETP.LT.AND P2, PT, R18, c[0x0][0x178], !P5 ;  /* 0x00005e0012007a0c */ /* 0x000fc80006f41270 */
[----:B------:R1:W-:Y:S01]  /*971d0*/  @P6 STG.E.U16 [R12.64], R22 ;  /* 0x000000160c006986 */ /* 0x0003e2000c101506 */
[C---:B0-----:R-:W-:Y:S01]  /*971e0*/  IMAD.WIDE R8, R3.reuse, 0x2, R4 ;  /* 0x0000000203087825 */ /* 0x041fe200078e0204 */
[----:B------:R-:W-:Y:S02]  /*971f0*/  ISETP.GE.AND P0, PT, R14, c[0x0][0x17c], PT ;  /* 0x00005f000e007a0c */ /* 0x000fe40003f06270 */
[----:B------:R-:W-:Y:S02]  /*97200*/  IADD3 R14, R28, 0x174, RZ ;  /* 0x000001741c0e7810 */ /* 0x000fe40007ffe0ff */
[----:B------:R-:W-:Y:S02]  /*97210*/  ISETP.LT.AND P5, PT, R26, c[0x0][0x178], !P5 ;  /* 0x00005e001a007a0c */ /* 0x000fe40006fa1270 */
[----:B-1----:R-:W-:Y:S02]  /*97220*/  IADD3 R12, R3, c[0x0][0x198], RZ ;  /* 0x00006600030c7a10 */ /* 0x002fe40007ffe0ff */
[----:B------:R-:W-:-:S02]  /*97230*/  ISETP.GE.AND P4, PT, R14, c[0x0][0x17c], PT ;  /* 0x00005f000e007a0c */ /* 0x000fc40003f86270 */
[----:B------:R-:W-:Y:S02]  /*97240*/  IADD3 R15, R28, 0x173, RZ ;  /* 0x000001731c0f7810 */ /* 0x000fe40007ffe0ff */
[----:B------:R-:W-:Y:S02]  /*97250*/  PRMT R0, R22, 0x7632, R0 ;  /* 0x0000763216007816 */ /* 0x000fe40000000000 */
[----:B------:R-:W-:Y:S02]  /*97260*/  IADD3 R14, R28, 0x175, RZ ;  /* 0x000001751c0e7810 */ /* 0x000fe40007ffe0ff */
[----:B------:R-:W-:Y:S02]  /*97270*/  IADD3 R3, R12, c[0x0][0x198], RZ ;  /* 0x000066000c037a10 */ /* 0x000fe40007ffe0ff */
[----:B------:R-:W-:Y:S02]  /*97280*/  ISETP.GE.AND P1, PT, R15, c[0x0][0x17c], PT ;  /* 0x00005f000f007a0c */ /* 0x000fe40003f26270 */
[----:B------:R-:W-:Y:S01]  /*97290*/  ISETP.GE.AND P6, PT, R14, c[0x0][0x17c], PT ;  /* 0x00005f000e007a0c */ /* 0x000fe20003fc6270 */
[----:B------:R-:W-:Y:S01]  /*972a0*/  IMAD.WIDE R14, R3, 0x2, R6 ;  /* 0x00000002030e7825 */ /* 0x000fe200078e0206 */
[----:B--2---:R-:W-:Y:S01]  /*972b0*/  PRMT R10, R24, 0x7632, R10 ;  /* 0x00007632180a7816 */ /* 0x004fe2000000000a */
[----:B------:R0:W-:Y:S01]  /*972c0*/  @P3 STG.E.U16 [R8.64], R24 ;  /* 0x0000001808003986 */ /* 0x0001e2000c101506 */
[----:B------:R-:W-:-:S02]  /*972d0*/  ISETP.LT.AND P3, PT, R18, c[0x0][0x178], !P0 ;  /* 0x00005e0012007a0c */ /* 0x000fc40004761270 */
[----:B------:R-:W-:Y:S01]  /*972e0*/  ISETP.LT.AND P0, PT, R26, c[0x0][0x178], !P0 ;  /* 0x00005e001a007a0c */ /* 0x000fe20004701270 */
[----:B0-----:R-:W2:Y:S01]  /*972f0*/  LDL.LU R24, [R1+0x58c] ;  /* 0x00058c0001187983 */ /* 0x001ea20000300800 */
[----:B------:R-:W-:-:S04]  /*97300*/  IMAD.WIDE R8, R12, 0x2, R6 ;  /* 0x000000020c087825 */ /* 0x000fc800078e0206 */
[--C-:B------:R-:W-:Y:S01]  /*97310*/  IMAD.WIDE R12, R12, 0x2, R4.reuse ;  /* 0x000000020c0c7825 */ /* 0x100fe200078e0204 */
[----:B------:R0:W-:Y:S04]  /*97320*/  @P2 STG.E.U16 [R8.64], R0 ;  /* 0x0000000008002986 */ /* 0x0001e8000c101506 */
[----:B------:R4:W-:Y:S04]  /*97330*/  @P5 STG.E.U16 [R12.64], R10 ;  /* 0x0000000a0c005986 */ /* 0x0009e8000c101506 */
[----:B---3--:R-:W-:Y:S01]  /*97340*/  @P3 STG.E.U16 [R14.64], R23 ;  /* 0x000000170e003986 */ /* 0x008fe2000c101506 */
[----:B0-----:R-:W-:Y:S01]  /*97350*/  IMAD.WIDE R8, R3, 0x2, R4 ;  /* 0x0000000203087825 */ /* 0x001fe200078e0204 */
[----:B----4-:R-:W-:-:S04]  /*97360*/  PRMT R10, R25, 0x7632, R10 ;  /* 0x00007632190a7816 */ /* 0x010fc8000000000a */
[----:B------:R0:W-:Y:S04]  /*97370*/  @P0 STG.E.U16 [R8.64], R25 ;  /* 0x0000001908000986 */ /* 0x0001e8000c101506 */
[----:B0-----:R-:W3:Y:S01]  /*97380*/  LDL.LU R25, [R1+0x59c] ;  /* 0x00059c0001197983 */ /* 0x001ee20000300800 */
        /* <DEDUP_REMOVED lines=9> */
[----:B------:R0:W-:Y:S04]  /*97420*/  @P3 STG.E.U16 [R12.64], R0 ;  /* 0x000000000c003986 */ /* 0x0001e8000c101506 */
[----:B------:R1:W-:Y:S01]  /*97430*/  @P1 STG.E.U16 [R8.64], R10 ;  /* 0x0000000a08001986 */ /* 0x0003e2000c101506 */
[----:B------:R-:W-:Y:S01]  /*97440*/  IADD3 R16, R28, 0x176, RZ ;  /* 0x000001761c107810 */ /* 0x000fe20007ffe0ff */
[----:B0-----:R-:W-:-:S04]  /*97450*/  IMAD.WIDE R12, R3, 0x2, R6 ;  /* 0x00000002030c7825 */ /* 0x001fc800078e0206 */
[----:B-1----:R-:W-:Y:S01]  /*97460*/  IMAD.WIDE R8, R3, 0x2, R4 ;  /* 0x0000000203087825 */ /* 0x002fe200078e0204 */
[----:B------:R-:W-:Y:S02]  /*97470*/  PRMT R10, R27, 0x7632, R10 ;  /* 0x000076321b0a7816 */ /* 0x000fe4000000000a */
[----:B------:R-:W-:Y:S02]  /*97480*/  ISETP.GE.AND P2, PT, R16, c[0x0][0x17c], PT ;  /* 0x00005f0010007a0c */ /* 0x000fe40003f46270 */
[----:B------:R-:W-:Y:S02]  /*97490*/  IADD3 R14, R28, 0x178, RZ ;  /* 0x000001781c0e7810 */ /* 0x000fe40007ffe0ff */
[----:B------:R-:W-:Y:S02]  /*974a0*/  ISETP.LT.AND P1, PT, R18, c[0x0][0x178], !P6 ;  /* 0x00005e0012007a0c */ /* 0x000fe40007721270 */
[----:B------:R-:W-:Y:S02]  /*974b0*/  ISETP.LT.AND P6, PT, R26, c[0x0][0x178], !P6 ;  /* 0x00005e001a007a0c */ /* 0x000fe400077c1270 */
[----:B------:R-:W-:-:S02]  /*974c0*/  ISETP.GE.AND P3, PT, R14, c[0x0][0x17c], PT ;  /* 0x00005f000e007a0c */ /* 0x000fc40003f66270 */
[----:B------:R-:W-:Y:S01]  /*974d0*/  IADD3 R14, R28, 0x179, RZ ;  /* 0x000001791c0e7810 */ /* 0x000fe20007ffe0ff */
[----:B--2---:R0:W-:Y:S04]  /*974e0*/  @P5 STG.E.U16 [R12.64], R24 ;  /* 0x000000180c005986 */ /* 0x0041e8000c101506 */
[----:B------:R1:W-:Y:S01]  /*974f0*/  @P4 STG.E.U16 [R8.64], R27 ;  /* 0x0000001b08004986 */ /* 0x0003e2000c101506 */
[----:B------:R-:W-:Y:S02]  /*97500*/  PRMT R0, R24, 0x7632, R0 ;  /* 0x0000763218007816 */ /* 0x000fe40000000000 */
[----:B------:R-:W-:Y:S02]  /*97510*/  ISETP.LT.AND P4, PT, R18, c[0x0][0x178], !P2 ;  /* 0x00005e0012007a0c */ /* 0x000fe40005781270 */
[----:B0-----:R-:W-:Y:S01]  /*97520*/  IADD3 R12, R3, c[0x0][0x198], RZ ;  /* 0x00006600030c7a10 */ /* 0x001fe20007ffe0ff */
[----:B-1----:R-:W2:Y:S04]  /*97530*/  LDL.LU R27, [R1+0x23d0] ;  /* 0x0023d000011b7983 */ /* 0x002ea80000300800 */
[----:B------:R-:W4:Y:S01]  /*97540*/  LDL.LU R23, [R1+0x5cc] ;  /* 0x0005cc0001177983 */ /* 0x000f220000300800 */
[----:B------:R-:W-:-:S03]  /*97550*/  IADD3 R3, R12, c[0x0][0x198], RZ ;  /* 0x000066000c037a10 */ /* 0x000fc60007ffe0ff */
[----:B------:R-:W2:Y:S01]  /*97560*/  LDL.LU R24, [R1+0x4dc] ;  /* 0x0004dc0001187983 */ /* 0x000ea20000300800 */
[----:B------:R-:W-:Y:S01]  /*97570*/  IMAD.WIDE R8, R12, 0x2, R6 ;  /* 0x000000020c087825 */ /* 0x000fe200078e0206 */
[----:B------:R-:W-:-:S03]  /*97580*/  ISETP.GE.AND P5, PT, R14, c[0x0][0x17c], PT ;  /* 0x00005f000e007a0c */ /* 0x000fc60003fa6270 */
[----:B------:R-:W-:Y:S01]  /*97590*/  IMAD.WIDE R12, R12, 0x2, R4 ;  /* 0x000000020c0c7825 */ /* 0x000fe200078e0204 */
[----:B------:R3:W-:Y:S03]  /*975a0*/  @P1 STG.E.U16 [R8.64], R0 ;  /* 0x0000000008001986 */ /* 0x0007e6000c101506 */
[----:B------:R-:W-:Y:S01]  /*975b0*/  IMAD.WIDE R14, R3, 0x2, R6 ;  /* 0x00000002030e7825 */ /* 0x000fe200078e0206 */
[----:B------:R-:W-:Y:S01]  /*975c0*/  @P6 STG.E.U16 [R12.64], R10 ;  /* 0x0000000a0c006986 */ /* 0x000fe2000c101506 */
[----:B---3--:R-:W-:-:S03]  /*975d0*/  PRMT R0, R25, 0x7632, R0 ;  /* 0x0000763219007816 */ /* 0x008fc60000000000 */
[----:B------:R0:W-:Y:S04]  /*975e0*/  @P4 STG.E.U16 [R14.64], R25 ;  /* 0x000000190e004986 */ /* 0x0001e8000c101506 */
[----:B0-----:R-:W3:Y:S01]  /*975f0*/  LDL.LU R25, [R1+0x5bc] ;  /* 0x0005bc0001197983 */ /* 0x001ee20000300800 */
[----:B------:R-:W-:Y:S02]  /*97600*/  IADD3 R16, R28, 0x177, RZ ;  /* 0x000001771c107810 */ /* 0x000fe40007ffe0ff */
[----:B------:R-:W-:Y:S01]  /*97610*/  ISETP.LT.AND P2, PT, R26, c[0x0][0x178], !P2 ;  /* 0x00005e001a007a0c */ /* 0x000fe20005741270 */
[----:B------:R-:W-:Y:S01]  /*97620*/  IMAD.WIDE R8, R3, 0x2, R4 ;  /* 0x0000000203087825 */ /* 0x000fe200078e0204 */
[----:B------:R-:W-:Y:S01]  /*97630*/  ISETP.GE.AND P0, PT, R16, c[0x0][0x17c], PT ;  /* 0x00005f0010007a0c */ /* 0x000fe20003f06270 */
[----:B------:R-:W3:Y:S03]  /*97640*/  LDL.LU R22, [R1+0x52c] ;  /* 0x00052c0001167983 */ /* 0x000ee60000300800 */
[----:B------:R-:W-:-:S02]  /*97650*/  ISETP.LT.AND P4, PT, R18, c[0x0][0x178], !P0 ;  /* 0x00005e0012007a0c */ /* 0x000fc40004781270 */
[----:B------:R-:W-:Y:S02]  /*97660*/  ISETP.LT.AND P0, PT, R26, c[0x0][0x178], !P0 ;  /* 0x00005e001a007a0c */ /* 0x000fe40004701270 */
[----:B------:R-:W-:Y:S02]  /*97670*/  IADD3 R13, R3, c[0x0][0x198], RZ ;  /* 0x00006600030d7a10 */ /* 0x000fe40007ffe0ff */
[----:B------:R-:W-:Y:S01]  /*97680*/  ISETP.LT.AND P6, PT, R18, c[0x0][0x178], !P3 ;  /* 0x00005e0012007a0c */ /* 0x000fe20005fc1270 */
[----:B------:R0:W-:Y:S01]  /*97690*/  @P2 STG.E.U16 [R8.64], R11 ;  /* 0x0000000b08002986 */ /* 0x0001e2000c101506 */
[----:B------:R-:W-:Y:S02]  /*976a0*/  PRMT R12, R11, 0x7632, R12 ;  /* 0x000076320b0c7816 */ /* 0x000fe4000000000c */
[C---:B------:R-:W-:Y:S02]  /*976b0*/  IADD3 R3, R13.reuse, c[0x0][0x198], RZ ;  /* 0x000066000d037a10 */ /* 0x040fe40007ffe0ff */
[----:B------:R-:W-:Y:S01]  /*976c0*/  ISETP.LT.AND P3, PT, R26, c[0x0][0x178], !P3 ;  /* 0x00005e001a007a0c */ /* 0x000fe20005f61270 */
[----:B0-----:R-:W-:-:S04]  /*976d0*/  IMAD.WIDE R10, R13, 0x2, R6 ;  /* 0x000000020d0a7825 */ /* 0x001fc800078e0206 */
[----:B------:R-:W-:Y:S01]  /*976e0*/  IMAD.WIDE R8, R13, 0x2, R4 ;  /* 0x000000020d087825 */ /* 0x000fe200078e0204 */
[----:B------:R0:W-:Y:S01]  /*976f0*/  @P4 STG.E.U16 [R10.64], R0 ;  /* 0x000000000a004986 */ /* 0x0001e2000c101506 */
[----:B------:R-:W-:-:S03]  /*97700*/  IADD3 R16, R28, 0x17a, RZ ;  /* 0x0000017a1c107810 */ /* 0x000fc60007ffe0ff */
[----:B------:R1:W-:Y:S01]  /*97710*/  @P0 STG.E.U16 [R8.64], R12 ;  /* 0x0000000c08000986 */ /* 0x0003e2000c101506 */
[----:B------:R-:W-:Y:S01]  /*97720*/  ISETP.LT.AND P0, PT, R18, c[0x0][0x178], !P5 ;  /* 0x00005e0012007a0c */ /* 0x000fe20006f01270 */
[----:B0-----:R-:W-:Y:S01]  /*97730*/  IMAD.WIDE R10, R3, 0x2, R6 ;  /* 0x00000002030a7825 */ /* 0x001fe200078e0206 */
[----:B------:R-:W-:-:S03]  /*97740*/  ISETP.GE.AND P1, PT, R16, c[0x0][0x17c], PT ;  /* 0x00005f0010007a0c */ /* 0x000fc60003f26270 */
[----:B-1----:R-:W-:Y:S01]  /*97750*/  IMAD.WIDE R8, R3, 0x2, R4 ;  /* 0x0000000203087825 */ /* 0x002fe200078e0204 */
[----:B------:R-:W-:Y:S02]  /*97760*/  IADD3 R0, R28, 0x17d, RZ ;  /* 0x0000017d1c007810 */ /* 0x000fe40007ffe0ff */
[----:B------:R-:W-:Y:S02]  /*97770*/  ISETP.LT.AND P5, PT, R26, c[0x0][0x178], !P5 ;  /* 0x00005e001a007a0c */ /* 0x000fe40006fa1270 */
[C---:B------:R-:W-:Y:S02]  /*97780*/  IADD3 R14, R28.reuse, 0x17b, RZ ;  /* 0x0000017b1c0e7810 */ /* 0x040fe40007ffe0ff */
[----:B------:R-:W-:Y:S02]  /*97790*/  IADD3 R12, R28, 0x17e, RZ ;  /* 0x0000017e1c0c7810 */ /* 0x000fe40007ffe0ff */
[----:B------:R-:W-:Y:S02]  /*977a0*/  ISETP.GE.AND P2, PT, R14, c[0x0][0x17c], PT ;  /* 0x00005f000e007a0c */ /* 0x000fe40003f46270 */
[----:B------:R-:W-:Y:S01]  /*977b0*/  IADD3 R14, R28, 0x17f, RZ ;  /* 0x0000017f1c0e7810 */ /* 0x000fe20007ffe0ff */
[----:B----4-:R0:W-:Y:S01]  /*977c0*/  @P6 STG.E.U16 [R10.64], R23 ;  /* 0x000000170a006986 */ /* 0x0101e2000c101506 */
[----:B------:R-:W-:-:S03]  /*977d0*/  ISETP.GE.AND P6, PT, R0, c[0x0][0x17c], PT ;  /* 0x00005f0000007a0c */ /* 0x000fc60003fc6270 */
[----:B--2---:R1:W-:Y:S01]  /*977e0*/  @P3 STG.E.U16 [R8.64], R24 ;  /* 0x0000001808003986 */ /* 0x0043e2000c101506 */
[----:B------:R-:W-:Y:S02]  /*977f0*/  ISETP.LT.AND P3, PT, R18, c[0x0][0x178], !P1 ;  /* 0x00005e0012007a0c */ /* 0x000fe40004f61270 */
[----:B------:R-:W-:Y:S02]  /*97800*/  ISETP.LT.AND P1, PT, R26, c[0x0][0x178], !P1 ;  /* 0x00005e001a007a0c */ /* 0x000fe40004f21270 */
[----:B0-----:R-:W-:Y:S02]  /*97810*/  IADD3 R10, R3, c[0x0][0x198], RZ ;  /* 0x00006600030a7a10 */ /* 0x001fe40007ffe0ff */
[----:B------:R-:W-:-:S03]  /*97820*/  PRMT R11, R23, 0x7632, R11 ;  /* 0x00007632170b7816 */ /* 0x000fc6000000000b */
[C---:B-1----:R-:W-:Y:S01]  /*97830*/  IMAD.WIDE R8, R10.reuse, 0x2, R6 ;  /* 0x000000020a087825 */ /* 0x042fe200078e0206 */
[----:B------:R-:W-:Y:S02]  /*97840*/  IADD3 R0, R10, c[0x0][0x198], RZ ;  /* 0x000066000a007a10 */ /* 0x000fe40007ffe0ff */
[----:B------:R-:W-:Y:S02]  /*97850*/  PRMT R3, R24, 0x7632, R3 ;  /* 0x0000763218037816 */ /* 0x000fe40000000003 */
[----:B------:R0:W-:Y:S01]  /*97860*/  @P0 STG.E.U16 [R8.64], R11 ;  /* 0x0000000b08000986 */ /* 0x0001e2000c101506 */
[----:B------:R-:W-:Y:S01]  /*97870*/  ISETP.GE.AND P0, PT, R12, c[0x0][0x17c], PT ;  /* 0x00005f000c007a0c */ /* 0x000fe20003f06270 */
[----:B------:R-:W-:-:S04]  /*97880*/  IMAD.WIDE R12, R0, 0x2, R4 ;  /* 0x00000002000c7825 */ /* 0x000fc800078e0204 */
[----:B0-----:R-:W-:-:S04]  /*97890*/  IMAD.WIDE R8, R10, 0x2, R4 ;  /* 0x000000020a087825 */ /* 0x001fc800078e0204 */
[----:B------:R-:W-:Y:S01]  /*978a0*/  IMAD.WIDE R10, R0, 0x2, R6 ;  /* 0x00000002000a7825 */ /* 0x000fe200078e0206 */
[----:B------:R-:W-:Y:S01]  /*978b0*/  @P5 STG.E.U16 [R8.64], R3 ;  /* 0x0000000308005986 */ /* 0x000fe2000c101506 */
[----:B------:R-:W-:Y:S02]  /*978c0*/  ISETP.GE.AND P5, PT, R14, c[0x0][0x17c], PT ;  /* 0x00005f000e007a0c */ /* 0x000fe40003fa6270 */
[----:B------:R-:W-:Y:S01]  /*978d0*/  PRMT R14, R27, 0x7632, R14 ;  /* 0x000076321b0e7816 */ /* 0x000fe2000000000e */
[----:B---3--:R-:W-:Y:S04]  /*978e0*/  @P3 STG.E.U16 [R10.64], R25 ;  /* 0x000000190a003986 */ /* 0x008fe8000c101506 */
[----:B------:R0:W-:Y:S04]  /*978f0*/  @P1 STG.E.U16 [R12.64], R27 ;  /* 0x0000001b0c001986 */ /* 0x0001e8000c101506 */
[----:B0-----:R-:W2:Y:S01]  /*97900*/  LDL.LU R27, [R1+0x23cc] ;  /* 0x0023cc00011b7983 */ /* 0x001ea20000300800 */
[----:B------:R-:W-:-:S02]  /*97910*/  IADD3 R15, R28, 0x17c, RZ ;  /* 0x0000017c1c0f7810 */ /* 0x000fc40007ffe0ff */
[----:B------:R-:W-:Y:S01]  /*97920*/  ISETP.LT.AND P3, PT, R18, c[0x0][0x178], !P2 ;  /* 0x00005e0012007a0c */ /* 0x000fe20005761270 */
[----:B------:R-:W3:Y:S01]  /*97930*/  LDL.LU R21, [R1+0x5dc] ;  /* 0x0005dc0001157983 */ /* 0x000ee20000300800 */
[----:B------:R-:W-:Y:S02]  /*97940*/  ISETP.GE.AND P4, PT, R15, c[0x0][0x17c], PT ;  /* 0x00005f000f007a0c */ /* 0x000fe40003f86270 */
[----:B------:R-:W-:Y:S01]  /*97950*/  ISETP.LT.AND P2, PT, R26, c[0x0][0x178], !P2 ;  /* 0x00005e001a007a0c */ /* 0x000fe20005741270 */
[----:B------:R-:W4:Y:S01]  /*97960*/  LDL.LU R23, [R1+0x53c] ;  /* 0x00053c0001177983 */ /* 0x000f220000300800 */
[----:B------:R-:W-:Y:S02]  /*97970*/  IADD3 R8, R0, c[0x0][0x198], RZ ;  /* 0x0000660000087a10 */ /* 0x000fe40007ffe0ff */
[----:B------:R-:W-:Y:S02]  /*97980*/  ISETP.LT.AND P1, PT, R18, c[0x0][0x178], !P4 ;  /* 0x00005e0012007a0c */ /* 0x000fe40006721270 */
[C---:B------:R-:W-:Y:S01]  /*97990*/  IADD3 R0, R8.reuse, c[0x0][0x198], RZ ;  /* 0x0000660008007a10 */ /* 0x040fe20007ffe0ff */
[----:B------:R-:W-:Y:S01]  /*979a0*/  IMAD.WIDE R10, R8, 0x2, R6 ;  /* 0x00000002080a7825 */ /* 0x000fe200078e0206 */
[----:B------:R-:W-:-:S03]  /*979b0*/  PRMT R3, R25, 0x7632, R3 ;  /* 0x0000763219037816 */ /* 0x000fc60000000003 */
[----:B------:R-:W-:-:S04]  /*979c0*/  IMAD.WIDE R12, R8, 0x2, R4 ;  /* 0x00000002080c7825 */ /* 0x000fc800078e0204 */
[----:B------:R-:W-:Y:S01]  /*979d0*/  IMAD.WIDE R8, R0, 0x2, R6 ;  /* 0x0000000200087825 */ /* 0x000fe200078e0206 */
[----:B------:R0:W-:Y:S01]  /*979e0*/  @P3 STG.E.U16 [R10.64], R3 ;  /* 0x000000030a003986 */ /* 0x0001e2000c101506 */
[----:B------:R-:W-:-:S03]  /*979f0*/  ISETP.LT.AND P4, PT, R26, c[0x0][0x178], !P4 ;  /* 0x00005e001a007a0c */ /* 0x000fc60006781270 */
[----:B------:R-:W-:Y:S04]  /*97a00*/  @P2 STG.E.U16 [R12.64], R14 ;  /* 0x0000000e0c002986 */ /* 0x000fe8000c101506 */
[----:B--2---:R-:W-:Y:S01]  /*97a10*/  @P1 STG.E.U16 [R8.64], R27 ;  /* 0x0000001b08001986 */ /* 0x004fe2000c101506 */
[----:B------:R-:W-:Y:S02]  /*97a20*/  ISETP.LT.AND P1, PT, R18, c[0x0][0x178], !P6 ;  /* 0x00005e0012007a0c */ /* 0x000fe40007721270 */
[----:B0-----:R-:W-:Y:S02]  /*97a30*/  PRMT R3, R27, 0x7632, R3 ;  /* 0x000076321b037816 */ /* 0x001fe40000000003 */
[----:B------:R-:W-:Y:S02]  /*97a40*/  ISETP.LT.AND P6, PT, R26, c[0x0][0x178], !P6 ;  /* 0x00005e001a007a0c */ /* 0x000fe400077c1270 */
[----:B------:R-:W0:Y:S04]  /*97a50*/  LDS.128 R24, [R2] ;  /* 0x0000000002187984 */ /* 0x000e280000000c00 */
[----:B0-----:R0:W-:Y:S04]  /*97a60*/  STL [R1+0x2380], R25 ;  /* 0x0023801901007387 */ /* 0x0011e80000100800 */
[----:B0-----:R-:W2:Y:S01]  /*97a70*/  LDL R25, [R1+0x1724] ;  /* 0x0017240001197983 */ /* 0x001ea20000100800 */
[C---:B------:R-:W-:Y:S01]  /*97a80*/  IADD3 R11, R0.reuse, c[0x0][0x198], RZ ;  /* 0x00006600000b7a10 */ /* 0x040fe20007ffe0ff */
[----:B------:R-:W-:Y:S01]  /*97a90*/  IMAD.WIDE R8, R0, 0x2, R4 ;  /* 0x0000000200087825 */ /* 0x000fe200078e0204 */
[----:B------:R-:W-:-:S02]  /*97aa0*/  ISETP.LT.AND P2, PT, R18, c[0x0][0x178], !P0 ;  /* 0x00005e0012007a0c */ /* 0x000fc40004741270 */
[----:B------:R-:W-:Y:S01]  /*97ab0*/  IADD3 R15, R28, 0x180, RZ ;  /* 0x000001801c0f7810 */ /* 0x000fe20007ffe0ff */
[C---:B------:R-:W-:Y:S01]  /*97ac0*/  IMAD.WIDE R12, R11.reuse, 0x2, R6 ;  /* 0x000000020b0c7825 */ /* 0x040fe200078e0206 */
[----:B------:R-:W-:Y:S01]  /*97ad0*/  IADD3 R0, R11, c[0x0][0x198], RZ ;  /* 0x000066000b007a10 */ /* 0x000fe20007ffe0ff */
[----:B------:R0:W-:Y:S01]  /*97ae0*/  @P4 STG.E.U16 [R8.64], R22 ;  /* 0x0000001608004986 */ /* 0x0001e2000c101506 */
[----:B------:R-:W-:Y:S02]  /*97af0*/  ISETP.GE.AND P3, PT, R15, c[0x0][0x17c], PT ;  /* 0x00005f000f007a0c */ /* 0x000fe40003f66270 */
[----:B------:R-:W-:Y:S01]  /*97b00*/  PRMT R10, R22, 0x7632, R10 ;  /* 0x00007632160a7816 */ /* 0x000fe2000000000a */
[----:B------:R1:W-:Y:S01]  /*97b10*/  @P1 STG.E.U16 [R12.64], R3 ;  /* 0x000000030c001986 */ /* 0x0003e2000c101506 */
[C---:B------:R-:W-:Y:S02]  /*97b20*/  IADD3 R14, R28.reuse, 0x181, RZ ;  /* 0x000001811c0e7810 */ /* 0x040fe40007ffe0ff */
[----:B------:R-:W-:Y:S01]  /*97b30*/  IADD3 R15, R28, 0x182, RZ ;  /* 0x000001821c0f7810 */ /* 0x000fe20007ffe0ff */
[----:B0-----:R-:W-:-:S04]  /*97b40*/  IMAD.WIDE R8, R11, 0x2, R4 ;  /* 0x000000020b087825 */ /* 0x001fc800078e0204 */
[----:B-1----:R-:W-:Y:S01]  /*97b50*/  IMAD.WIDE R12, R0, 0x2, R6 ;  /* 0x00000002000c7825 */ /* 0x002fe200078e0206 */
[----:B------:R0:W-:Y:S01]  /*97b60*/  @P6 STG.E.U16 [R8.64], R10 ;  /* 0x0000000a08006986 */ /* 0x0001e2000c101506 */
[----:B------:R-:W-:-:S03]  /*97b70*/  ISETP.GE.AND P1, PT, R15, c[0x0][0x17c], PT ;  /* 0x00005f000f007a0c */ /* 0x000fc60003f26270 */
[----:B---3--:R-:W-:Y:S01]  /*97b80*/  @P2 STG.E.U16 [R12.64], R21 ;  /* 0x000000150c002986 */ /* 0x008fe2000c101506 */
[----:B------:R-:W-:-:S03]  /*97b90*/  IADD3 R3, R28, 0x183, RZ ;  /* 0x000001831c037810 */ /* 0x000fc60007ffe0ff */
[----:B------:R-:W-:Y:S04]  /*97ba0*/  STL [R1+0x237c], R26 ;  /* 0x00237c1a01007387 */ /* 0x000fe80000100800 */
[----:B------:R-:W-:Y:S01]  /*97bb0*/  STL [R1+0x2378], R27 ;  /* 0x0023781b01007387 */ /* 0x000fe20000100800 */
[----:B0-----:R-:W-:-:S03]  /*97bc0*/  IMAD.WIDE R8, R0, 0x2, R4 ;  /* 0x0000000200087825 */ /* 0x001fc600078e0204 */
[----:B------:R-:W3:Y:S01]  /*97bd0*/  LDL.LU R22, [R1+0x5e0] ;  /* 0x0005e00001167983 */ /* 0x000ee20000300800 */
[----:B------:R-:W-:Y:S02]  /*97be0*/  ISETP.GE.AND P2, PT, R3, c[0x0][0x17c], PT ;  /* 0x00005f0003007a0c */ /* 0x000fe40003f46270 */
[----:B----4-:R-:W-:Y:S02]  /*97bf0*/  PRMT R3, R23, 0x7632, R3 ;  /* 0x0000763217037816 */ /* 0x010fe40000000003 */
[----:B--2---:R-:W-:Y:S02]  /*97c00*/  ISETP.LT.AND P4, PT, R25, c[0x0][0x178], !P0 ;  /* 0x00005e0019007a0c */ /* 0x004fe40004781270 */
[----:B------:R-:W-:Y:S02]  /*97c10*/  ISETP.GE.AND P0, PT, R14, c[0x0][0x17c], PT ;  /* 0x00005f000e007a0c */ /* 0x000fe40003f06270 */
[----:B------:R-:W0:Y:S09]  /*97c20*/  LDS.128 R12, [R29] ;  /* 0x000000001d0c7984 */ /* 0x000e320000000c00 */
[----:B------:R1:W-:Y:S04]  /*97c30*/  @P4 STG.E.U16 [R8.64], R23 ;  /* 0x0000001708004986 */ /* 0x0003e8000c101506 */
[----:B0-----:R-:W-:Y:S04]  /*97c40*/  STL [R1+0x34], R13 ;  /* 0x0000340d01007387 */ /* 0x001fe80000100800 */
[----:B------:R0:W-:Y:S04]  /*97c50*/  STL.64 [R1+0x38], R14 ;  /* 0x0000380e01007387 */ /* 0x0001e80000100a00 */
[----:B-1----:R-:W2:Y:S01]  /*97c60*/  LDL.LU R23, [R1+0x5f0] ;  /* 0x0005f00001177983 */ /* 0x002ea20000300800 */
[----:B------:R-:W-:-:S02]  /*97c70*/  ISETP.LT.AND P6, PT, R18, c[0x0][0x178], !P5 ;  /* 0x00005e0012007a0c */ /* 0x000fc40006fc1270 */
[----:B------:R-:W-:Y:S02]  /*97c80*/  IADD3 R10, R0, c[0x0][0x198], RZ ;  /* 0x00006600000a7a10 */ /* 0x000fe40007ffe0ff */
[----:B------:R-:W-:Y:S02]  /*97c90*/  ISETP.LT.AND P5, PT, R25, c[0x0][0x178], !P5 ;  /* 0x00005e0019007a0c */ /* 0x000fe40006fa1270 */
[----:B------:R-:W-:Y:S01]  /*97ca0*/  ISETP.LT.AND P4, PT, R18, c[0x0][0x178], !P3 ;  /* 0x00005e0012007a0c */ /* 0x000fe20005f81270 */
[C---:B------:R-:W-:Y:S01]  /*97cb0*/  IMAD.WIDE R8, R10.reuse, 0x2, R6 ;  /* 0x000000020a087825 */ /* 0x040fe200078e0206 */
[----:B------:R-:W-:Y:S02]  /*97cc0*/  PRMT R11, R21, 0x7632, R11 ;  /* 0x00007632150b7816 */ /* 0x000fe4000000000b */
[----:B------:R-:W-:Y:S02]  /*97cd0*/  ISETP.LT.AND P3, PT, R25, c[0x0][0x178], !P3 ;  /* 0x00005e0019007a0c */ /* 0x000fe40005f61270 */
[----:B------:R-:W-:Y:S01]  /*97ce0*/  IADD3 R0, R10, c[0x0][0x198], RZ ;  /* 0x000066000a007a10 */ /* 0x000fe20007ffe0ff */
[----:B------:R1:W-:Y:S01]  /*97cf0*/  @P6 STG.E.U16 [R8.64], R11 ;  /* 0x0000000b08006986 */ /* 0x0003e2000c101506 */
[----:B------:R-:W-:Y:S01]  /*97d00*/  IMAD.MOV.U32 R19, RZ, RZ, R12 ;  /* 0x000000ffff137224 */ /* 0x000fe200078e000c */
[----:B0-----:R-:W-:-:S02]  /*97d10*/  IADD3 R14, R28, 0x184, RZ ;  /* 0x000001841c0e7810 */ /* 0x001fc40007ffe0ff */
[--C-:B------:R-:W-:Y:S02]  /*97d20*/  IMAD.WIDE R12, R0, 0x2, R4.reuse ;  /* 0x00000002000c7825 */ /* 0x100fe400078e0204 */
[----:B------:R-:W-:Y:S02]  /*97d30*/  ISETP.GE.AND P6, PT, R14, c[0x0][0x17c], PT ;  /* 0x00005f000e007a0c */ /* 0x000fe40003fc6270 */
[----:B-1----:R-:W-:-:S04]  /*97d40*/  IMAD.WIDE R8, R10, 0x2, R4 ;  /* 0x000000020a087825 */ /* 0x002fc800078e0204 */
[----:B------:R-:W-:Y:S01]  /*97d50*/  IMAD.WIDE R10, R0, 0x2, R6 ;  /* 0x00000002000a7825 */ /* 0x000fe200078e0206 */
[----:B------:R0:W-:Y:S01]  /*97d60*/  @P5 STG.E.U16 [R8.64], R3 ;  /* 0x0000000308005986 */ /* 0x0001e2000c101506 */
[----:B------:R-:W-:-:S03]  /*97d70*/  PRMT R14, R24, 0x7632, R14 ;  /* 0x00007632180e7816 */ /* 0x000fc6000000000e */
[----:B---3--:R-:W-:Y:S04]  /*97d80*/  @P4 STG.E.U16 [R10.64], R22 ;  /* 0x000000160a004986 */ /* 0x008fe8000c101506 */
[----:B------:R1:W-:Y:S01]  /*97d90*/  @P3 STG.E.U16 [R12.64], R24 ;  /* 0x000000180c003986 */ /* 0x0003e2000c101506 */
[----:B0-----:R-:W-:Y:S02]  /*97da0*/  PRMT R3, R22, 0x7632, R3 ;  /* 0x0000763216037816 */ /* 0x001fe40000000003 */
[----:B-1----:R-:W-:Y:S02]  /*97db0*/  LOP3.LUT R24, R2, 0x40, RZ, 0x3c, !PT ;  /* 0x0000004002187812 */ /* 0x002fe400078e3cff */
[C---:B------:R-:W-:Y:S02]  /*97dc0*/  ISETP.LT.AND P3, PT, R18.reuse, c[0x0][0x178], !P0 ;  /* 0x00005e0012007a0c */ /* 0x040fe40004761270 */
[----:B------:R-:W-:-:S02]  /*97dd0*/  ISETP.LT.AND P4, PT, R18, c[0x0][0x178], !P1 ;  /* 0x00005e0012007a0c */ /* 0x000fc40004f81270 */
[C---:B------:R-:W-:Y:S02]  /*97de0*/  ISETP.LT.AND P0, PT, R25.reuse, c[0x0][0x178], !P0 ;  /* 0x00005e0019007a0c */ /* 0x040fe40004701270 */
[----:B------:R-:W-:Y:S01]  /*97df0*/  ISETP.LT.AND P1, PT, R25, c[0x0][0x178], !P1 ;  /* 0x00005e0019007a0c */ /* 0x000fe20004f21270 */
[----:B--2---:R-:W-:Y:S04]  /*97e00*/  STL [R1+0x23c8], R23 ;  /* 0x0023c81701007387 */ /* 0x004fe80000100800 */
[----:B------:R-:W-:Y:S04]  /*97e10*/  STL [R1+0x23c4], R20 ;  /* 0x0023c41401007387 */ /* 0x000fe80000100800 */
[----:B------:R-:W0:Y:S04]  /*97e20*/  LDS.128 R20, [R24] ;  /* 0x0000000018147984 */ /* 0x000e280000000c00 */
[----:B0-----:R-:W-:Y:S04]  /*97e30*/  STL [R1+0x54], R21 ;  /* 0x0000541501007387 */ /* 0x001fe80000100800 */
[----:B------:R0:W-:Y:S04]  /*97e40*/  STL.64 [R1+0x58], R22 ;  /* 0x0000581601007387 */ /* 0x0001e80000100a00 */
[----:B0-----:R-:W2:Y:S01]  /*97e50*/  LDL.LU R23, [R1+0x23c8] ;  /* 0x0023c80001177983 */ /* 0x001ea20000300800 */
[----:B------:R-:W-:Y:S01]  /*97e60*/  IMAD.MOV.U32 R26, RZ, RZ, R20 ;  /* 0x000000ffff1a7224 */ /* 0x000fe200078e0014 */
[----:B------:R-:W-:-:S02]  /*97e70*/  LOP3.LUT R22, R2, 0x60, RZ, 0x3c, !PT ;  /* 0x0000006002167812 */ /* 0x000fc400078e3cff */
[----:B------:R-:W3:Y:S04]  /*97e80*/  LDL.LU R20, [R1+0x23c4] ;  /* 0x0023c40001147983 */ /* 0x000ee80000300800 */
[----:B------:R-:W4:Y:S04]  /*97e90*/  LDL.LU R21, [R1+0x600] ;  /* 0x0006000001157983 */ /* 0x000f280000300800 */
[----:B------:R-:W-:Y:S04]  /*97ea0*/  STL [R1+0x23c0], R26 ;  /* 0x0023c01a01007387 */ /* 0x000fe80000100800 */
[----:B------:R-:W-:Y:S04]  /*97eb0*/  STL.64 [R1+0x23b8], R24 ;  /* 0x0023b81801007387 */ /* 0x000fe80000100a00 */
[----:B------:R-:W0:Y:S04]  /*97ec0*/  LDS.128 R24, [R22] ;  /* 0x0000000016187984 */ /* 0x000e280000000c00 */
[----:B0-----:R-:W-:Y:S01]  /*97ed0*/  STL [R1+0xb4], R25 ;  /* 0x0000b41901007387 */ /* 0x001fe20000100800 */
[----:B------:R-:W-:-:S03]  /*97ee0*/  IMAD.MOV.U32 R17, RZ, RZ, R24 ;  /* 0x000000ffff117224 */ /* 0x000fc600078e0018 */
[----:B------:R0:W-:Y:S04]  /*97ef0*/  STL.64 [R1+0xb8], R26 ;  /* 0x0000b81a01007387 */ /* 0x0001e80000100a00 */
[----:B0-----:R-:W3:Y:S04]  /*97f00*/  LDL.LU R26, [R1+0x23c0] ;  /* 0x0023c000011a7983 */ /* 0x001ee80000300800 */
[----:B------:R-:W3:Y:S01]  /*97f10*/  LDL.LU.64 R24, [R1+0x23b8] ;  /* 0x0023b80001187983 */ /* 0x000ee20000300a00 */
[----:B------:R-:W-:-:S04]  /*97f20*/  IADD3 R10, R0, c[0x0][0x198], RZ ;  /* 0x00006600000a7a10 */ /* 0x000fc80007ffe0ff */
[C---:B------:R-:W-:Y:S01]  /*97f30*/  IADD3 R0, R10.reuse, c[0x0][0x198], RZ ;  /* 0x000066000a007a10 */ /* 0x040fe20007ffe0ff */
[----:B------:R-:W-:-:S04]  /*97f40*/  IMAD.WIDE R8, R10, 0x2, R6 ;  /* 0x000000020a087825 */ /* 0x000fc800078e0206 */
[----:B------:R-:W-:Y:S01]  /*97f50*/  IMAD.WIDE R10, R10, 0x2, R4 ;  /* 0x000000020a0a7825 */ /* 0x000fe200078e0204 */
[----:B------:R-:W-:Y:S03]  /*97f60*/  @P3 STG.E.U16 [R8.64], R3 ;  /* 0x0000000308003986 */ /* 0x000fe6000c101506 */
[----:B------:R-:W-:Y:S01]  /*97f70*/  IMAD.WIDE R12, R0, 0x2, R6 ;  /* 0x00000002000c7825 */ /* 0x000fe200078e0206 */
[----:B------:R0:W-:Y:S04]  /*97f80*/  @P0 STG.E.U16 [R10.64], R14 ;  /* 0x0000000e0a000986 */ /* 0x0001e8000c101506 */
[----:B--2---:R1:W-:Y:S01]  /*97f90*/  @P4 STG.E.U16 [R12.64], R23 ;  /* 0x000000170c004986 */ /* 0x0043e2000c101506 */
[----:B0-----:R-:W-:-:S03]  /*97fa0*/  PRMT R14, R23, 0x7632, R14 ;  /* 0x00007632170e7816 */ /* 0x001fc6000000000e */
[----:B-1----:R-:W2:Y:S01]  /*97fb0*/  LDL.LU R23, [R1+0x610] ;  /* 0x0006100001177983 */ /* 0x002ea20000300800 */
[----:B------:R-:W-:Y:S01]  /*97fc0*/  ISETP.LT.AND P4, PT, R18, c[0x0][0x178], !P2 ;  /* 0x00005e0012007a0c */ /* 0x000fe20005781270 */
[C---:B------:R-:W-:Y:S01]  /*97fd0*/  IMAD.WIDE R8, R0.reuse, 0x2, R4 ;  /* 0x0000000200087825 */ /* 0x040fe200078e0204 */
[----:B------:R-:W-:-:S04]  /*97fe0*/  IADD3 R13, R0, c[0x0][0x198], RZ ;  /* 0x00006600000d7a10 */ /* 0x000fc80007ffe0ff */
[----:B------:R0:W-:Y:S01]  /*97ff0*/  @P1 STG.E.U16 [R8.64], R19 ;  /* 0x0000001308001986 */ /* 0x0001e2000c101506 */
[----:B------:R-:W-:Y:S01]  /*98000*/  ISETP.LT.AND P1, PT, R18, c[0x0][0x178], !P6 ;  /* 0x00005e0012007a0c */ /* 0x000fe20007721270 */
[C---:B------:R-:W-:Y:S01]  /*98010*/  IMAD.WIDE R10, R13.reuse, 0x2, R6 ;  /* 0x000000020d0a7825 */ /* 0x040fe200078e0206 */
[----:B------:R-:W-:Y:S02]  /*98020*/  IADD3 R3, R28, 0x187, RZ ;  /* 0x000001871c037810 */ /* 0x000fe40007ffe0ff */
[----:B------:R-:W-:Y:S02]  /*98030*/  IADD3 R0, R13, c[0x0][0x198], RZ ;  /* 0x000066000d007a10 */ /* 0x000fe40007ffe0ff */
[----:B------:R-:W-:Y:S01]  /*98040*/  ISETP.GE.AND P0, PT, R3, c[0x0][0x17c], PT ;  /* 0x00005f0003007a0c */ /* 0x000fe20003f06270 */
[----:B------:R1:W-:Y:S01]  /*98050*/  @P4 STG.E.U16 [R10.64], R14 ;  /* 0x0000000e0a004986 */ /* 0x0003e2000c101506 */
[----:B------:R-:W-:Y:S01]  /*98060*/  PRMT R3, R19, 0x7632, R3 ;  /* 0x0000763213037816 */ /* 0x000fe20000000003 */
[----:B0-----:R-:W-:-:S04]  /*98070*/  IMAD.WIDE R8, R13, 0x2, R4 ;  /* 0x000000020d087825 */ /* 0x001fc800078e0204 */
[----:B-1----:R-:W-:Y:S01]  /*98080*/  IMAD.WIDE R10, R0, 0x2, R6 ;  /* 0x00000002000a7825 */ /* 0x002fe200078e0206 */
[----:B---3--:R-:W-:-:S13]  /*98090*/  ISETP.LT.AND P2, PT, R25, c[0x0][0x178], !P2 ;  /* 0x00005e0019007a0c */ /* 0x008fda0005741270 */
[----:B------:R-:W-:Y:S04]  /*980a0*/  @P2 STG.E.U16 [R8.64], R3 ;  /* 0x0000000308002986 */ /* 0x000fe8000c101506 */
[----:B----4-:R-:W-:Y:S04]  /*980b0*/  @P1 STG.E.U16 [R10.64], R21 ;  /* 0x000000150a001986 */ /* 0x010fe8000c101506 */
[----:B------:R-:W0:Y:S01]  /*980c0*/  LDS.128 R8, [R2+0x800] ;  /* 0x0008000002087984 */ /* 0x000e220000000c00 */
[C---:B------:R-:W-:Y:S02]  /*980d0*/  IADD3 R12, R28.reuse, 0x188, RZ ;  /* 0x000001881c0c7810 */ /* 0x040fe40007ffe0ff */
[----:B------:R-:W-:-:S02]  /*980e0*/  IADD3 R15, R28, 0x185, RZ ;  /* 0x000001851c0f7810 */ /* 0x000fc40007ffe0ff */
[----:B------:R-:W-:Y:S02]  /*980f0*/  ISETP.GE.AND P4, PT, R12, c[0x0][0x17c], PT ;  /* 0x00005f000c007a0c */ /* 0x000fe40003f86270 */
[----:B------:R-:W-:Y:S02]  /*98100*/  IADD3 R12, R0, c[0x0][0x198], RZ ;  /* 0x00006600000c7a10 */ /* 0x000fe40007ffe0ff */
[----:B------:R-:W-:Y:S02]  /*98110*/  ISETP.GE.AND P5, PT, R15, c[0x0][0x17c], PT ;  /* 0x00005f000f007a0c */ /* 0x000fe40003fa6270 */
[----:B------:R-:W-:Y:S02]  /*98120*/  ISETP.LT.AND P6, PT, R25, c[0x0][0x178], !P6 ;  /* 0x00005e0019007a0c */ /* 0x000fe400077c1270 */
[----:B------:R-:W-:Y:S02]  /*98130*/  ISETP.LT.AND P2, PT, R18, c[0x0][0x178], !P5 ;  /* 0x00005e0012007a0c */ /* 0x000fe40006f41270 */
[----:B------:R-:W-:-:S04]  /*98140*/  IADD3 R15, R28, 0x186, RZ ;  /* 0x000001861c0f7810 */ /* 0x000fc80007ffe0ff */
[----:B------:R-:W-:Y:S02]  /*98150*/  ISETP.GE.AND P3, PT, R15, c[0x0][0x17c], PT ;  /* 0x00005f000f007a0c */ /* 0x000fe40003f66270 */
[----:B------:R-:W-:Y:S01]  /*98160*/  ISETP.LT.AND P5, PT, R25, c[0x0][0x178], !P5 ;  /* 0x00005e0019007a0c */ /* 0x000fe20006fa1270 */
[----:B0-----:R0:W-:Y:S01]  /*98170*/  STL [R1+0xa4], R9 ;  /* 0x0000a40901007387 */ /* 0x0011e20000100800 */
[----:B------:R-:W-:-:S03]  /*98180*/  IMAD.MOV.U32 R19, RZ, RZ, R8 ;  /* 0x000000ffff137224 */ /* 0x000fc600078e0008 */
[----:B------:R1:W-:Y:S01]  /*98190*/  STL.64 [R1+0xa8], R10 ;  /* 0x0000a80a01007387 */ /* 0x0003e20000100a00 */
[----:B0-----:R-:W-:Y:S01]  /*981a0*/  IMAD.WIDE R8, R0, 0x2, R4 ;  /* 0x0000000200087825 */ /* 0x001fe200078e0204 */
[----:B------:R-:W-:Y:S02]  /*981b0*/  PRMT R0, R21, 0x7632, R0 ;  /* 0x0000763215007816 */ /* 0x000fe40000000000 */
[----:B------:R-:W3:Y:S01]  /*981c0*/  LDL.LU R21, [R1+0x620] ;  /* 0x0006200001157983 */ /* 0x000ee20000300800 */
[----:B-1----:R-:W-:-:S03]  /*981d0*/  IMAD.WIDE R10, R12, 0x2, R6 ;  /* 0x000000020c0a7825 */ /* 0x002fc600078e0206 */
[----:B------:R0:W-:Y:S01]  /*981e0*/  @P6 STG.E.U16 [R8.64], R26 ;  /* 0x0000001a08006986 */ /* 0x0001e2000c101506 */
[----:B------:R-:W-:Y:S02]  /*981f0*/  ISETP.LT.AND P6, PT, R18, c[0x0][0x178], !P3 ;  /* 0x00005e0012007a0c */ /* 0x000fe40005fc1270 */
[----:B------:R-:W-:Y:S01]  /*98200*/  IADD3 R3, R28, 0x189, RZ ;  /* 0x000001891c037810 */ /* 0x000fe20007ffe0ff */
[----:B------:R1:W-:Y:S03]  /*98210*/  @P2 STG.E.U16 [R10.64], R0 ;  /* 0x000000000a002986 */ /* 0x0003e6000c101506 */
[----:B------:R-:W-:Y:S02]  /*98220*/  ISETP.GE.AND P1, PT, R3, c[0x0][0x17c], PT ;  /* 0x00005f0003007a0c */ /* 0x000fe40003f26270 */
[----:B------:R-:W-:Y:S01]  /*98230*/  PRMT R3, R26, 0x7632, R3 ;  /* 0x000076321a037816 */ /* 0x000fe20000000003 */
[C---:B0-----:R-:W-:Y:S01]  /*98240*/  IMAD.WIDE R8, R12.reuse, 0x2, R4 ;  /* 0x000000020c087825 */ /* 0x041fe200078e0204 */
[----:B-1----:R-:W-:-:S04]  /*98250*/  IADD3 R0, R12, c[0x0][0x198], RZ ;  /* 0x000066000c007a10 */ /* 0x002fc80007ffe0ff */
[----:B------:R0:W-:Y:S01]  /*98260*/  @P5 STG.E.U16 [R8.64], R3 ;  /* 0x0000000308005986 */ /* 0x0001e2000c101506 */
[----:B------:R-:W-:-:S05]  /*98270*/  IMAD.WIDE R10, R0, 0x2, R6 ;  /* 0x00000002000a7825 */ /* 0x000fca00078e0206 */
[----:B--2---:R-:W-:Y:S04]  /*98280*/  @P6 STG.E.U16 [R10.64], R23 ;  /* 0x000000170a006986 */ /* 0x004fe8000c101506 */
[----:B------:R-:W1:Y:S01]  /*98290*/  LDS.128 R8, [R29+0x800] ;  /* 0x000800001d087984 */ /* 0x000e620000000c00 */
[----:B0-----:R-:W-:-:S03]  /*982a0*/  PRMT R3, R23, 0x7632, R3 ;  /* 0x0000763217037816 */ /* 0x001fc60000000003 */
[----:B-1----:R-:W-:Y:S04]  /*982b0*/  STL [R1+0x94], R9 ;  /* 0x0000940901007387 */ /* 0x002fe80000100800 */
[----:B------:R0:W-:Y:S04]  /*982c0*/  STL.64 [R1+0x98], R10 ;  /* 0x0000980a01007387 */ /* 0x0001e80000100a00 */
[----:B------:R-:W2:Y:S01]  /*982d0*/  LDL.LU R23, [R1+0x630] ;  /* 0x0006300001177983 */ /* 0x000ea20000300800 */
[----:B------:R-:W-:Y:S01]  /*982e0*/  ISETP.LT.AND P3, PT, R25, c[0x0][0x178], !P3 ;  /* 0x00005e0019007a0c */ /* 0x000fe20005f61270 */
[C---:B------:R-:W-:Y:S01]  /*982f0*/  IMAD.WIDE R12, R0.reuse, 0x2, R4 ;  /* 0x00000002000c7825 */ /* 0x040fe200078e0204 */
[----:B0-----:R-:W-:-:S11]  /*98300*/  IADD3 R10, R0, c[0x0][0x198], RZ ;  /* 0x00006600000a7a10 */ /* 0x001fd60007ffe0ff */
[----:B------:R0:W-:Y:S01]  /*98310*/  @P3 STG.E.U16 [R12.64], R17 ;  /* 0x000000110c003986 */ /* 0x0001e2000c101506 */
[----:B------:R-:W-:Y:S02]  /*98320*/  ISETP.LT.AND P3, PT, R18, c[0x0][0x178], !P0 ;  /* 0x00005e0012007a0c */ /* 0x000fe40004761270 */
[----:B------:R-:W-:Y:S01]  /*98330*/  ISETP.LT.AND P0, PT, R25, c[0x0][0x178], !P0 ;  /* 0x00005e0019007a0c */ /* 0x000fe20004701270 */
[----:B------:R-:W-:Y:S01]  /*98340*/  IMAD.MOV.U32 R26, RZ, RZ, R8 ;  /* 0x000000ffff1a7224 */ /* 0x000fe200078e0008 */
[C---:B------:R-:W-:Y:S01]  /*98350*/  IADD3 R0, R10.reuse, c[0x0][0x198], RZ ;  /* 0x000066000a007a10 */ /* 0x040fe20007ffe0ff */
[----:B------:R-:W-:Y:S01]  /*98360*/  IMAD.WIDE R8, R10, 0x2, R6 ;  /* 0x000000020a087825 */ /* 0x000fe200078e0206 */
[----:B------:R-:W-:-:S03]  /*98370*/  PRMT R16, R17, 0x7632, R16 ;  /* 0x0000763211107816 */ /* 0x000fc60000000010 */
[----:B------:R-:W-:-:S04]  /*98380*/  IMAD.WIDE R10, R10, 0x2, R4 ;  /* 0x000000020a0a7825 */ /* 0x000fc800078e0204 */
[----:B------:R1:W-:Y:S04]  /*98390*/  @P3 STG.E.U16 [R8.64], R3 ;  /* 0x0000000308003986 */ /* 0x0003e8000c101506 */
[----:B------:R-:W-:Y:S04]  /*983a0*/  @P0 STG.E.U16 [R10.64], R16 ;  /* 0x000000100a000986 */ /* 0x000fe8000c101506 */
[----:B------:R-:W4:Y:S01]  /*983b0*/  LDS.128 R8, [R24+0x800] ;  /* 0x0008000018087984 */ /* 0x000f220000000c00 */
[----:B------:R-:W-:Y:S02]  /*983c0*/  ISETP.LT.AND P6, PT, R18, c[0x0][0x178], !P4 ;  /* 0x00005e0012007a0c */ /* 0x000fe400067c1270 */
[----:B------:R-:W-:-:S02]  /*983d0*/  ISETP.LT.AND P4, PT, R25, c[0x0][0x178], !P4 ;  /* 0x00005e0019007a0c */ /* 0x000fc40006781270 */
[C---:B------:R-:W-:Y:S02]  /*983e0*/  IADD3 R14, R28.reuse, 0x18a, RZ ;  /* 0x0000018a1c0e7810 */ /* 0x040fe40007ffe0ff */
[----:B------:R-:W-:Y:S01]  /*983f0*/  IADD3 R15, R28, 0x18b, RZ ;  /* 0x0000018b1c0f7810 */ /* 0x000fe20007ffe0ff */
[----:B0-----:R-:W-:Y:S01]  /*98400*/  IMAD.WIDE R12, R0, 0x2, R6 ;  /* 0x00000002000c7825 */ /* 0x001fe200078e0206 */
[----:B------:R-:W-:Y:S02]  /*98410*/  ISETP.GE.AND P2, PT, R14, c[0x0][0x17c], PT ;  /* 0x00005f000e007a0c */ /* 0x000fe40003f46270 */
[----:B------:R-:W-:Y:S01]  /*98420*/  ISETP.GE.AND P5, PT, R15, c[0x0][0x17c], PT ;  /* 0x00005f000f007a0c */ /* 0x000fe20003fa6270 */
[C---:B------:R-:W-:Y:S01]  /*98430*/  IMAD.WIDE R14, R0.reuse, 0x2, R4 ;  /* 0x00000002000e7825 */ /* 0x040fe200078e0204 */
[----:B------:R-:W-:Y:S02]  /*98440*/  IADD3 R0, R0, c[0x0][0x198], RZ ;  /* 0x0000660000007a10 */ /* 0x000fe40007ffe0ff */
[----:B------:R-:W-:-:S02]  /*98450*/  IADD3 R17, R28, 0x18c, RZ ;  /* 0x0000018c1c117810 */ /* 0x000fc40007ffe0ff */
[----:B-1----:R-:W-:Y:S02]  /*98460*/  PRMT R3, R19, 0x7632, R3 ;  /* 0x0000763213037816 */ /* 0x002fe40000000003 */
[----:B------:R-:W-:Y:S01]  /*98470*/  ISETP.GE.AND P3, PT, R17, c[0x0][0x17c], PT ;  /* 0x00005f0011007a0c */ /* 0x000fe20003f66270 */
[----:B----4-:R-:W-:Y:S01]  /*98480*/  STL [R1+0x84], R9 ;  /* 0x0000840901007387 */ /* 0x010fe20000100800 */
[----:B------:R-:W-:-:S03]  /*98490*/  IMAD.MOV.U32 R16, RZ, RZ, R8 ;  /* 0x000000ffff107224 */ /* 0x000fc600078e0008 */
[----:B------:R0:W-:Y:S04]  /*984a0*/  STL.64 [R1+0x88], R10 ;  /* 0x0000880a01007387 */ /* 0x0001e80000100a00 */
[----:B---3--:R1:W-:Y:S04]  /*984b0*/  @P6 STG.E.U16 [R12.64], R21 ;  /* 0x000000150c006986 */ /* 0x0083e8000c101506 */
[----:B------:R-:W-:Y:S01]  /*984c0*/  @P4 STG.E.U16 [R14.64], R19 ;  /* 0x000000130e004986 */ /* 0x000fe2000c101506 */
[----:B------:R-:W-:Y:S01]  /*984d0*/  ISETP.LT.AND P4, PT, R18, c[0x0][0x178], !P1 ;  /* 0x00005e0012007a0c */ /* 0x000fe20004f81270 */
[----:B0-----:R-:W-:Y:S01]  /*984e0*/  IMAD.WIDE R10, R0, 0x2, R6 ;  /* 0x00000002000a7825 */ /* 0x001fe200078e0206 */
[----:B-1----:R-:W-:-:S02]  /*984f0*/  PRMT R12, R21, 0x7632, R12 ;  /* 0x00007632150c7816 */ /* 0x002fc4000000000c */
[----:B------:R-:W3:Y:S01]  /*98500*/  LDL.LU R21, [R1+0x640] ;  /* 0x0006400001157983 */ /* 0x000ee20000300800 */
[----:B------:R-:W-:-:S08]  /*98510*/  ISETP.LT.AND P6, PT, R18, c[0x0][0x178], !P2 ;  /* 0x00005e0012007a0c */ /* 0x000fd000057c1270 */
[----:B------:R0:W-:Y:S01]  /*98520*/  @P4 STG.E.U16 [R10.64], R12 ;  /* 0x0000000c0a004986 */ /* 0x0001e2000c101506 */
[----:B------:R-:W-:-:S03]  /*98530*/  ISETP.LT.AND P4, PT, R18, c[0x0][0x178], !P5 ;  /* 0x00005e0012007a0c */ /* 0x000fc60006f81270 */
[----:B------:R-:W-:Y:S04]  /*98540*/  STL [R1+0x23b4], R18 ;  /* 0x0023b41201007387 */ /* 0x000fe80000100800 */
[----:B------:R-:W-:Y:S04]  /*98550*/  STL [R1+0x23b0], R16 ;  /* 0x0023b01001007387 */ /* 0x000fe80000100800 */
[----:B------:R-:W1:Y:S01]  /*98560*/  LDS.128 R16, [R22+0x800] ;  /* 0x0008000016107984 */ /* 0x000e620000000c00 */
[----:B------:R-:W-:Y:S01]  /*98570*/  ISETP.LT.AND P1, PT, R25, c[0x0][0x178], !P1 ;  /* 0x00005e0019007a0c */ /* 0x000fe20004f21270 */
[C---:B------:R-:W-:Y:S01]  /*98580*/  IMAD.WIDE R8, R0.reuse, 0x2, R4 ;  /* 0x0000000200087825 */ /* 0x040fe200078e0204 */
[----:B------:R-:W-:-:S02]  /*98590*/  IADD3 R0, R0, c[0x0][0x198], RZ ;  /* 0x0000660000007a10 */ /* 0x000fc40007ffe0ff */
[----:B0-----:R-:W-:-:S03]  /*985a0*/  IADD3 R12, R28, 0x18e, RZ ;  /* 0x0000018e1c0c7810 */ /* 0x001fc60007ffe0ff */
[----:B------:R-:W-:-:S06]  /*985b0*/  IMAD.WIDE R10, R0, 0x2, R6 ;  /* 0x00000002000a7825 */ /* 0x000fcc00078e0206 */
[----:B------:R0:W-:Y:S01]  /*985c0*/  @P1 STG.E.U16 [R8.64], R3 ;  /* 0x0000000308001986 */ /* 0x0001e2000c101506 */
[----:B------:R-:W-:Y:S02]  /*985d0*/  ISETP.GE.AND P1, PT, R12, c[0x0][0x17c], PT ;  /* 0x00005f000c007a0c */ /* 0x000fe40003f26270 */
[C---:B------:R-:W-:Y:S01]  /*985e0*/  IADD3 R12, R0.reuse, c[0x0][0x198], RZ ;  /* 0x00006600000c7a10 */ /* 0x040fe20007ffe0ff */
[----:B0-----:R-:W-:Y:S01]  /*985f0*/  IMAD.WIDE R8, R0, 0x2, R4 ;  /* 0x0000000200087825 */ /* 0x001fe200078e0204 */
[----:B-1----:R-:W-:Y:S04]  /*98600*/  STL [R1+0x74], R17 ;  /* 0x0000741101007387 */ /* 0x002fe80000100800 */
[----:B------:R0:W-:Y:S04]  /*98610*/  STL.64 [R1+0x78], R18 ;  /* 0x0000781201007387 */ /* 0x0001e80000100a00 */
[----:B0-----:R-:W4:Y:S01]  /*98620*/  LDL.LU R18, [R1+0x23b4] ;  /* 0x0023b40001127983 */ /* 0x001f220000300800 */
[----:B------:R-:W-:-:S03]  /*98630*/  IMAD.MOV.U32 R19, RZ, RZ, R16 ;  /* 0x000000ffff137224 */ /* 0x000fc600078e0010 */
[----:B------:R-:W4:Y:S04]  /*98640*/  LDL.LU R16, [R1+0x23b0] ;  /* 0x0023b00001107983 */ /* 0x000f280000300800 */
[----:B--2---:R0:W-:Y:S01]  /*98650*/  @P6 STG.E.U16 [R10.64], R23 ;  /* 0x000000170a006986 */ /* 0x0041e2000c101506 */
[----:B------:R-:W-:-:S03]  /*98660*/  PRMT R0, R23, 0x7632, R0 ;  /* 0x0000763217007816 */ /* 0x000fc60000000000 */
[----:B0-----:R-:W2:Y:S01]  /*98670*/  LDL.LU R23, [R1+0x650] ;  /* 0x0006500001177983 */ /* 0x001ea20000300800 */
[C---:B------:R-:W-:Y:S02]  /*98680*/  ISETP.LT.AND P2, PT, R25.reuse, c[0x0][0x178], !P2 ;  /* 0x00005e0019007a0c */ /* 0x040fe40005741270 */
[----:B------:R-:W-:Y:S02]  /*98690*/  ISETP.LT.AND P5, PT, R25, c[0x0][0x178], !P5 ;  /* 0x00005e0019007a0c */ /* 0x000fe40006fa1270 */
[----:B------:R-:W-:-:S09]  /*986a0*/  IADD3 R3, R28, 0x18f, RZ ;  /* 0x0000018f1c037810 */ /* 0x000fd20007ffe0ff */
[----:B------:R0:W-:Y:S01]  /*986b0*/  @P2 STG.E.U16 [R8.64], R26 ;  /* 0x0000001a08002986 */ /* 0x0001e2000c101506 */
[----:B------:R-:W-:Y:S01]  /*986c0*/  ISETP.GE.AND P6, PT, R3, c[0x0][0x17c], PT ;  /* 0x00005f0003007a0c */ /* 0x000fe20003fc6270 */
[----:B0-----:R-:W-:-:S05]  /*986d0*/  IMAD.WIDE R8, R12, 0x2, R6 ;  /* 0x000000020c087825 */ /* 0x001fca00078e0206 */
[----:B------:R0:W-:Y:S01]  /*986e0*/  @P4 STG.E.U16 [R8.64], R0 ;  /* 0x0000000008004986 */ /* 0x0001e2000c101506 */
[----:B------:R-:W-:Y:S02]  /*986f0*/  PRMT R3, R26, 0x7632, R3 ;  /* 0x000076321a037816 */ /* 0x000fe40000000003 */
[----:B------:R-:W-:Y:S02]  /*98700*/  IADD3 R14, R28, 0x190, RZ ;  /* 0x000001901c0e7810 */ /* 0x000fe40007ffe0ff */
[C---:B0-----:R-:W-:Y:S01]  /*98710*/  IADD3 R0, R12.reuse, c[0x0][0x198], RZ ;  /* 0x000066000c007a10 */ /* 0x041fe20007ffe0ff */
[----:B------:R-:W-:-:S04]  /*98720*/  IMAD.WIDE R8, R12, 0x2, R4 ;  /* 0x000000020c087825 */ /* 0x000fc800078e0204 */
[----:B------:R-:W-:Y:S01]  /*98730*/  IMAD.WIDE R10, R0, 0x2, R6 ;  /* 0x00000002000a7825 */ /* 0x000fe200078e0206 */
[----:B------:R-:W-:Y:S01]  /*98740*/  ISETP.GE.AND P4, PT, R14, c[0x0][0x17c], PT ;  /* 0x00005f000e007a0c */ /* 0x000fe20003f86270 */
[----:B------:R0:W-:Y:S01]  /*98750*/  @P5 STG.E.U16 [R8.64], R3 ;  /* 0x0000000308005986 */ /* 0x0001e2000c101506 */
[----:B------:R-:W-:-:S04]  /*98760*/  IADD3 R13, R28, 0x18d, RZ ;  /* 0x0000018d1c0d7810 */ /* 0x000fc80007ffe0ff */
[----:B------:R-:W-:Y:S02]  /*98770*/  ISETP.GE.AND P0, PT, R13, c[0x0][0x17c], PT ;  /* 0x00005f000d007a0c */ /* 0x000fe40003f06270 */
[----:B---3--:R-:W-:Y:S01]  /*98780*/  PRMT R14, R21, 0x7632, R14 ;  /* 0x00007632150e7816 */ /* 0x008fe2000000000e */
[----:B------:R-:W-:Y:S01]  /*98790*/  IMAD.WIDE R12, R0, 0x2, R4 ;  /* 0x00000002000c7825 */ /* 0x000fe200078e0204 */
[----:B----4-:R-:W-:-:S13]  /*987a0*/  ISETP.LT.AND P2, PT, R18, c[0x0][0x178], !P3 ;  /* 0x00005e0012007a0c */ /* 0x010fda0005f41270 */
[----:B------:R-:W-:Y:S01]  /*987b0*/  @P2 STG.E.U16 [R10.64], R21 ;  /* 0x000000150a002986 */ /* 0x000fe2000c101506 */
[C---:B------:R-:W-:Y:S02]  /*987c0*/  ISETP.LT.AND P3, PT, R25.reuse, c[0x0][0x178], !P3 ;  /* 0x00005e0019007a0c */ /* 0x040fe40005f61270 */
[----:B0-----:R-:W-:Y:S02]  /*987d0*/  PRMT R3, R16, 0x7632, R3 ;  /* 0x0000763210037816 */ /* 0x001fe40000000003 */
[----:B------:R-:W-:Y:S02]  /*987e0*/  ISETP.LT.AND P2, PT, R18, c[0x0][0x178], !P0 ;  /* 0x00005e0012007a0c */ /* 0x000fe40004741270 */
[----:B------:R-:W-:-:S07]  /*987f0*/  ISETP.LT.AND P0, PT, R25, c[0x0][0x178], !P0 ;  /* 0x00005e0019007a0c */ /* 0x000fce0004701270 */
[----:B------:R-:W-:Y:S01]  /*98800*/  @P3 STG.E.U16 [R12.64], R16 ;  /* 0x000000100c003986 */ /* 0x000fe2000c101506 */
[----:B------:R-:W-:Y:S02]  /*98810*/  ISETP.LT.AND P3, PT, R18, c[0x0][0x178], !P1 ;  /* 0x00005e0012007a0c */ /* 0x000fe40004f61270 */
[----:B------:R-:W-:Y:S01]  /*98820*/  ISETP.LT.AND P1, PT, R25, c[0x0][0x178], !P1 ;  /* 0x00005e0019007a0c */ /* 0x000fe20004f21270 */
[----:B--2---:R-:W-:Y:S04]  /*98830*/  STL.64 [R1+0x23a8], R22 ;  /* 0x0023a81601007387 */ /* 0x004fe80000100a00 */
[----:B------:R-:W-:Y:S04]  /*98840*/  STL [R1+0x23a0], R20 ;  /* 0x0023a01401007387 */ /* 0x000fe80000100800 */
[----:B------:R-:W0:Y:S04]  /*98850*/  LDS.128 R20, [R2+0x1000] ;  /* 0x0010000002147984 */ /* 0x000e280000000c00 */
[----:B0-----:R-:W-:Y:S01]  /*98860*/  STL [R1+0x64], R21 ;  /* 0x0000641501007387 */ /* 0x001fe20000100800 */
[----:B------:R-:W-:-:S03]  /*98870*/  IMAD.MOV.U32 R16, RZ, RZ, R20 ;  /* 0x000000ffff107224 */ /* 0x000fc600078e0014 */
[----:B------:R0:W-:Y:S04]  /*98880*/  STL.64 [R1+0x68], R22 ;  /* 0x0000681601007387 */ /* 0x0001e80000100a00 */
[----:B0-----:R-:W2:Y:S04]  /*98890*/  LDL.LU.64 R22, [R1+0x23a8] ;  /* 0x0023a80001167983 */ /* 0x001ea80000300a00 */
[----:B------:R-:W3:Y:S04]  /*988a0*/  LDL.LU R20, [R1+0x23a0] ;  /* 0x0023a00001147983 */ /* 0x000ee80000300800 */
[----:B------:R-:W4:Y:S04]  /*988b0*/  LDL.LU R21, [R1+0x660] ;  /* 0x0006600001157983 */ /* 0x000f280000300800 */
[----:B------:R-:W-:Y:S04]  /*988c0*/  STL.64 [R1+0x2398], R24 ;  /* 0x0023981801007387 */ /* 0x000fe80000100a00 */
[----:B------:R-:W0:Y:S04]  /*988d0*/  LDS.128 R24, [R29+0x1000] ;  /* 0x001000001d187984 */ /* 0x000e280000000c00 */
[----:B0-----:R0:W-:Y:S01]  /*988e0*/  STL [R1+0x44], R25 ;  /* 0x0000441901007387 */ /* 0x0011e20000100800 */
[----:B------:R-:W-:Y:S02]  /*988f0*/  STL.64 [R1+0x48], R26 ;  /* 0x0000481a01007387 */ /* 0x000fe40000100a00 */
[----:B------:R-:W-:-:S02]  /*98900*/  IMAD.MOV.U32 R17, RZ, RZ, R24 ;  /* 0x000000ffff117224 */ /* 0x000fc400078e0018 */
[----:B0-----:R-:W3:Y:S01]  /*98910*/  LDL.LU.64 R24, [R1+0x2398] ;  /* 0x0023980001187983 */ /* 0x001ee20000300a00 */
[----:B------:R-:W-:-:S04]  /*98920*/  IADD3 R10, R0, c[0x0][0x198], RZ ;  /* 0x00006600000a7a10 */ /* 0x000fc80007ffe0ff */
[C---:B------:R-:W-:Y:S01]  /*98930*/  IADD3 R0, R10.reuse, c[0x0][0x198], RZ ;  /* 0x000066000a007a10 */ /* 0x040fe20007ffe0ff */
[----:B------:R-:W-:-:S04]  /*98940*/  IMAD.WIDE R8, R10, 0x2, R6 ;  /* 0x000000020a087825 */ /* 0x000fc800078e0206 */
[----:B------:R-:W-:-:S04]  /*98950*/  IMAD.WIDE R10, R10, 0x2, R4 ;  /* 0x000000020a0a7825 */ /* 0x000fc800078e0204 */
[C---:B------:R-:W-:Y:S01]  /*98960*/  IMAD.WIDE R12, R0.reuse, 0x2, R6 ;  /* 0x00000002000c7825 */ /* 0x040fe200078e0206 */
[----:B------:R-:W-:Y:S03]  /*98970*/  @P2 STG.E.U16 [R8.64], R14 ;  /* 0x0000000e08002986 */ /* 0x000fe6000c101506 */
[----:B------:R0:W-:Y:S02]  /*98980*/  @P0 STG.E.U16 [R10.64], R3 ;  /* 0x000000030a000986 */ /* 0x0001e4000c101506 */
[C---:B0-----:R-:W-:Y:S01]  /*98990*/  IMAD.WIDE R10, R0.reuse, 0x2, R4 ;  /* 0x00000002000a7825 */ /* 0x041fe200078e0204 */
[----:B------:R-:W-:Y:S02]  /*989a0*/  IADD3 R8, R0, c[0x0][0x198], RZ ;  /* 0x0000660000087a10 */ /* 0x000fe40007ffe0ff */
[----:B------:R-:W-:Y:S02]  /*989b0*/  IADD3 R3, R28, 0x193, RZ ;  /* 0x000001931c037810 */ /* 0x000fe40007ffe0ff */
[----:B------:R-:W-:-:S02]  /*989c0*/  IADD3 R0, R8, c[0x0][0x198], RZ ;  /* 0x0000660008007a10 */ /* 0x000fc40007ffe0ff */
[----:B------:R-:W-:Y:S01]  /*989d0*/  ISETP.GE.AND P0, PT, R3, c[0x0][0x17c], PT ;  /* 0x00005f0003007a0c */ /* 0x000fe20003f06270 */
[----:B------:R-:W-:Y:S01]  /*989e0*/  PRMT R3, R19, 0x7632, R3 ;  /* 0x0000763213037816 */ /* 0x000fe20000000003 */
[----:B--2---:R0:W-:Y:S02]  /*989f0*/  @P3 STG.E.U16 [R12.64], R23 ;  /* 0x000000170c003986 */ /* 0x0041e4000c101506 */
[----:B0-----:R-:W-:Y:S02]  /*98a00*/  PRMT R13, R23, 0x7632, R13 ;  /* 0x00007632170d7816 */ /* 0x001fe4000000000d */
[----:B------:R-:W2:Y:S01]  /*98a10*/  LDL.LU R23, [R1+0x680] ;  /* 0x0006800001177983 */ /* 0x000ea20000300800 */
[----:B------:R-:W-:-:S03]  /*98a20*/  ISETP.LT.AND P3, PT, R18, c[0x0][0x178], !P6 ;  /* 0x00005e0012007a0c */ /* 0x000fc60007761270 */
[----:B------:R0:W-:Y:S01]  /*98a30*/  @P1 STG.E.U16 [R10.64], R19 ;  /* 0x000000130a001986 */ /* 0x0001e2000c101506 */
[----:B------:R-:W-:Y:S01]  /*98a40*/  ISETP.LT.AND P1, PT, R18, c[0x0][0x178], !P4 ;  /* 0x00005e0012007a0c */ /* 0x000fe20006721270 */
[----:B0-----:R-:W-:-:S04]  /*98a50*/  IMAD.WIDE R10, R8, 0x2, R6 ;  /* 0x00000002080a7825 */ /* 0x001fc800078e0206 */
[----:B------:R-:W-:-:S04]  /*98a60*/  IMAD.WIDE R8, R8, 0x2, R4 ;  /* 0x0000000208087825 */ /* 0x000fc800078e0204 */
[----:B------:R0:W-:Y:S02]  /*98a70*/  @P3 STG.E.U16 [R10.64], R13 ;  /* 0x0000000d0a003986 */ /* 0x0001e4000c101506 */
[----:B0-----:R-:W-:Y:S01]  /*98a80*/  IMAD.WIDE R10, R0, 0x2, R6 ;  /* 0x00000002000a7825 */ /* 0x001fe200078e0206 */
[----:B---3--:R-:W-:-:S13]  /*98a90*/  ISETP.LT.AND P6, PT, R25, c[0x0][0x178], !P6 ;  /* 0x00005e0019007a0c */ /* 0x008fda00077c1270 */
[----:B------:R-:W-:Y:S01]  /*98aa0*/  @P6 STG.E.U16 [R8.64], R3 ;  /* 0x0000000308006986 */ /* 0x000fe2000c101506 */
[----:B----4-:R-:W-:Y:S02]  /*98ab0*/  @P1 STG.E.U16 [R10.64], R21 ;  /* 0x000000150a001986 */ /* 0x010fe4000c101506 */
[----:B------:R-:W0:Y:S01]  /*98ac0*/  LDS.128 R8, [R24+0x1000] ;  /* 0x0010000018087984 */ /* 0x000e220000000c00 */
[----:B------:R-:W-:-:S04]  /*98ad0*/  IADD3 R12, R28, 0x194, RZ ;  /* 0x000001941c0c7810 */ /* 0x000fc80007ffe0ff */
[----:B------:R-:W-:Y:S01]  /*98ae0*/  ISETP.GE.AND P3, PT, R12, c[0x0][0x17c], PT ;  /* 0x00005f000c007a0c */ /* 0x000fe20003f66270 */
[C---:B------:R-:W-:Y:S01]  /*98af0*/  IADD3 R12, R0.reuse, c[0x0][0x198], RZ ;  /* 0x00006600000c7a10 */ /* 0x040fe20007ffe0ff */
[----:B0-----:R0:W-:Y:S01]  /*98b00*/  STL [R1+0x24], R9 ;  /* 0x0000240901007387 */ /* 0x0011e20000100800 */
[----:B------:R-:W-:Y:S02]  /*98b10*/  IMAD.MOV.U32 R19, RZ, RZ, R8 ;  /* 0x000000ffff137224 */ /* 0x000fe400078e0008 */
[----:B------:R1:W-:Y:S02]  /*98b20*/  STL.64 [R1+0x28], R10 ;  /* 0x0000280a01007387 */ /* 0x0003e40000100a00 */
[----:B0-----:R-:W-:Y:S01]  /*98b30*/  IMAD.WIDE R8, R0, 0x2, R4 ;  /* 0x0000000200087825 */ /* 0x001fe200078e0204 */
[----:B------:R-:W-:Y:S02]  /*98b40*/  PRMT R0, R21, 0x7632, R0 ;  /* 0x0000763215007816 */ /* 0x000fe40000000000 */
[----:B------:R-:W3:Y:S01]  /*98b50*/  LDL.LU R21, [R1+0x690] ;  /* 0x0006900001157983 */ /* 0x000ee20000300800 */
[----:B------:R-:W-:-:S02]  /*98b60*/  IADD3 R15, R28, 0x191, RZ ;  /* 0x000001911c0f7810 */ /* 0x000fc40007ffe0ff */
[----:B------:R-:W-:Y:S02]  /*98b70*/  ISETP.LT.AND P4, PT, R25, c[0x0][0x178], !P4 ;  /* 0x00005e0019007a0c */ /* 0x000fe40006781270 */
[----:B------:R-:W-:Y:S01]  /*98b80*/  ISETP.GE.AND P5, PT, R15, c[0x0][0x17c], PT ;  /* 0x00005f000f007a0c */ /* 0x000fe20003fa6270 */
[----:B------:R-:W-:-:S03]  /*98b90*/  IADD3 R15, R28, 0x192, RZ ;  /* 0x000001921c0f7810 */ /* 0x000fc60007ffe0ff */
[----:B------:R-:W-:Y:S02]  /*98ba0*/  ISETP.LT.AND P6, PT, R18, c[0x0][0x178], !P5 ;  /* 0x00005e0012007a0c */ /* 0x000fe40006fc1270 */
[----:B------:R-:W-:Y:S02]  /*98bb0*/  ISETP.GE.AND P2, PT, R15, c[0x0][0x17c], PT ;  /* 0x00005f000f007a0c */ /* 0x000fe40003f46270 */
[----:B------:R-:W-:Y:S01]  /*98bc0*/  IADD3 R3, R28, 0x195, RZ ;  /* 0x000001951c037810 */ /* 0x000fe20007ffe0ff */
[C---:B------:R-:W-:Y:S02]  /*98bd0*/  ISETP.LT.AND P5, PT, R25.reuse, c[0x0][0x178], !P5 ;  /* 0x00005e0019007a0c */ /* 0x040fe40006fa1270 */
[----:B-1----:R-:W-:Y:S01]  /*98be0*/  IMAD.WIDE R10, R12, 0x2, R6 ;  /* 0x000000020c0a7825 */ /* 0x002fe200078e0206 */
[----:B------:R0:W-:Y:S01]  /*98bf0*/  @P4 STG.E.U16 [R8.64], R16 ;  /* 0x0000001008004986 */ /* 0x0001e2000c101506 */
[----:B------:R-:W-:Y:S02]  /*98c00*/  ISETP.LT.AND P4, PT, R18, c[0x0][0x178], !P2 ;  /* 0x00005e0012007a0c */ /* 0x000fe40005781270 */
[----:B------:R-:W-:Y:S01]  /*98c10*/  ISETP.LT.AND P2, PT, R25, c[0x0][0x178], !P2 ;  /* 0x00005e0019007a0c */ /* 0x000fe20005741270 */
[----:B------:R-:W-:Y:S01]  /*98c20*/  ISETP.GE.AND P1, PT, R3, c[0x0][0x17c], PT ;  /* 0x00005f0003007a0c */ /* 0x000fe20003f26270 */
[----:B------:R-:W-:Y:S01]  /*98c30*/  IADD3 R3, R12, c[0x0][0x198], RZ ;  /* 0x000066000c037a10 */ /* 0x000fe20007ffe0ff */
[----:B------:R1:W-:Y:S01]  /*98c40*/  @P6 STG.E.U16 [R10.64], R0 ;  /* 0x000000000a006986 */ /* 0x0003e2000c101506 */
[----:B------:R-:W-:-:S02]  /*98c50*/  IADD3 R14, R28, 0x196, RZ ;  /* 0x000001961c0e7810 */ /* 0x000fc40007ffe0ff */
[----:B------:R-:W-:Y:S01]  /*98c60*/  IADD3 R15, R28, 0x197, RZ ;  /* 0x000001971c0f7810 */ /* 0x000fe20007ffe0ff */
[----:B0-----:R-:W-:-:S04]  /*98c70*/  IMAD.WIDE R8, R12, 0x2, R4 ;  /* 0x000000020c087825 */ /* 0x001fc800078e0204 */
[----:B------:R-:W-:Y:S01]  /*98c80*/  IMAD.WIDE R12, R3, 0x2, R4 ;  /* 0x00000002030c7825 */ /* 0x000fe200078e0204 */
[----:B-1----:R-:W-:-:S03]  /*98c90*/  PRMT R0, R16, 0x7632, R0 ;  /* 0x0000763210007816 */ /* 0x002fc60000000000 */
[----:B------:R-:W-:Y:S01]  /*98ca0*/  IMAD.WIDE R10, R3, 0x2, R6 ;  /* 0x00000002030a7825 */ /* 0x000fe200078e0206 */
[----:B------:R-:W-:Y:S01]  /*98cb0*/  ISETP.GE.AND P6, PT, R14, c[0x0][0x17c], PT ;  /* 0x00005f000e007a0c */ /* 0x000fe20003fc6270 */
[----:B------:R0:W-:Y:S01]  /*98cc0*/  @P5 STG.E.U16 [R8.64], R0 ;  /* 0x0000000008005986 */ /* 0x0001e2000c101506 */
[----:B------:R-:W-:-:S03]  /*98cd0*/  ISETP.GE.AND P5, PT, R15, c[0x0][0x17c], PT ;  /* 0x00005f000f007a0c */ /* 0x000fc60003fa6270 */
[----:B--2---:R1:W-:Y:S01]  /*98ce0*/  @P4 STG.E.U16 [R10.64], R23 ;  /* 0x000000170a004986 */ /* 0x0043e2000c101506 */
[----:B------:R-:W-:Y:S02]  /*98cf0*/  @P2 STG.E.U16 [R12.64], R17 ;  /* 0x000000110c002986 */ /* 0x000fe4000c101506 */
[----:B------:R-:W2:Y:S01]  /*98d00*/  LDS.128 R12, [R22+0x1000] ;  /* 0x00100000160c7984 */ /* 0x000ea20000000c00 */
[----:B0-----:R-:W-:Y:S02]  /*98d10*/  PRMT R0, R23, 0x7632, R0 ;  /* 0x0000763217007816 */ /* 0x001fe40000000000 */
[----:B-1----:R-:W-:-:S04]  /*98d20*/  IADD3 R10, R3, c[0x0][0x198], RZ ;  /* 0x00006600030a7a10 */ /* 0x002fc80007ffe0ff */
[C---:B------:R-:W-:Y:S01]  /*98d30*/  IADD3 R16, R10.reuse, c[0x0][0x198], RZ ;  /* 0x000066000a107a10 */ /* 0x040fe20007ffe0ff */
[----:B------:R-:W-:-:S04]  /*98d40*/  IMAD.WIDE R8, R10, 0x2, R6 ;  /* 0x000000020a087825 */ /* 0x000fc800078e0206 */
[----:B------:R-:W-:Y:S01]  /*98d50*/  IMAD.WIDE R10, R10, 0x2, R4 ;  /* 0x000000020a0a7825 */ /* 0x000fe200078e0204 */
[----:B--2---:R0:W-:Y:S03]  /*98d60*/  STL [R1+0x14], R13 ;  /* 0x0000140d01007387 */ /* 0x0041e60000100800 */
[----:B------:R1:W-:Y:S02]  /*98d70*/  STL.64 [R1+0x18], R14 ;  /* 0x0000180e01007387 */ /* 0x0003e40000100a00 */
[----:B------:R-:W-:Y:S02]  /*98d80*/  IMAD.MOV.U32 R23, RZ, RZ, R12 ;  /* 0x000000ffff177224 */ /* 0x000fe400078e000c */
[----:B------:R-:W-:Y:S01]  /*98d90*/  STL.64 [R1+0x2390], R6 ;  /* 0x0023900601007387 */ /* 0x000fe20000100a00 */
[----:B------:R-:W-:Y:S01]  /*98da0*/  STL.64 [R1+0x2388], R4 ;  /* 0x0023880401007387 */ /* 0x000fe20000100a00 */
[----:B0-----:R-:W-:-:S04]  /*98db0*/  IMAD.WIDE R12, R16, 0x2, R6 ;  /* 0x00000002100c7825 */ /* 0x001fc800078e0206 */
[----:B-1----:R-:W-:Y:S02]  /*98dc0*/  IMAD.WIDE R14, R16, 0x2, R4 ;  /* 0x00000002100e7825 */ /* 0x002fe400078e0204 */
[----:B------:R-:W0:Y:S01]  /*98dd0*/  LDS.128 R4, [R2+0x1800] ;  /* 0x0018000002047984 */ /* 0x000e220000000c00 */
[C---:B------:R-:W-:Y:S01]  /*98de0*/  ISETP.LT.AND P2, PT, R18.reuse, c[0x0][0x178], !P0 ;  /* 0x00005e0012007a0c */ /* 0x040fe20004741270 */
[----:B------:R-:W-:Y:S01]  /*98df0*/  ISETP.LT.AND P0, PT, R25, c[0x0][0x178], !P0 ;  /* 0x00005e0019007a0c */ /* 0x000fe20004701270 */
[----:B------:R-:W-:Y:S02]  /*98e00*/  ISETP.LT.AND P4, PT, R18, c[0x0][0x178], !P3 ;  /* 0x00005e0012007a0c */ /* 0x000fe40005f81270 */
[----:B------:R-:W-:Y:S01]  /*98e10*/  PRMT R3, R17, 0x7632, R3 ;  /* 0x0000763211037816 */ /* 0x000fe20000000003 */
[----:B------:R-:W-:-:S08]  /*98e20*/  IADD3 R17, R28, 0x198, RZ ;  /* 0x000001981c117810 */ /* 0x000fd00007ffe0ff */
[----:B------:R-:W-:Y:S01]  /*98e30*/  @P2 STG.E.U16 [R8.64], R0 ;  /* 0x0000000008002986 */ /* 0x000fe2000c101506 */
[----:B------:R-:W-:Y:S02]  /*98e40*/  ISETP.GE.AND P2, PT, R17, c[0x0][0x17c], PT ;  /* 0x00005f0011007a0c */ /* 0x000fe40003f46270 */
[----:B------:R-:W2:Y:S02]  /*98e50*/  LDL.LU R17, [R1+0x6a0] ;  /* 0x0006a00001117983 */ /* 0x000ea40000300800 */
[----:B------:R-:W-:Y:S01]  /*98e60*/  @P0 STG.E.U16 [R10.64], R3 ;  /* 0x000000030a000986 */ /* 0x000fe2000c101506 */
[----:B0-----:R0:W-:Y:S01]  /*98e70*/  STL [R1+0xc], R7 ;  /* 0x00000c0701007387 */ /* 0x0011e20000100800 */
[----:B------:R-:W-:Y:S02]  /*98e80*/  IMAD.MOV.U32 R27, RZ, RZ, R6 ;  /* 0x000000ffff1b7224 */ /* 0x000fe400078e0006 */
[----:B------:R-:W-:Y:S01]  /*98e90*/  IMAD.MOV.U32 R26, RZ, RZ, R5 ;  /* 0x000000ffff1a7224 */ /* 0x000fe200078e0005 */
[----:B0-----:R-:W4:Y:S04]  /*98ea0*/  LDL.LU.64 R6, [R1+0x2390] ;  /* 0x0023900001067983 */ /* 0x001f280000300a00 */
[----:B---3--:R0:W-:Y:S01]  /*98eb0*/  @P4 STG.E.U16 [R12.64], R21 ;  /* 0x000000150c004986 */ /* 0x0081e2000c101506 */
[----:B------:R-:W-:Y:S01]  /*98ec0*/  PRMT R0, R21, 0x7632, R0 ;  /* 0x0000763215007816 */ /* 0x000fe20000000000 */
[----:B0-----:R-:W-:-:S02]  /*98ed0*/  IMAD.MOV.U32 R21, RZ, RZ, R4 ;  /* 0x000000ffff157224 */ /* 0x001fc400078e0004 */
[----:B------:R-:W3:Y:S01]  /*98ee0*/  LDL.LU.64 R4, [R1+0x2388] ;  /* 0x0023880001047983 */ /* 0x000ee20000300a00 */
[----:B------:R-:W-:Y:S02]  /*98ef0*/  ISETP.LT.AND P3, PT, R25, c[0x0][0x178], !P3 ;  /* 0x00005e0019007a0c */ /* 0x000fe40005f61270 */
[----:B------:R-:W-:Y:S02]  /*98f00*/  IADD3 R10, R16, c[0x0][0x198], RZ ;  /* 0x00006600100a7a10 */ /* 0x000fe40007ffe0ff */
[----:B------:R-:W-:-:S09]  /*98f10*/  PRMT R3, R19, 0x7632, R3 ;  /* 0x0000763213037816 */ /* 0x000fd20000000003 */
[----:B------:R0:W-:Y:S01]  /*98f20*/  @P3 STG.E.U16 [R14.64], R19 ;  /* 0x000000130e003986 */ /* 0x0001e2000c101506 */
[----:B------:R-:W-:Y:S01]  /*98f30*/  ISETP.LT.AND P3, PT, R18, c[0x0][0x178], !P1 ;  /* 0x00005e0012007a0c */ /* 0x000fe20004f61270 */
[----:B------:R-:W-:Y:S01]  /*98f40*/  ISETP.LT.AND P1, PT, R25, c[0x0][0x178], !P1 ;  /* 0x00005e0019007a0c */ /* 0x000fe20004f21270 */
[C---:B------:R-:W-:Y:S01]  /*98f50*/  IADD3 R2, R10.reuse, c[0x0][0x198], RZ ;  /* 0x000066000a027a10 */ /* 0x040fe20007ffe0ff */
[----:B0-----:R-:W2:Y:S01]  /*98f60*/  LDL.LU R19, [R1+0x6d0] ;  /* 0x0006d00001137983 */ /* 0x001ea20000300800 */
[----:B----4-:R-:W-:-:S09]  /*98f70*/  IMAD.WIDE R8, R10, 0x2, R6 ;  /* 0x000000020a087825 */ /* 0x010fd200078e0206 */
[----:B------:R-:W-:Y:S01]  /*98f80*/  @P3 STG.E.U16 [R8.64], R0 ;  /* 0x0000000008003986 */ /* 0x000fe2000c101506 */
[----:B---3--:R-:W-:-:S05]  /*98f90*/  IMAD.WIDE R10, R10, 0x2, R4 ;  /* 0x000000020a0a7825 */ /* 0x008fca00078e0204 */
[----:B------:R-:W-:Y:S02]  /*98fa0*/  @P1 STG.E.U16 [R10.64], R3 ;  /* 0x000000030a001986 */ /* 0x000fe4000c101506 */
[----:B------:R0:W1:Y:S02]  /*98fb0*/  LDS.128 R8, [R29+0x1800] ;  /* 0x001800001d087984 */ /* 0x0000640000000c00 */
[----:B0-----:R-:W3:Y:S01]  /*98fc0*/  LDL R29, [R1+0x1720] ;  /* 0x00172000011d7983 */ /* 0x001ee20000100800 */
[----:B------:R-:W-:Y:S02]  /*98fd0*/  ISETP.LT.AND P4, PT, R18, c[0x0][0x178], !P6 ;  /* 0x00005e0012007a0c */ /* 0x000fe40007781270 */
[----:B------:R-:W-:Y:S01]  /*98fe0*/  IADD3 R12, R28, 0x199, RZ ;  /* 0x000001991c0c7810 */ /* 0x000fe20007ffe0ff */
[C---:B------:R-:W-:Y:S01]  /*98ff0*/  ISETP.LT.AND P6, PT, R25.reuse, c[0x0][0x178], !P6 ;  /* 0x00005e0019007a0c */ /* 0x040fe200077c1270 */
[----:B------:R-:W-:Y:S01]  /*99000*/  ISETP.LT.AND P1, PT, R18, c[0x0][0x178], !P5 ;  /* 0x00005e0012007a0c */ /* 0x000fe20006f21270 */
[----:B------:R-:W-:Y:S01]  /*99010*/  ISETP.LT.AND P5, PT, R25, c[0x0][0x178], !P5 ;  /* 0x00005e0019007a0c */ /* 0x000fe20006fa1270 */
[----:B------:R-:W-:Y:S01]  /*99020*/  ISETP.GE.AND P0, PT, R12, c[0x0][0x17c], PT ;  /* 0x00005f000c007a0c */ /* 0x000fe20003f06270 */
[C---:B------:R-:W-:Y:S01]  /*99030*/  IMAD.WIDE R12, R2.reuse, 0x2, R6 ;  /* 0x00000002020c7825 */ /* 0x040fe200078e0206 */
[----:B------:R-:W-:-:S02]  /*99040*/  IADD3 R18, R2, c[0x0][0x198], RZ ;  /* 0x0000660002127a10 */ /* 0x000fc40007ffe0ff */
[----:B------:R-:W-:Y:S01]  /*99050*/  IADD3 R14, R28, 0x19a, RZ ;  /* 0x0000019a1c0e7810 */ /* 0x000fe20007ffe0ff */
[----:B------:R-:W-:Y:S01]  /*99060*/  IMAD.WIDE R2, R2, 0x2, R4 ;  /* 0x0000000202027825 */ /* 0x000fe200078e0204 */
[----:B--2---:R-:W-:Y:S01]  /*99070*/  PRMT R16, R17, 0x7632, R16 ;  /* 0x0000763211107816 */ /* 0x004fe20000000010 */
[----:B------:R0:W-:Y:S01]  /*99080*/  @P4 STG.E.U16 [R12.64], R17 ;  /* 0x000000110c004986 */ /* 0x0001e2000c101506 */
[----:B------:R-:W-:Y:S02]  /*99090*/  ISETP.GE.AND P3, PT, R14, c[0x0][0x17c], PT ;  /* 0x00005f000e007a0c */ /* 0x000fe40003f66270 */
[----:B------:R-:W-:Y:S01]  /*990a0*/  PRMT R0, R23, 0x7632, R0 ;  /* 0x0000763217007816 */ /* 0x000fe20000000000 */
[C---:B------:R-:W-:Y:S01]  /*990b0*/  IMAD.WIDE R14, R18.reuse, 0x2, R4 ;  /* 0x00000002120e7825 */ /* 0x040fe200078e0204 */
[----:B------:R2:W-:Y:S03]  /*990c0*/  @P6 STG.E.U16 [R2.64], R23 ;  /* 0x0000001702006986 */ /* 0x0005e6000c101506 */
[C---:B0-----:R-:W-:Y:S01]  /*990d0*/  IMAD.WIDE R12, R18.reuse, 0x2, R6 ;  /* 0x00000002120c7825 */ /* 0x041fe200078e0206 */
[----:B--2---:R-:W-:-:S04]  /*990e0*/  IADD3 R3, R18, c[0x0][0x198], RZ ;  /* 0x0000660012037a10 */ /* 0x004fc80007ffe0ff */
[----:B------:R0:W-:Y:S01]  /*990f0*/  @P1 STG.E.U16 [R12.64], R16 ;  /* 0x000000100c001986 */ /* 0x0001e2000c101506 */
[C---:B------:R-:W-:Y:S01]  /*99100*/  IADD3 R2, R28.reuse, 0x19c, RZ ;  /* 0x0000019c1c027810 */ /* 0x040fe20007ffe0ff */
[----:B------:R2:W-:Y:S01]  /*99110*/  @P5 STG.E.U16 [R14.64], R0 ;  /* 0x000000000e005986 */ /* 0x0005e2000c101506 */
[----:B------:R-:W-:Y:S02]  /*99120*/  IADD3 R17, R28, 0x19b, RZ ;  /* 0x0000019b1c117810 */ /* 0x000fe40007ffe0ff */
[----:B------:R-:W-:Y:S02]  /*99130*/  PRMT R20, R21, 0x7632, R20 ;  /* 0x0000763215147816 */ /* 0x000fe40000000014 */
[----:B------:R-:W-:Y:S01]  /*99140*/  ISETP.GE.AND P1, PT, R2, c[0x0][0x17c], PT ;  /* 0x00005f0002007a0c */ /* 0x000fe20003f26270 */
[C---:B------:R-:W-:Y:S01]  /*99150*/  IADD3 R2, R3.reuse, c[0x0][0x198], RZ ;  /* 0x0000660003027a10 */ /* 0x040fe20007ffe0ff */
[----:B------:R-:W4:Y:S01]  /*99160*/  LDL.LU R23, [R1+0x2384] ;  /* 0x0023840001177983 */ /* 0x000f220000300800 */
[----:B0-----:R-:W-:Y:S01]  /*99170*/  IMAD.WIDE R12, R3, 0x2, R6 ;  /* 0x00000002030c7825 */ /* 0x001fe200078e0206 */
[----:B--2---:R-:W-:-:S02]  /*99180*/  IADD3 R0, R28, 0x19d, RZ ;  /* 0x0000019d1c007810 */ /* 0x004fc40007ffe0ff */
[----:B------:R-:W-:Y:S01]  /*99190*/  ISETP.GE.AND P6, PT, R17, c[0x0][0x17c], PT ;  /* 0x00005f0011007a0c */ /* 0x000fe20003fc6270 */
[----:B------:R-:W-:Y:S01]  /*991a0*/  IMAD.WIDE R16, R3, 0x2, R4 ;  /* 0x0000000203107825 */ /* 0x000fe200078e0204 */
[----:B---3--:R-:W-:-:S03]  /*991b0*/  ISETP.LT.AND P4, PT, R29, c[0x0][0x178], !P2 ;  /* 0x00005e001d007a0c */ /* 0x008fc60005781270 */
[----:B------:R-:W-:Y:S01]  /*991c0*/  ISETP.LT.AND P2, PT, R25, c[0x0][0x178], !P2 ;  /* 0x00005e0019007a0c */ /* 0x000fe20005741270 */
[----:B------:R-:W-:Y:S01]  /*991d0*/  ISETP.LT.AND P5, PT, R29, c[0x0][0x178], !P0 ;  /* 0x00005e001d007a0c */ /* 0x000fe200047a1270 */
[----:B------:R-:W-:-:S08]  /*991e0*/  ISETP.LT.AND P0, PT, R25, c[0x0][0x178], !P0 ;  /* 0x00005e0019007a0c */ /* 0x000fd00004701270 */
[----:B------:R0:W-:Y:S01]  /*991f0*/  @P4 STG.E.U16 [R12.64], R19 ;  /* 0x000000130c004986 */ /* 0x0001e2000c101506 */
[----:B------:R-:W-:Y:S01]  /*99200*/  ISETP.GE.AND P4, PT, R0, c[0x0][0x17c], PT ;  /* 0x00005f0000007a0c */ /* 0x000fe20003f86270 */
[----:B------:R-:W-:Y:S02]  /*99210*/  PRMT R0, R19, 0x7632, R0 ;  /* 0x0000763213007816 */ /* 0x000fe40000000000 */
[----:B------:R-:W-:Y:S01]  /*99220*/  @P2 STG.E.U16 [R16.64], R21 ;  /* 0x0000001510002986 */ /* 0x000fe2000c101506 */
[----:B------:R2:W3:Y:S01]  /*99230*/  LDS.128 R12, [R24+0x1800] ;  /* 0x00180000180c7984 */ /* 0x0004e20000000c00 */
[----:B0-----:R-:W-:-:S03]  /*99240*/  IMAD.WIDE R18, R2, 0x2, R6 ;  /* 0x0000000202127825 */ /* 0x001fc600078e0206 */
[----:B--2---:R-:W2:Y:S04]  /*99250*/  LDL.LU R24, [R1+0x6b0] ;  /* 0x0006b00001187983 */ /* 0x004ea80000300800 */
[----:B------:R0:W-:Y:S02]  /*99260*/  @P5 STG.E.U16 [R18.64], R0 ;  /* 0x0000000012005986 */ /* 0x0001e4000c101506 */
[C---:B0-----:R-:W-:Y:S01]  /*99270*/  IADD3 R0, R2.reuse, c[0x0][0x198], RZ ;  /* 0x0000660002007a10 */ /* 0x041fe20007ffe0ff */
[----:B------:R-:W-:-:S05]  /*99280*/  IMAD.WIDE R2, R2, 0x2, R4 ;  /* 0x0000000202027825 */ /* 0x000fca00078e0204 */
[----:B------:R0:W-:Y:S04]  /*99290*/  @P0 STG.E.U16 [R2.64], R20 ;  /* 0x0000001402000986 */ /* 0x0001e8000c101506 */
[----:B0-----:R-:W2:Y:S01]  /*992a0*/  LDL.LU R3, [R1+0x6c0] ;  /* 0x0006c00001037983 */ /* 0x001ea20000300800 */
[----:B------:R-:W-:Y:S01]  /*992b0*/  ISETP.LT.AND P2, PT, R29, c[0x0][0x178], !P3 ;  /* 0x00005e001d007a0c */ /* 0x000fe20005f41270 */
[----:B------:R-:W-:Y:S01]  /*992c0*/  IMAD.WIDE R16, R0, 0x2, R6 ;  /* 0x0000000200107825 */ /* 0x000fe200078e0206 */
[----:B------:R-:W-:Y:S02]  /*992d0*/  IADD3 R18, R28, 0x19e, RZ ;  /* 0x0000019e1c127810 */ /* 0x000fe40007ffe0ff */
[----:B------:R-:W-:Y:S02]  /*992e0*/  ISETP.LT.AND P5, PT, R25, c[0x0][0x178], !P3 ;  /* 0x00005e0019007a0c */ /* 0x000fe40005fa1270 */
[----:B------:R-:W-:Y:S01]  /*992f0*/  ISETP.GE.AND P3, PT, R18, c[0x0][0x17c], PT ;  /* 0x00005f0012007a0c */ /* 0x000fe20003f66270 */
[C---:B------:R-:W-:Y:S01]  /*99300*/  IMAD.WIDE R18, R0.reuse, 0x2, R4 ;  /* 0x0000000200127825 */ /* 0x040fe200078e0204 */
[----:B------:R-:W-:-:S02]  /*99310*/  IADD3 R0, R0, c[0x0][0x198], RZ ;  /* 0x0000660000007a10 */ /* 0x000fc40007ffe0ff */
[----:B------:R-:W-:-:S03]  /*99320*/  IADD3 R21, R28, 0x19f, RZ ;  /* 0x0000019f1c157810 */ /* 0x000fc60007ffe0ff */
[----:B--2---:R0:W-:Y:S01]  /*99330*/  @P2 STG.E.U16 [R16.64], R3 ;  /* 0x0000000310002986 */ /* 0x0041e2000c101506 */
[----:B------:R-:W-:Y:S02]  /*99340*/  ISETP.LT.AND P2, PT, R29, c[0x0][0x178], !P6 ;  /* 0x00005e001d007a0c */ /* 0x000fe40007741270 */
[----:B----4-:R-:W-:Y:S01]  /*99350*/  PRMT R23, R3, 0x7632, R23 ;  /* 0x0000763203177816 */ /* 0x010fe20000000017 */
[----:B-1----:R-:W-:Y:S01]  /*99360*/  @P5 STG.E.U16 [R18.64], R8 ;  /* 0x0000000812005986 */ /* 0x002fe2000c101506 */
[----:B------:R-:W-:Y:S01]  /*99370*/  ISETP.LT.AND P6, PT, R25, c[0x0][0x178], !P6 ;  /* 0x00005e0019007a0c */ /* 0x000fe200077c1270 */
[----:B------:R-:W1:Y:S01]  /*99380*/  LDS.128 R16, [R22+0x1800] ;  /* 0x0018000016107984 */ /* 0x000e620000000c00 */
[----:B0-----:R-:W-:-:S07]  /*99390*/  IMAD.WIDE R2, R0, 0x2, R6 ;  /* 0x0000000200027825 */ /* 0x001fce00078e0206 */
[----:B------:R0:W-:Y:S04]  /*993a0*/  @P2 STG.E.U16 [R2.64], R23 ;  /* 0x0000001702002986 */ /* 0x0001e8000c101506 */
[----:B0-----:R-:W2:Y:S01]  /*993b0*/  LDL.LU R23, [R1+0x670] ;  /* 0x0006700001177983 */ /* 0x001ea20000300800 */
[----:B------:R-:W-:Y:S02]  /*993c0*/  ISETP.LT.AND P5, PT, R29, c[0x0][0x178], !P1 ;  /* 0x00005e001d007a0c */ /* 0x000fe40004fa1270 */
[----:B------:R-:W-:Y:S01]  /*993d0*/  ISETP.GE.AND P0, PT, R21, c[0x0][0x17c], PT ;  /* 0x00005f0015007a0c */ /* 0x000fe20003f06270 */
[----:B------:R-:W-:Y:S01]  /*993e0*/  ISETP.LT.AND P1, PT, R25, c[0x0][0x178], !P1 ;  /* 0x00005e0019007a0c */ /* 0x000fe20004f21270 */
[----:B------:R-:W-:Y:S01]  /*993f0*/  PRMT R8, R8, 0x7632, R8 ;  /* 0x0000763208087816 */ /* 0x000fe20000000008 */
[C---:B------:R-:W-:Y:S01]  /*99400*/  IMAD.WIDE R20, R0.reuse, 0x2, R4 ;  /* 0x0000000200147825 */ /* 0x040fe200078e0204 */
[----:B------:R-:W-:-:S04]  /*99410*/  IADD3 R0, R0, c[0x0][0x198], RZ ;  /* 0x0000660000007a10 */ /* 0x000fc80007ffe0ff */
[----:B------:R0:W-:Y:S01]  /*99420*/  @P6 STG.E.U16 [R20.64], R8 ;  /* 0x0000000814006986 */ /* 0x0001e2000c101506 */
[----:B------:R-:W-:Y:S01]  /*99430*/  ISETP.LT.AND P6, PT, R29, c[0x0][0x178], !P4 ;  /* 0x00005e001d007a0c */ /* 0x000fe200067c1270 */
[----:B------:R-:W-:Y:S01]  /*99440*/  IMAD.WIDE R2, R0, 0x2, R4 ;  /* 0x0000000200027825 */ /* 0x000fe200078e0204 */
[----:B------:R-:W-:-:S03]  /*99450*/  ISETP.LT.AND P4, PT, R25, c[0x0][0x178], !P4 ;  /* 0x00005e0019007a0c */ /* 0x000fc60006781270 */
[C---:B0-----:R-:W-:Y:S01]  /*99460*/  IMAD.WIDE R20, R0.reuse, 0x2, R6 ;  /* 0x0000000200147825 */ /* 0x041fe200078e0206 */
[----:B------:R-:W-:-:S04]  /*99470*/  IADD3 R0, R0, c[0x0][0x198], RZ ;  /* 0x0000660000007a10 */ /* 0x000fc80007ffe0ff */
[----:B------:R0:W-:Y:S01]  /*99480*/  @P5 STG.E.U16 [R20.64], R24 ;  /* 0x0000001814005986 */ /* 0x0001e2000c101506 */
[----:B---3--:R3:W-:Y:S01]  /*99490*/  @P1 STG.E.U16 [R2.64], R12 ;  /* 0x0000000c02001986 */ /* 0x0087e2000c101506 */
[----:B------:R-:W-:Y:S02]  /*994a0*/  ISETP.LT.AND P1, PT, R29, c[0x0][0x178], !P3 ;  /* 0x00005e001d007a0c */ /* 0x000fe40005f21270 */
[----:B------:R-:W-:Y:S01]  /*994b0*/  IADD3 R8, R28, 0x1a1, RZ ;  /* 0x000001a11c087810 */ /* 0x000fe20007ffe0ff */
[----:B------:R-:W-:-:S03]  /*994c0*/  ISETP.LT.AND P3, PT, R25, c[0x0][0x178], !P3 ;  /* 0x00005e0019007a0c */ /* 0x000fc60005f61270 */
[----:B------:R-:W-:Y:S01]  /*994d0*/  ISETP.GE.AND P5, PT, R8, c[0x0][0x17c], PT ;  /* 0x00005f0008007a0c */ /* 0x000fe20003fa6270 */
[----:B0-----:R-:W-:Y:S01]  /*994e0*/  IMAD.WIDE R20, R0, 0x2, R4 ;  /* 0x0000000200147825 */ /* 0x001fe200078e0204 */
[----:B---3--:R-:W-:-:S03]  /*994f0*/  PRMT R12, R24, 0x7632, R12 ;  /* 0x00007632180c7816 */ /* 0x008fc6000000000c */
[C---:B------:R-:W-:Y:S01]  /*99500*/  IMAD.WIDE R2, R0.reuse, 0x2, R6 ;  /* 0x0000000200027825 */ /* 0x040fe200078e0206 */
[----:B------:R-:W-:Y:S02]  /*99510*/  IADD3 R0, R0, c[0x0][0x198], RZ ;  /* 0x0000660000007a10 */ /* 0x000fe40007ffe0ff */
[----:B------:R-:W-:Y:S02]  /*99520*/  IADD3 R22, R28, 0x1a0, RZ ;  /* 0x000001a01c167810 */ /* 0x000fe40007ffe0ff */
[----:B------:R-:W-:Y:S01]  /*99530*/  PRMT R8, R12, 0x7632, R8 ;  /* 0x000076320c087816 */ /* 0x000fe20000000008 */
[----:B------:R-:W3:Y:S04]  /*99540*/  LDL.LU R24, [R1+0x5e4] ;  /* 0x0005e40001187983 */ /* 0x000ee80000300800 */
[----:B------:R0:W-:Y:S01]  /*99550*/  @P6 STG.E.U16 [R2.64], R12 ;  /* 0x0000000c02006986 */ /* 0x0001e2000c101506 */
[----:B------:R4:W-:Y:S01]  /*99560*/  @P4 STG.E.U16 [R20.64], R8 ;  /* 0x0000000814004986 */ /* 0x0009e2000c101506 */
[----:B------:R-:W-:-:S02]  /*99570*/  ISETP.LT.AND P6, PT, R29, c[0x0][0x178], !P0 ;  /* 0x00005e001d007a0c */ /* 0x000fc400047c1270 */
[----:B------:R-:W-:Y:S01]  /*99580*/  ISETP.GE.AND P2, PT, R22, c[0x0][0x17c], PT ;  /* 0x00005f0016007a0c */ /* 0x000fe20003f46270 */
[----:B------:R-:W-:Y:S02]  /*99590*/  ISETP.LT.AND P0, PT, R25, c[0x0][0x178], !P0 ;  /* 0x00005e0019007a0c */ /* 0x000fe40004701270 */
[C---:B0-----:R-:W-:Y:S01]  /*995a0*/  IMAD.WIDE R2, R0.reuse, 0x2, R6 ;  /* 0x0000000200027825 */ /* 0x041fe200078e0206 */
[----:B----4-:R-:W-:-:S05]  /*995b0*/  IADD3 R8, R0, c[0x0][0x198], RZ ;  /* 0x0000660000087a10 */ /* 0x010fca0007ffe0ff */
[----:B------:R-:W-:Y:S01]  /*995c0*/  IMAD.WIDE R20, R8, 0x2, R6 ;  /* 0x0000000208147825 */ /* 0x000fe200078e0206 */
[----:B--2---:R0:W-:Y:S03]  /*995d0*/  @P1 STG.E.U16 [R2.64], R23 ;  /* 0x0000001702001986 */ /* 0x0041e6000c101506 */
[----:B0-----:R-:W-:Y:S01]  /*995e0*/  IMAD.WIDE R2, R0, 0x2, R4 ;  /* 0x0000000200027825 */ /* 0x001fe200078e0204 */
[----:B------:R-:W-:-:S04]  /*995f0*/  PRMT R0, R23, 0x7632, R0 ;  /* 0x0000763217007816 */ /* 0x000fc80000000000 */
[----:B-1----:R0:W-:Y:S01]  /*99600*/  @P3 STG.E.U16 [R2.64], R16 ;  /* 0x0000001002003986 */ /* 0x0021e2000c101506 */
[----:B------:R-:W-:Y:S01]  /*99610*/  ISETP.LT.AND P3, PT, R29, c[0x0][0x178], !P2 ;  /* 0x00005e001d007a0c */ /* 0x000fe20005761270 */
[----:B------:R-:W-:Y:S02]  /*99620*/  ISETP.LT.AND P2, PT, R25, c[0x0][0x178], !P2 ;  /* 0x00005e0019007a0c */ /* 0x000fe40005741270 */
[----:B------:R-:W2:Y:S01]  /*99630*/  LDL.LU R25, [R1+0x2380] ;  /* 0x0023800001197983 */ /* 0x000ea20000300800 */
[----:B------:R-:W-:Y:S01]  /*99640*/  @P6 STG.E.U16 [R20.64], R0 ;  /* 0x0000000014006986 */ /* 0x000fe2000c101506 */
[----:B0-----:R-:W-:Y:S01]  /*99650*/  PRMT R16, R16, 0x7632, R16 ;  /* 0x0000763210107816 */ /* 0x001fe20000000010 */
[----:B------:R-:W-:-:S05]  /*99660*/  IMAD.WIDE R2, R8, 0x2, R4 ;  /* 0x0000000208027825 */ /* 0x000fca00078e0204 */
[----:B------:R0:W-:Y:S04]  /*99670*/  @P0 STG.E.U16 [R2.64], R16 ;  /* 0x0000001002000986 */ /* 0x0001e8000c101506 */
[----:B0-----:R-:W4:Y:S01]  /*99680*/  LDL R3, [R1+0x1724] ;  /* 0x0017240001037983 */ /* 0x001f220000100800 */
[----:B------:R-:W-:-:S05]  /*99690*/  IADD3 R0, R8, c[0x0][0x198], RZ ;  /* 0x0000660008007a10 */ /* 0x000fca0007ffe0ff */
[----:B------:R-:W-:-:S04]  /*996a0*/  IMAD.WIDE R20, R0, 0x2, R6 ;  /* 0x0000000200147825 */ /* 0x000fc800078e0206 */
[----:B------:R-:W-:Y:S01]  /*996b0*/  IMAD.WIDE R22, R0, 0x2, R4 ;  /* 0x0000000200167825 */ /* 0x000fe200078e0204 */
[----:B------:R-:W-:Y:S01]  /*996c0*/  IADD3 R12, R28, 0x1a2, RZ ;  /* 0x000001a21c0c7810 */ /* 0x000fe20007ffe0ff */
[----:B---3--:R0:W-:Y:S03]  /*996d0*/  @P3 STG.E.U16 [R20.64], R24 ;  /* 0x0000001814003986 */ /* 0x0081e6000c101506 */
[----:B------:R-:W-:Y:S02]  /*996e0*/  ISETP.GE.AND P4, PT, R12, c[0x0][0x17c], PT ;  /* 0x00005f000c007a0c */ /* 0x000fe40003f86270 */
[----:B------:R-:W-:Y:S02]  /*996f0*/  PRMT R16, R24, 0x7632, R16 ;  /* 0x0000763218107816 */ /* 0x000fe40000000010 */
[C---:B------:R-:W-:Y:S02]  /*99700*/  ISETP.LT.AND P3, PT, R29.reuse, c[0x0][0x178], !P4 ;  /* 0x00005e001d007a0c */ /* 0x040fe40006761270 */
[----:B0-----:R-:W-:Y:S01]  /*99710*/  IADD3 R20, R0, c[0x0][0x198], RZ ;  /* 0x0000660000147a10 */ /* 0x001fe20007ffe0ff */
[----:B--2---:R-:W-:Y:S01]  /*99720*/  @P2 STG.E.U16 [R22.64], R25 ;  /* 0x0000001916002986 */ /* 0x004fe2000c101506 */
[----:B------:R-:W-:-:S02]  /*99730*/  ISETP.LT.AND P2, PT, R29, c[0x0][0x178], !P5 ;  /* 0x00005e001d007a0c */ /* 0x000fc40006f41270 */
[C---:B----4-:R-:W-:Y:S02]  /*99740*/  ISETP.LT.AND P5, PT, R3.reuse, c[0x0][0x178], !P5 ;  /* 0x00005e0003007a0c */ /* 0x050fe40006fa1270 */
[----:B------:R-:W-:Y:S01]  /*99750*/  ISETP.LT.AND P4, PT, R3, c[0x0][0x178], !P4 ;  /* 0x00005e0003007a0c */ /* 0x000fe20006781270 */
[----:B------:R-:W-:-:S08]  /*99760*/  IMAD.WIDE R2, R20, 0x2, R6 ;  /* 0x0000000214027825 */ /* 0x000fd000078e0206 */
[----:B------:R0:W-:Y:S04]  /*99770*/  @P2 STG.E.U16 [R2.64], R16 ;  /* 0x0000001002002986 */ /* 0x0001e8000c101506 */
[----:B0-----:R-:W2:Y:S01]  /*99780*/  LDL.LU R2, [R1+0x5f4] ;  /* 0x0005f40001027983 */ /* 0x001ea20000300800 */
[----:B------:R-:W3:Y:S01]  /*99790*/  LDL.LU R3, [R1+0x34] ;  /* 0x0000340001037983 */ /* 0x000ee20000300800 */
[----:B------:R-:W-:Y:S02]  /*997a0*/  IADD3 R12, R28, 0x1a3, RZ ;  /* 0x000001a31c0c7810 */ /* 0x000fe40007ffe0ff */
[----:B------:R-:W-:Y:S02]  /*997b0*/  IADD3 R0, R20, c[0x0][0x198], RZ ;  /* 0x0000660014007a10 */ /* 0x000fe40007ffe0ff */
[----:B------:R-:W-:Y:S01]  /*997c0*/  ISETP.GE.AND P1, PT, R12, c[0x0][0x17c], PT ;  /* 0x00005f000c007a0c */ /* 0x000fe20003f26270 */
[----:B------:R-:W-:-:S02]  /*997d0*/  IADD3 R12, R28, 0x1a4, RZ ;  /* 0x000001a41c0c7810 */ /* 0x000fc40007ffe0ff */
[----:B------:R-:W-:-:S04]  /*997e0*/  IMAD.WIDE R20, R20, 0x2, R4 ;  /* 0x0000000214147825 */ /* 0x000fc800078e0204 */
[----:B------:R-:W-:Y:S01]  /*997f0*/  IMAD.WIDE R22, R0, 0x2, R6 ;  /* 0x0000000200167825 */ /* 0x000fe200078e0206 */
[----:B------:R-:W-:-:S03]  /*99800*/  ISETP.GE.AND P6, PT, R12, c[0x0][0x17c], PT ;  /* 0x00005f000c007a0c */ /* 0x000fc60003fc6270 */
[----:B------:R-:W-:Y:S02]  /*99810*/  PRMT R12, R25, 0x7632, R12 ;  /* 0x00007632190c7816 */ /* 0x000fe4000000000c */
[----:B------:R-:W-:-:S03]  /*99820*/  IMAD.WIDE R24, R0, 0x2, R4 ;  /* 0x0000000200187825 */ /* 0x000fc600078e0204 */
[----:B------:R-:W-:Y:S04]  /*99830*/  @P5 STG.E.U16 [R20.64], R12 ;  /* 0x0000000c14005986 */ /* 0x000fe8000c101506 */
[----:B--2---:R-:W-:Y:S01]  /*99840*/  @P3 STG.E.U16 [R22.64], R2 ;  /* 0x0000000216003986 */ /* 0x004fe2000c101506 */
[----:B---3--:R0:W-:Y:S03]  /*99850*/  @P4 STG.E.U16 [R24.64], R3 ;  /* 0x0000000318004986 */ /* 0x0081e6000c101506 */
[----:B0-----:R-:W2:Y:S01]  /*99860*/  LDL R24, [R1+0x1724] ;  /* 0x0017240001187983 */ /* 0x001ea20000100800 */
[----:B------:R-:W-:Y:S02]  /*99870*/  IADD3 R8, R28, 0x1a5, RZ ;  /* 0x000001a51c087810 */ /* 0x000fe40007ffe0ff */
[----:B------:R-:W-:-:S02]  /*99880*/  ISETP.LT.AND P4, PT, R29, c[0x0][0x178], !P1 ;  /* 0x00005e001d007a0c */ /* 0x000fc40004f81270 */
[----:B------:R-:W-:Y:S02]  /*99890*/  IADD3 R20, R0, c[0x0][0x198], RZ ;  /* 0x0000660000147a10 */ /* 0x000fe40007ffe0ff */
[----:B------:R-:W-:Y:S02]  /*998a0*/  PRMT R12, R3, 0x7632, R12 ;  /* 0x00007632030c7816 */ /* 0x000fe4000000000c */
[----:B------:R-:W-:Y:S01]  /*998b0*/  ISETP.GE.AND P0, PT, R8, c[0x0][0x17c], PT ;  /* 0x00005f0008007a0c */ /* 0x000fe20003f06270 */
[C---:B------:R-:W-:Y:S01]  /*998c0*/  IADD3 R8, R28.reuse, 0x1a6, RZ ;  /* 0x000001a61c087810 */ /* 0x040fe20007ffe0ff */
[----:B------:R-:W-:Y:S02]  /*998d0*/  IADD3 R16, R28, 0x1a8, RZ ;  /* 0x000001a81c107810 */ /* 0x000fe40007ffe0ff */
[----:B------:R-:W-:Y:S01]  /*998e0*/  ISETP.LT.AND P5, PT, R29, c[0x0][0x178], !P6 ;  /* 0x00005e001d007a0c */ /* 0x000fe200077a1270 */
[----:B------:R-:W3:Y:S01]  /*998f0*/  LDL.LU R25, [R1+0x614] ;  /* 0x0006140001197983 */ /* 0x000ee20000300800 */
[----:B------:R-:W-:Y:S01]  /*99900*/  ISETP.GE.AND P2, PT, R8, c[0x0][0x17c], PT ;  /* 0x00005f0008007a0c */ /* 0x000fe20003f46270 */
[----:B------:R-:W-:-:S02]  /*99910*/  PRMT R8, R2, 0x7632, R8 ;  /* 0x0000763202087816 */ /* 0x000fc40000000008 */
[C---:B------:R-:W-:Y:S01]  /*99920*/  IMAD.WIDE R2, R20.reuse, 0x2, R6 ;  /* 0x0000000214027825 */ /* 0x040fe200078e0206 */
[----:B------:R-:W-:-:S03]  /*99930*/  IADD3 R0, R20, c[0x0][0x198], RZ ;  /* 0x0000660014007a10 */ /* 0x000fc60007ffe0ff */
[----:B------:R-:W-:Y:S01]  /*99940*/  IMAD.WIDE R20, R20, 0x2, R4 ;  /* 0x0000000214147825 */ /* 0x000fe200078e0204 */
[----:B------:R-:W4:Y:S04]  /*99950*/  LDL.LU R29, [R1+0xb4] ;  /* 0x0000b400011d7983 */ /* 0x000f280000300800 */
[----:B------:R-:W-:Y:S01]  /*99960*/  @P4 STG.E.U16 [R2.64], R8 ;  /* 0x0000000802004986 */ /* 0x000fe2000c101506 */
[----:B------:R-:W-:Y:S02]  /*99970*/  ISETP.GE.AND P4, PT, R16, c[0x0][0x17c], PT ;  /* 0x00005f0010007a0c */ /* 0x000fe40003f86270 */
[----:B------:R-:W3:Y:S01]  /*99980*/  LDL.LU R16, [R1+0x54] ;  /* 0x0000540001107983 */ /* 0x000ee20000300800 */
[----:B--2---:R-:W-:-:S13]  /*99990*/  ISETP.LT.AND P1, PT, R24, c[0x0][0x178], !P1 ;  /* 0x00005e0018007a0c */ /* 0x004fda0004f21270 */
[----:B------:R0:W-:Y:S04]  /*999a0*/  @P1 STG.E.U16 [R20.64], R12 ;  /* 0x0000000c14001986 */ /* 0x0001e8000c101506 */
[----:B0-----:R-:W2:Y:S01]  /*999b0*/  LDL.LU R21, [R1+0x604] ;  /* 0x0006040001157983 */ /* 0x001ea20000300800 */
[----:B------:R-:W-:-:S04]  /*999c0*/  IADD3 R22, R28, 0x1a7, RZ ;  /* 0x000001a71c167810 */ /* 0x000fc80007ffe0ff */
[----:B------:R-:W-:Y:S01]  /*999d0*/  ISETP.GE.AND P3, PT, R22, c[0x0][0x17c], PT ;  /* 0x00005f0016007a0c */ /* 0x000fe20003f66270 */
[----:B------:R-:W-:-:S05]  /*999e0*/  IMAD.WIDE R22, R0, 0x2, R6 ;  /* 0x0000000200167825 */ /* 0x000fca00078e0206 */
[----:B--2---:R0:W-:Y:S04]  /*999f0*/  @P5 STG.E.U16 [R22.64], R21 ;  /* 0x0000001516005986 */ /* 0x0041e8000c101506 */
[----:B0-----:R-:W2:Y:S01]  /*99a00*/  LDL R22, [R1+0x1720] ;  /* 0x0017200001167983 */ /* 0x001ea20000100800 */
[----:B------:R-:W-:Y:S01]  /*99a10*/  ISETP.LT.AND P6, PT, R24, c[0x0][0x178], !P6 ;  /* 0x00005e0018007a0c */ /* 0x000fe200077c1270 */
[----:B------:R-:W-:Y:S01]  /*99a20*/  IMAD.WIDE R2, R0, 0x2, R4 ;  /* 0x0000000200027825 */ /* 0x000fe200078e0204 */
[----:B------:R-:W-:Y:S02]  /*99a30*/  IADD3 R8, R28, 0x1a9, RZ ;  /* 0x000001a91c087810 */ /* 0x000fe40007ffe0ff */
[----:B------:R-:W-:Y:S02]  /*99a40*/  IADD3 R0, R0, c[0x0][0x198], RZ ;  /* 0x0000660000007a10 */ /* 0x000fe40007ffe0ff */
[----:B---3--:R-:W-:Y:S01]  /*99a50*/  PRMT R12, R16, 0x7632, R12 ;  /* 0x00007632100c7816 */ /* 0x008fe2000000000c */
[----:B------:R-:W3:Y:S01]  /*99a60*/  LDL.LU R23, [R1+0xa4] ;  /* 0x0000a40001177983 */ /* 0x000ee20000300800 */
[----:B------:R-:W-:Y:S01]  /*99a70*/  ISETP.GE.AND P1, PT, R8, c[0x0][0x17c], PT ;  /* 0x00005f0008007a0c */ /* 0x000fe20003f26270 */
[----:B------:R-:W-:-:S02]  /*99a80*/  PRMT R8, R21, 0x7632, R8 ;  /* 0x0000763215087816 */ /* 0x000fc40000000008 */
[C---:B------:R-:W-:Y:S02]  /*99a90*/  IMAD.WIDE R20, R0.reuse, 0x2, R4 ;  /* 0x0000000200147825 */ /* 0x040fe400078e0204 */
[----:B------:R0:W-:Y:S02]  /*99aa0*/  @P6 STG.E.U16 [R2.64], R16 ;  /* 0x0000001002006986 */ /* 0x0001e4000c101506 */
[C---:B0-----:R-:W-:Y:S01]  /*99ab0*/  IMAD.WIDE R2, R0.reuse, 0x2, R6 ;  /* 0x0000000200027825 */ /* 0x041fe200078e0206 */
[----:B------:R-:W-:Y:S02]  /*99ac0*/  IADD3 R0, R0, c[0x0][0x198], RZ ;  /* 0x0000660000007a10 */ /* 0x000fe40007ffe0ff */
[----:B--2---:R-:W-:Y:S01]  /*99ad0*/  ISETP.LT.AND P5, PT, R22, c[0x0][0x178], !P0 ;  /* 0x00005e0016007a0c */ /* 0x004fe200047a1270 */
[----:B------:R-:W-:Y:S01]  /*99ae0*/  ISETP.LT.AND P0, PT, R24, c[0x0][0x178], !P0 ;  /* 0x00005e0018007a0c */ /* 0x000fe20004701270 */
[----:B------:R-:W-:Y:S01]  /*99af0*/  ISETP.LT.AND P6, PT, R22, c[0x0][0x178], !P2 ;  /* 0x00005e0016007a0c */ /* 0x000fe200057c1270 */
[----:B------:R-:W-:-:S10]  /*99b00*/  ISETP.LT.AND P2, PT, R24, c[0x0][0x178], !P2 ;  /* 0x00005e0018007a0c */ /* 0x000fd40005741270 */
[----:B------:R0:W-:Y:S01]  /*99b10*/  @P5 STG.E.U16 [R2.64], R8 ;  /* 0x0000000802005986 */ /* 0x0001e2000c101506 */
[----:B------:R1:W-:Y:S01]  /*99b20*/  @P0 STG.E.U16 [R20.64], R12 ;  /* 0x0000000c14000986 */ /* 0x0003e2000c101506 */
[----:B------:R-:W-:Y:S01]  /*99b30*/  ISETP.LT.AND P0, PT, R22, c[0x0][0x178], !P3 ;  /* 0x00005e0016007a0c */ /* 0x000fe20005f01270 */
[----:B------:R-:W-:Y:S02]  /*99b40*/  ISETP.LT.AND P3, PT, R24, c[0x0][0x178], !P3 ;  /* 0x00005e0018007a0c */ /* 0x000fe40005f61270 */
[----:B0-----:R-:W-:-:S04]  /*99b50*/  IMAD.WIDE R2, R0, 0x2, R6 ;  /* 0x0000000200027825 */ /* 0x001fc800078e0206 */
[----:B-1----:R-:W-:Y:S01]  /*99b60*/  IMAD.WIDE R20, R0, 0x2, R4 ;  /* 0x0000000200147825 */ /* 0x002fe200078e0204 */
[----:B------:R-:W-:Y:S02]  /*99b70*/  IADD3 R8, R28, 0x1ab, RZ ;  /* 0x000001ab1c087810 */ /* 0x000fe40007ffe0ff */
[----:B------:R-:W-:Y:S01]  /*99b80*/  IADD3 R0, R0, c[0x0][0x198], RZ ;  /* 0x0000660000007a10 */ /* 0x000fe20007ffe0ff */
[----:B------:R0:W-:Y:S01]  /*99b90*/  @P6 STG.E.U16 [R2.64], R25 ;  /* 0x0000001902006986 */ /* 0x0001e2000c101506 */
[----:B------:R-:W-:Y:S01]  /*99ba0*/  ISETP.GE.AND P6, PT, R8, c[0x0][0x17c], PT ;  /* 0x00005f0008007a0c */ /* 0x000fe20003fc6270 */
[----:B----4-:R1:W-:Y:S01]  /*99bb0*/  @P2 STG.E.U16 [R20.64], R29 ;  /* 0x0000001d14002986 */ /* 0x0103e2000c101506 */
[----:B------:R-:W-:Y:S02]  /*99bc0*/  PRMT R8, R25, 0x7632, R8 ;  /* 0x0000763219087816 */ /* 0x000fe40000000008 */
[----:B------:R-:W-:Y:S01]  /*99bd0*/  PRMT R12, R29, 0x7632, R12 ;  /* 0x000076321d0c7816 */ /* 0x000fe2000000000c */
[----:B0-----:R-:W-:-:S04]  /*99be0*/  IMAD.WIDE R2, R0, 0x2, R6 ;  /* 0x0000000200027825 */ /* 0x001fc800078e0206 */
[----:B-1----:R-:W-:Y:S01]  /*99bf0*/  IMAD.WIDE R20, R0, 0x2, R4 ;  /* 0x0000000200147825 */ /* 0x002fe200078e0204 */
[----:B------:R-:W2:Y:S04]  /*99c00*/  LDL.LU R25, [R1+0x634] ;  /* 0x0006340001197983 */ /* 0x000ea80000300800 */
[----:B------:R-:W-:Y:S01]  /*99c10*/  @P0 STG.E.U16 [R2.64], R8 ;  /* 0x0000000802000986 */ /* 0x000fe2000c101506 */
[----:B------:R-:W4:Y:S02]  /*99c20*/  LDL.LU R29, [R1+0x94] ;  /* 0x00009400011d7983 */ /* 0x000f240000300800 */
[----:B------:R0:W-:Y:S02]  /*99c30*/  @P3 STG.E.U16 [R20.64], R12 ;  /* 0x0000000c14003986 */ /* 0x0001e4000c101506 */
[----:B0-----:R-:W2:Y:S01]  /*99c40*/  LDL.LU R21, [R1+0x624] ;  /* 0x0006240001157983 */ /* 0x001ea20000300800 */
[----:B------:R-:W-:-:S02]  /*99c50*/  ISETP.LT.AND P2, PT, R22, c[0x0][0x178], !P4 ;  /* 0x00005e0016007a0c */ /* 0x000fc40006741270 */
[----:B------:R-:W-:Y:S02]  /*99c60*/  IADD3 R0, R0, c[0x0][0x198], RZ ;  /* 0x0000660000007a10 */ /* 0x000fe40007ffe0ff */
[C---:B------:R-:W-:Y:S02]  /*99c70*/  IADD3 R16, R28.reuse, 0x1aa, RZ ;  /* 0x000001aa1c107810 */ /* 0x040fe40007ffe0ff */
[----:B------:R-:W-:Y:S01]  /*99c80*/  IADD3 R8, R28, 0x1ac, RZ ;  /* 0x000001ac1c087810 */ /* 0x000fe20007ffe0ff */
[----:B------:R-:W-:Y:S01]  /*99c90*/  ISETP.LT.AND P4, PT, R24, c[0x0][0x178], !P4 ;  /* 0x00005e0018007a0c */ /* 0x000fe20006781270 */
[----:B------:R-:W-:Y:S01]  /*99ca0*/  ISETP.LT.AND P3, PT, R22, c[0x0][0x178], !P1 ;  /* 0x00005e0016007a0c */ /* 0x000fe20004f61270 */
[----:B------:R-:W-:Y:S01]  /*99cb0*/  IMAD.WIDE R2, R0, 0x2, R6 ;  /* 0x0000000200027825 */ /* 0x000fe200078e0206 */
[----:B------:R-:W-:Y:S02]  /*99cc0*/  ISETP.GE.AND P5, PT, R16, c[0x0][0x17c], PT ;  /* 0x00005f0010007a0c */ /* 0x000fe40003fa6270 */
[----:B------:R-:W-:Y:S01]  /*99cd0*/  ISETP.GE.AND P0, PT, R8, c[0x0][0x17c], PT ;  /* 0x00005f0008007a0c */ /* 0x000fe20003f06270 */
[----:B------:R-:W-:Y:S01]  /*99ce0*/  IADD3 R16, R0, c[0x0][0x198], RZ ;  /* 0x0000660000107a10 */ /* 0x000fe20007ffe0ff */
[----:B------:R-:W-:Y:S01]  /*99cf0*/  IADD3 R8, R28, 0x1ad, RZ ;  /* 0x000001ad1c087810 */ /* 0x000fe20007ffe0ff */
[----:B--2---:R0:W-:Y:S03]  /*99d00*/  @P2 STG.E.U16 [R2.64], R21 ;  /* 0x0000001502002986 */ /* 0x0041e6000c101506 */
[----:B------:R-:W-:Y:S01]  /*99d10*/  ISETP.GE.AND P2, PT, R8, c[0x0][0x17c], PT ;  /* 0x00005f0008007a0c */ /* 0x000fe20003f46270 */
[----:B------:R-:W-:-:S02]  /*99d20*/  IADD3 R8, R28, 0x1ae, RZ ;  /* 0x000001ae1c087810 */ /* 0x000fc40007ffe0ff */
[----:B0-----:R-:W-:Y:S01]  /*99d30*/  IMAD.WIDE R2, R0, 0x2, R4 ;  /* 0x0000000200027825 */ /* 0x001fe200078e0204 */
[----:B------:R-:W-:-:S03]  /*99d40*/  PRMT R0, R21, 0x7632, R0 ;  /* 0x0000763215007816 */ /* 0x000fc60000000000 */
[----:B------:R-:W-:Y:S01]  /*99d50*/  IMAD.WIDE R20, R16, 0x2, R6 ;  /* 0x0000000210147825 */ /* 0x000fe200078e0206 */
[----:B---3--:R-:W-:Y:S04]  /*99d60*/  @P4 STG.E.U16 [R2.64], R23 ;  /* 0x0000001702004986 */ /* 0x008fe8000c101506 */
[----:B------:R0:W-:Y:S01]  /*99d70*/  @P3 STG.E.U16 [R20.64], R0 ;  /* 0x0000000014003986 */ /* 0x0001e2000c101506 */
[----:B------:R-:W-:Y:S02]  /*99d80*/  ISETP.GE.AND P3, PT, R8, c[0x0][0x17c], PT ;  /* 0x00005f0008007a0c */ /* 0x000fe40003f66270 */
[----:B------:R-:W2:Y:S01]  /*99d90*/  LDL R8, [R1+0x1720] ;  /* 0x0017200001087983 */ /* 0x000ea20000100800 */
[----:B------:R-:W-:Y:S02]  /*99da0*/  ISETP.LT.AND P1, PT, R24, c[0x0][0x178], !P1 ;  /* 0x00005e0018007a0c */ /* 0x000fe40004f21270 */
[----:B------:R-:W-:-:S02]  /*99db0*/  ISETP.LT.AND P4, PT, R22, c[0x0][0x178], !P5 ;  /* 0x00005e0016007a0c */ /* 0x000fc40006f81270 */
[----:B------:R-:W-:Y:S02]  /*99dc0*/  PRMT R12, R23, 0x7632, R12 ;  /* 0x00007632170c7816 */ /* 0x000fe4000000000c */
[C---:B0-----:R-:W-:Y:S01]  /*99dd0*/  IADD3 R0, R16.reuse, c[0x0][0x198], RZ ;  /* 0x0000660010007a10 */ /* 0x041fe20007ffe0ff */
[----:B------:R-:W-:-:S04]  /*99de0*/  IMAD.WIDE R2, R16, 0x2, R4 ;  /* 0x0000000210027825 */ /* 0x000fc800078e0204 */
[----:B------:R-:W-:Y:S02]  /*99df0*/  IMAD.WIDE R20, R0, 0x2, R6 ;  /* 0x0000000200147825 */ /* 0x000fe400078e0206 */
[----:B------:R-:W-:Y:S01]  /*99e00*/  @P1 STG.E.U16 [R2.64], R12 ;  /* 0x0000000c02001986 */ /* 0x000fe2000c101506 */
[----:B------:R-:W-:-:S03]  /*99e10*/  ISETP.LT.AND P5, PT, R24, c[0x0][0x178], !P5 ;  /* 0x00005e0018007a0c */ /* 0x000fc60006fa1270 */
[----:B------:R0:W-:Y:S01]  /*99e20*/  @P4 STG.E.U16 [R20.64], R25 ;  /* 0x0000001914004986 */ /* 0x0001e2000c101506 */
[----:B------:R-:W-:Y:S01]  /*99e30*/  IADD3 R16, R28, 0x1af, RZ ;  /* 0x000001af1c107810 */ /* 0x000fe20007ffe0ff */
[----:B------:R-:W-:-:S03]  /*99e40*/  IMAD.WIDE R22, R0, 0x2, R4 ;  /* 0x0000000200167825 */ /* 0x000fc600078e0204 */
[----:B------:R-:W-:Y:S01]  /*99e50*/  ISETP.GE.AND P1, PT, R16, c[0x0][0x17c], PT ;  /* 0x00005f0010007a0c */ /* 0x000fe20003f26270 */
[----:B------:R-:W-:Y:S01]  /*99e60*/  PRMT R16, R25, 0x7632, R16 ;  /* 0x0000763219107816 */ /* 0x000fe20000000010 */
[----:B0-----:R-:W-:-:S03]  /*99e70*/  IADD3 R20, R0, c[0x0][0x198], RZ ;  /* 0x0000660000147a10 */ /* 0x001fc60007ffe0ff */
[----:B----4-:R0:W-:Y:S02]  /*99e80*/  @P5 STG.E.U16 [R22.64], R29 ;  /* 0x0000001d16005986 */ /* 0x0101e4000c101506 */
[C---:B------:R-:W-:Y:S01]  /*99e90*/  IMAD.WIDE R2, R20.reuse, 0x2, R6 ;  /* 0x0000000214027825 */ /* 0x040fe200078e0206 */
[C---:B------:R-:W-:Y:S02]  /*99ea0*/  IADD3 R0, R20.reuse, c[0x0][0x198], RZ ;  /* 0x0000660014007a10 */ /* 0x040fe40007ffe0ff */
[----:B------:R-:W-:Y:S01]  /*99eb0*/  PRMT R12, R29, 0x7632, R12 ;  /* 0x000076321d0c7816 */ /* 0x000fe2000000000c */
[----:B------:R-:W-:Y:S01]  /*99ec0*/  IMAD.WIDE R20, R20, 0x2, R4 ;  /* 0x0000000214147825 */ /* 0x000fe200078e0204 */
[----:B0-----:R-:W3:Y:S01]  /*99ed0*/  LDL.LU R29, [R1+0x74] ;  /* 0x00007400011d7983 */ /* 0x001ee20000300800 */
[----:B--2---:R-:W-:Y:S02]  /*99ee0*/  ISETP.LT.AND P4, PT, R8, c[0x0][0x178], !P6 ;  /* 0x00005e0008007a0c */ /* 0x004fe40007781270 */
[----:B------:R-:W-:-:S11]  /*99ef0*/  ISETP.LT.AND P6, PT, R24, c[0x0][0x178], !P6 ;  /* 0x00005e0018007a0c */ /* 0x000fd600077c1270 */
[----:B------:R0:W-:Y:S02]  /*99f00*/  @P4 STG.E.U16 [R2.64], R16 ;  /* 0x0000001002004986 */ /* 0x0001e4000c101506 */
[----:B------:R1:W-:Y:S02]  /*99f10*/  @P6 STG.E.U16 [R20.64], R12 ;  /* 0x0000000c14006986 */ /* 0x0003e4000c101506 */
[----:B0-----:R-:W2:Y:S01]  /*99f20*/  LDL.LU R16, [R1+0x644] ;  /* 0x0006440001107983 */ /* 0x001ea20000300800 */
[----:B------:R-:W4:Y:S02]  /*99f30*/  LDL.LU R2, [R1+0x84] ;  /* 0x0000840001027983 */ /* 0x000f240000300800 */
[----:B------:R-:W3:Y:S02]  /*99f40*/  LDL R3, [R1+0x1720] ;  /* 0x0017200001037983 */ /* 0x000ee40000100800 */
[----:B-1----:R-:W4:Y:S01]  /*99f50*/  LDL R21, [R1+0x1724] ;  /* 0x0017240001157983 */ /* 0x002f220000100800 */
[----:B------:R-:W-:Y:S01]  /*99f60*/  ISETP.LT.AND P5, PT, R8, c[0x0][0x178], !P0 ;  /* 0x00005e0008007a0c */ /* 0x000fe200047a1270 */
[----:B------:R-:W-:-:S02]  /*99f70*/  ISETP.LT.AND P0, PT, R24, c[0x0][0x178], !P0 ;  /* 0x00005e0018007a0c */ /* 0x000fc40004701270 */
[----:B------:R-:W-:-:S04]  /*99f80*/  IMAD.WIDE R22, R0, 0x2, R6 ;  /* 0x0000000200167825 */ /* 0x000fc800078e0206 */
[----:B------:R-:W-:Y:S01]  /*99f90*/  IMAD.WIDE R24, R0, 0x2, R4 ;  /* 0x0000000200187825 */ /* 0x000fe200078e0204 */
[----:B------:R-:W-:Y:S02]  /*99fa0*/  IADD3 R8, R28, 0x1b0, RZ ;  /* 0x000001b01c087810 */ /* 0x000fe40007ffe0ff */
[----:B------:R-:W-:Y:S02]  /*99fb0*/  IADD3 R20, R0, c[0x0][0x198], RZ ;  /* 0x0000660000147a10 */ /* 0x000fe40007ffe0ff */
[----:B------:R-:W-:Y:S02]  /*99fc0*/  ISETP.GE.AND P4, PT, R8, c[0x0][0x17c], PT ;  /* 0x00005f0008007a0c */ /* 0x000fe40003f86270 */
[----:B------:R-:W-:Y:S01]  /*99fd0*/  IADD3 R0, R20, c[0x0][0x198], RZ ;  /* 0x0000660014007a10 */ /* 0x000fe20007ffe0ff */
[----:B--2---:R0:W-:Y:S01]  /*99fe0*/  @P5 STG.E.U16 [R22.64], R16 ;  /* 0x0000001016005986 */ /* 0x0041e2000c101506 */
[----:B---3--:R-:W-:Y:S01]  /*99ff0*/  ISETP.LT.AND P5, PT, R3, c[0x0][0x178], !P2 ;  /* 0x00005e0003007a0c */ /* 0x008fe200057a1270 */
[----:B----4-:R-:W-:-:S02]  /*9a000*/  ISETP.LT.AND P2, PT, R21, c[0x0][0x178], !P2 ;  /* 0x00005e0015007a0c */ /* 0x010fc40005741270 */
[----:B------:R1:W-:Y:S01]  /*9a010*/  @P0 STG.E.U16 [R24.64], R2 ;  /* 0x0000000218000986 */ /* 0x0003e2000c101506 */
[----:B------:R-:W-:Y:S02]  /*9a020*/  PRMT R12, R2, 0x7632, R12 ;  /* 0x00007632020c7816 */ /* 0x000fe4000000000c */
[----:B------:R-:W-:Y:S02]  /*9a030*/  ISETP.LT.AND P6, PT, R3, c[0x0][0x178], !P3 ;  /* 0x00005e0003007a0c */ /* 0x000fe40005fc1270 */
[----:B------:R-:W-:Y:S01]  /*9a040*/  PRMT R8, R16, 0x7632, R8 ;  /* 0x0000763210087816 */ /* 0x000fe20000000008 */
[----:B------:R-:W-:Y:S01]  /*9a050*/  ISETP.LT.AND P3, PT, R21, c[0x0][0x178], !P3 ;  /* 0x00005e0015007a0c */ /* 0x000fe20005f61270 */
[----:B0-----:R-:W-:Y:S01]  /*9a060*/  IADD3 R16, R28, 0x1b2, RZ ;  /* 0x000001b21c107810 */ /* 0x001fe20007ffe0ff */
[----:B-1----:R-:W-:-:S04]  /*9a070*/  IMAD.WIDE R2, R20, 0x2, R6 ;  /* 0x0000000214027825 */ /* 0x002fc800078e0206 */
[----:B------:R-:W-:Y:S01]  /*9a080*/  IMAD.WIDE R20, R20, 0x2, R4 ;  /* 0x0000000214147825 */ /* 0x000fe200078e0204 */
[----:B------:R-:W2:Y:S04]  /*9a090*/  LDL.LU R24, [R1+0x664] ;  /* 0x0006640001187983 */ /* 0x000ea80000300800 */
[----:B------:R-:W-:Y:S01]  /*9a0a0*/  @P5 STG.E.U16 [R2.64], R8 ;  /* 0x0000000802005986 */ /* 0x000fe2000c101506 */
[----:B------:R-:W3:Y:S01]  /*9a0b0*/  LDL.LU R25, [R1+0x64] ;  /* 0x0000640001197983 */ /* 0x000ee20000300800 */
[----:B------:R-:W-:Y:S01]  /*9a0c0*/  ISETP.GE.AND P5, PT, R16, c[0x0][0x17c], PT ;  /* 0x00005f0010007a0c */ /* 0x000fe20003fa6270 */
[----:B------:R0:W-:Y:S01]  /*9a0d0*/  @P2 STG.E.U16 [R20.64], R12 ;  /* 0x0000000c14002986 */ /* 0x0001e2000c101506 */
[----:B------:R-:W4:Y:S04]  /*9a0e0*/  LDL.LU R16, [R1+0x654] ;  /* 0x0006540001107983 */ /* 0x000f280000300800 */
[----:B0-----:R-:W2:Y:S01]  /*9a0f0*/  LDL R21, [R1+0x1720] ;  /* 0x0017200001157983 */ /* 0x001ea20000100800 */
[----:B------:R-:W-:-:S04]  /*9a100*/  IADD3 R22, R28, 0x1b1, RZ ;  /* 0x000001b11c167810 */ /* 0x000fc80007ffe0ff */
[----:B------:R-:W-:Y:S01]  /*9a110*/  ISETP.GE.AND P0, PT, R22, c[0x0][0x17c], PT ;  /* 0x00005f0016007a0c */ /* 0x000fe20003f06270 */
[----:B------:R-:W-:-:S04]  /*9a120*/  IMAD.WIDE R22, R0, 0x2, R6 ;  /* 0x0000000200167825 */ /* 0x000fc800078e0206 */
[----:B------:R-:W-:Y:S01]  /*9a130*/  IMAD.WIDE R2, R0, 0x2, R4 ;  /* 0x0000000200027825 */ /* 0x000fe200078e0204 */
[----:B------:R-:W-:Y:S02]  /*9a140*/  IADD3 R8, R28, 0x1b3, RZ ;  /* 0x000001b31c087810 */ /* 0x000fe40007ffe0ff */
[----:B------:R-:W-:Y:S02]  /*9a150*/  IADD3 R0, R0, c[0x0][0x198], RZ ;  /* 0x0000660000007a10 */ /* 0x000fe40007ffe0ff */
[----:B------:R-:W-:Y:S02]  /*9a160*/  ISETP.GE.AND P2, PT, R8, c[0x0][0x17c], PT ;  /* 0x00005f0008007a0c */ /* 0x000fe40003f46270 */
[----:B------:R-:W-:Y:S01]  /*9a170*/  PRMT R12, R29, 0x7632, R12 ;  /* 0x000076321d0c7816 */ /* 0x000fe2000000000c */
[----:B----4-:R0:W-:Y:S01]  /*9a180*/  @P6 STG.E.U16 [R22.64], R16 ;  /* 0x0000001016006986 */ /* 0x0101e2000c101506 */
[----:B------:R1:W-:Y:S01]  /*9a190*/  @P3 STG.E.U16 [R2.64], R29 ;  /* 0x0000001d02003986 */ /* 0x0003e2000c101506 */
[----:B------:R-:W-:-:S02]  /*9a1a0*/  PRMT R8, R16, 0x7632, R8 ;  /* 0x0000763210087816 */ /* 0x000fc40000000008 */
[----:B--2---:R-:W-:Y:S01]  /*9a1b0*/  ISETP.LT.AND P6, PT, R21, c[0x0][0x178], !P1 ;  /* 0x00005e0015007a0c */ /* 0x004fe20004fc1270 */
[----:B0-----:R-:W2:Y:S01]  /*9a1c0*/  LDL R22, [R1+0x1724] ;  /* 0x0017240001167983 */ /* 0x001ea20000100800 */
[----:B-1----:R-:W-:Y:S01]  /*9a1d0*/  IMAD.WIDE R2, R0, 0x2, R6 ;  /* 0x0000000200027825 */ /* 0x002fe200078e0206 */
[----:B------:R-:W-:-:S03]  /*9a1e0*/  IADD3 R16, R28, 0x1b4, RZ ;  /* 0x000001b41c107810 */ /* 0x000fc60007ffe0ff */
[----:B------:R-:W4:Y:S01]  /*9a1f0*/  LDL.LU R29, [R1+0x684] ;  /* 0x00068400011d7983 */ /* 0x000f220000300800 */
[----:B------:R-:W3:Y:S06]  /*9a200*/  LDL.LU R23, [R1+0x44] ;  /* 0x0000440001177983 */ /* 0x000eec0000300800 */
[----:B------:R0:W-:Y:S01]  /*9a210*/  @P6 STG.E.U16 [R2.64], R8 ;  /* 0x0000000802006986 */ /* 0x0001e2000c101506 */
[----:B------:R-:W-:Y:S02]  /*9a220*/  ISETP.GE.AND P6, PT, R16, c[0x0][0x17c], PT ;  /* 0x00005f0010007a0c */ /* 0x000fe40003fc6270 */
[----:B------:R-:W3:Y:S01]  /*9a230*/  LDL R16, [R1+0x1720] ;  /* 0x0017200001107983 */ /* 0x000ee20000100800 */
[----:B------:R-:W-:Y:S01]  /*9a240*/  ISETP.LT.AND P3, PT, R21, c[0x0][0x178], !P4 ;  /* 0x00005e0015007a0c */ /* 0x000fe20006761270 */
[C---:B------:R-:W-:Y:S01]  /*9a250*/  IMAD.WIDE R20, R0.reuse, 0x2, R4 ;  /* 0x0000000200147825 */ /* 0x040fe200078e0204 */
[----:B------:R-:W-:-:S05]  /*9a260*/  IADD3 R0, R0, c[0x0][0x198], RZ ;  /* 0x0000660000007a10 */ /* 0x000fca0007ffe0ff */
[----:B0-----:R-:W-:Y:S01]  /*9a270*/  IMAD.WIDE R2, R0, 0x2, R6 ;  /* 0x0000000200027825 */ /* 0x001fe200078e0206 */
[----:B------:R-:W-:Y:S02]  /*9a280*/  IADD3 R8, R28, 0x1b5, RZ ;  /* 0x000001b51c087810 */ /* 0x000fe40007ffe0ff */
[C---:B--2---:R-:W-:Y:S02]  /*9a290*/  ISETP.LT.AND P1, PT, R22.reuse, c[0x0][0x178], !P1 ;  /* 0x00005e0016007a0c */ /* 0x044fe40004f21270 */
[----:B------:R-:W-:-:S11]  /*9a2a0*/  ISETP.LT.AND P4, PT, R22, c[0x0][0x178], !P4 ;  /* 0x00005e0016007a0c */ /* 0x000fd60006781270 */
[----:B------:R0:W-:Y:S01]  /*9a2b0*/  @P1 STG.E.U16 [R20.64], R12 ;  /* 0x0000000c14001986 */ /* 0x0001e2000c101506 */
[----:B---3--:R-:W-:Y:S01]  /*9a2c0*/  ISETP.LT.AND P1, PT, R16, c[0x0][0x178], !P0 ;  /* 0x00005e0010007a0c */ /* 0x008fe20004721270 */
[----:B------:R-:W-:Y:S02]  /*9a2d0*/  ISETP.LT.AND P0, PT, R22, c[0x0][0x178], !P0 ;  /* 0x00005e0016007a0c */ /* 0x000fe40004701270 */
[----:B------:R1:W-:Y:S01]  /*9a2e0*/  @P3 STG.E.U16 [R2.64], R24 ;  /* 0x0000001802003986 */ /* 0x0003e2000c101506 */
[----:B------:R-:W-:Y:S01]  /*9a2f0*/  ISETP.GE.AND P3, PT, R8, c[0x0][0x17c], PT ;  /* 0x00005f0008007a0c */ /* 0x000fe20003f66270 */
[----:B------:R-:W-:Y:S02]  /*9a300*/  PRMT R8, R24, 0x7632, R8 ;  /* 0x0000763218087816 */ /* 0x000fe40000000008 */
[C---:B0-----:R-:W-:Y:S01]  /*9a310*/  IMAD.WIDE R20, R0.reuse, 0x2, R4 ;  /* 0x0000000200147825 */ /* 0x041fe200078e0204 */
[----:B------:R-:W-:Y:S02]  /*9a320*/  IADD3 R0, R0, c[0x0][0x198], RZ ;  /* 0x0000660000007a10 */ /* 0x000fe40007ffe0ff */
[----:B------:R-:W-:Y:S01]  /*9a330*/  PRMT R12, R25, 0x7632, R12 ;  /* 0x00007632190c7816 */ /* 0x000fe2000000000c */
[----:B-1----:R-:W2:Y:S04]  /*9a340*/  LDL.LU R24, [R1+0x694] ;  /* 0x0006940001187983 */ /* 0x002ea80000300800 */
[----:B------:R0:W-:Y:S01]  /*9a350*/  @P4 STG.E.U16 [R20.64], R25 ;  /* 0x0000001914004986 */ /* 0x0001e2000c101506 */
[----:B------:R-:W-:Y:S01]  /*9a360*/  IMAD.WIDE R2, R0, 0x2, R6 ;  /* 0x0000000200027825 */ /* 0x000fe200078e0206 */
[----:B------:R-:W-:-:S04]  /*9a370*/  ISETP.LT.AND P4, PT, R16, c[0x0][0x178], !P5 ;  /* 0x00005e0010007a0c */ /* 0x000fc80006f81270 */
[----:B------:R1:W-:Y:S01]  /*9a380*/  @P1 STG.E.U16 [R2.64], R8 ;  /* 0x0000000802001986 */ /* 0x0003e2000c101506 */
[C---:B0-----:R-:W-:Y:S01]  /*9a390*/  IMAD.WIDE R20, R0.reuse, 0x2, R4 ;  /* 0x0000000200147825 */ /* 0x041fe200078e0204 */
[----:B------:R-:W-:Y:S02]  /*9a3a0*/  IADD3 R0, R0, c[0x0][0x198], RZ ;  /* 0x0000660000007a10 */ /* 0x000fe40007ffe0ff */
[----:B------:R-:W-:Y:S01]  /*9a3b0*/  ISETP.LT.AND P5, PT, R22, c[0x0][0x178], !P5 ;  /* 0x00005e0016007a0c */ /* 0x000fe20006fa1270 */
[----:B------:R-:W3:Y:S04]  /*9a3c0*/  LDL.LU R25, [R1+0x24] ;  /* 0x0000240001197983 */ /* 0x000ee80000300800 */
[----:B------:R-:W-:Y:S01]  /*9a3d0*/  @P0 STG.E.U16 [R20.64], R12 ;  /* 0x0000000c14000986 */ /* 0x000fe2000c101506 */
[----:B-1----:R-:W-:Y:S01]  /*9a3e0*/  IADD3 R8, R28, 0x1b6, RZ ;  /* 0x000001b61c087810 */ /* 0x002fe20007ffe0ff */
[----:B------:R-:W-:-:S03]  /*9a3f0*/  IMAD.WIDE R2, R0, 0x2, R6 ;  /* 0x0000000200027825 */ /* 0x000fc600078e0206 */
[----:B------:R-:W-:Y:S01]  /*9a400*/  ISETP.GE.AND P0, PT, R8, c[0x0][0x17c], PT ;  /* 0x00005f0008007a0c */ /* 0x000fe20003f06270 */
[----:B------:R-:W-:Y:S01]  /*9a410*/  IADD3 R8, R28, 0x1b7, RZ ;  /* 0x000001b71c087810 */ /* 0x000fe20007ffe0ff */
[----:B----4-:R0:W-:Y:S01]  /*9a420*/  @P4 STG.E.U16 [R2.64], R29 ;  /* 0x0000001d02004986 */ /* 0x0101e2000c101506 */
[----:B------:R-:W-:Y:S01]  /*9a430*/  ISETP.LT.AND P1, PT, R16, c[0x0][0x178], !P2 ;  /* 0x00005e0010007a0c */ /* 0x000fe20005721270 */
[----:B------:R-:W-:Y:S01]  /*9a440*/  ISETP.LT.AND P2, PT, R22, c[0x0][0x178], !P2 ;  /* 0x00005e0016007a0c */ /* 0x000fe20005741270 */
[----:B------:R-:W-:Y:S02]  /*9a450*/  ISETP.GE.AND P4, PT, R8, c[0x0][0x17c], PT ;  /* 0x00005f0008007a0c */ /* 0x000fe40003f86270 */
[----:B------:R-:W4:Y:S01]  /*9a460*/  LDL R8, [R1+0x1720] ;  /* 0x0017200001087983 */ /* 0x000f220000100800 */
[C---:B------:R-:W-:Y:S01]  /*9a470*/  IADD3 R16, R0.reuse, c[0x0][0x198], RZ ;  /* 0x0000660000107a10 */ /* 0x040fe20007ffe0ff */
[----:B0-----:R-:W-:Y:S01]  /*9a480*/  IMAD.WIDE R2, R0, 0x2, R4 ;  /* 0x0000000200027825 */ /* 0x001fe200078e0204 */
[----:B------:R-:W-:-:S03]  /*9a490*/  PRMT R0, R29, 0x7632, R0 ;  /* 0x000076321d007816 */ /* 0x000fc60000000000 */
[C---:B------:R-:W-:Y:S01]  /*9a4a0*/  IMAD.WIDE R20, R16.reuse, 0x2, R6 ;  /* 0x0000000210147825 */ /* 0x040fe200078e0206 */
[----:B------:R-:W-:Y:S01]  /*9a4b0*/  PRMT R12, R23, 0x7632, R12 ;  /* 0x00007632170c7816 */ /* 0x000fe2000000000c */
[----:B------:R-:W3:Y:S04]  /*9a4c0*/  LDL.LU R29, [R1+0x14] ;  /* 0x00001400011d7983 */ /* 0x000ee80000300800 */
[----:B------:R0:W-:Y:S01]  /*9a4d0*/  @P5 STG.E.U16 [R2.64], R23 ;  /* 0x0000001702005986 */ /* 0x0001e2000c101506 */
[----:B------:R-:W-:Y:S02]  /*9a4e0*/  @P1 STG.E.U16 [R20.64], R0 ;  /* 0x0000000014001986 */ /* 0x000fe4000c101506 */
[----:B0-----:R-:W-:-:S05]  /*9a4f0*/  IMAD.WIDE R2, R16, 0x2, R4 ;  /* 0x0000000210027825 */ /* 0x001fca00078e0204 */
[----:B------:R0:W-:Y:S04]  /*9a500*/  @P2 STG.E.U16 [R2.64], R12 ;  /* 0x0000000c02002986 */ /* 0x0001e8000c101506 */
[----:B0-----:R-:W3:Y:S01]  /*9a510*/  LDL R3, [R1+0x1720] ;  /* 0x0017200001037983 */ /* 0x001ee20000100800 */
[----:B------:R-:W-:-:S05]  /*9a520*/  IADD3 R0, R16, c[0x0][0x198], RZ ;  /* 0x0000660010007a10 */ /* 0x000fca0007ffe0ff */
[----:B------:R-:W-:Y:S01]  /*9a530*/  IMAD.WIDE R20, R0, 0x2, R6 ;  /* 0x0000000200147825 */ /* 0x000fe200078e0206 */
[----:B------:R-:W-:-:S04]  /*9a540*/  IADD3 R16, R28, 0x1b9, RZ ;  /* 0x000001b91c107810 */ /* 0x000fc80007ffe0ff */
[----:B------:R-:W-:Y:S02]  /*9a550*/  ISETP.GE.AND P2, PT, R16, c[0x0][0x17c], PT ;  /* 0x00005f0010007a0c */ /* 0x000fe40003f46270 */
[----:B--2---:R-:W-:Y:S02]  /*9a560*/  PRMT R16, R24, 0x7632, R16 ;  /* 0x0000763218107816 */ /* 0x004fe40000000010 */
[----:B----4-:R-:W-:Y:S01]  /*9a570*/  ISETP.LT.AND P5, PT, R8, c[0x0][0x178], !P6 ;  /* 0x00005e0008007a0c */ /* 0x010fe200077a1270 */
[----:B------:R-:W-:Y:S01]  /*9a580*/  ISETP.LT.AND P6, PT, R22, c[0x0][0x178], !P6 ;  /* 0x00005e0016007a0c */ /* 0x000fe200077c1270 */
[----:B------:R-:W-:Y:S01]  /*9a590*/  IADD3 R8, R28, 0x1b8, RZ ;  /* 0x000001b81c087810 */ /* 0x000fe20007ffe0ff */
[----:B------:R-:W-:-:S03]  /*9a5a0*/  IMAD.WIDE R22, R0, 0x2, R4 ;  /* 0x0000000200167825 */ /* 0x000fc600078e0204 */
[----:B------:R-:W-:Y:S02]  /*9a5b0*/  ISETP.GE.AND P1, PT, R8, c[0x0][0x17c], PT ;  /* 0x00005f0008007a0c */ /* 0x000fe40003f26270 */
[----:B------:R-:W2:Y:S05]  /*9a5c0*/  LDL R8, [R1+0x1724] ;  /* 0x0017240001087983 */ /* 0x000eaa0000100800 */
[----:B------:R0:W-:Y:S01]  /*9a5d0*/  @P5 STG.E.U16 [R20.64], R24 ;  /* 0x0000001814005986 */ /* 0x0001e2000c101506 */
[----:B---3--:R-:W-:Y:S01]  /*9a5e0*/  @P6 STG.E.U16 [R22.64], R25 ;  /* 0x0000001916006986 */ /* 0x008fe2000c101506 */
[----:B0-----:R-:W-:Y:S02]  /*9a5f0*/  IADD3 R20, R0, c[0x0][0x198], RZ ;  /* 0x0000660000147a10 */ /* 0x001fe40007ffe0ff */
[----:B------:R-:W-:-:S02]  /*9a600*/  ISETP.LT.AND P5, PT, R3, c[0x0][0x178], !P3 ;  /* 0x00005e0003007a0c */ /* 0x000fc40005fa1270 */
[----:B------:R-:W-:Y:S01]  /*9a610*/  ISETP.LT.AND P6, PT, R3, c[0x0][0x178], !P0 ;  /* 0x00005e0003007a0c */ /* 0x000fe200047c1270 */
[----:B------:R-:W-:-:S10]  /*9a620*/  IMAD.WIDE R2, R20, 0x2, R6 ;  /* 0x0000000214027825 */ /* 0x000fd400078e0206 */
[----:B------:R0:W-:Y:S04]  /*9a630*/  @P5 STG.E.U16 [R2.64], R16 ;  /* 0x0000001002005986 */ /* 0x0001e8000c101506 */
[----:B0-----:R-:W3:Y:S01]  /*9a640*/  LDL.LU R3, [R1+0x6a4] ;  /* 0x0006a40001037983 */ /* 0x001ee20000300800 */
[C---:B------:R-:W-:Y:S02]  /*9a650*/  IADD3 R0, R20.reuse, c[0x0][0x198], RZ ;  /* 0x0000660014007a10 */ /* 0x040fe40007ffe0ff */
[----:B------:R-:W-:Y:S01]  /*9a660*/  PRMT R12, R25, 0x7632, R12 ;  /* 0x00007632190c7816 */ /* 0x000fe2000000000c */
[----:B------:R-:W-:-:S04]  /*9a670*/  IMAD.WIDE R20, R20, 0x2, R4 ;  /* 0x0000000214147825 */ /* 0x000fc800078e0204 */
[----:B------:R-:W-:-:S04]  /*9a680*/  IMAD.WIDE R22, R0, 0x2, R6 ;  /* 0x0000000200167825 */ /* 0x000fc800078e0206 */
[----:B------:R-:W-:Y:S01]  /*9a690*/  IMAD.WIDE R24, R0, 0x2, R4 ;  /* 0x0000000200187825 */ /* 0x000fe200078e0204 */
[C---:B--2---:R-:W-:Y:S02]  /*9a6a0*/  ISETP.LT.AND P3, PT, R8.reuse, c[0x0][0x178], !P3 ;  /* 0x00005e0008007a0c */ /* 0x044fe40005f61270 */
[----:B------:R-:W-:-:S11]  /*9a6b0*/  ISETP.LT.AND P0, PT, R8, c[0x0][0x178], !P0 ;  /* 0x00005e0008007a0c */ /* 0x000fd60004701270 */
[----:B------:R-:W-:Y:S04]  /*9a6c0*/  @P3 STG.E.U16 [R20.64], R12 ;  /* 0x0000000c14003986 */ /* 0x000fe8000c101506 */
[----:B---3--:R-:W-:Y:S01]  /*9a6d0*/  @P6 STG.E.U16 [R22.64], R3 ;  /* 0x0000000316006986 */ /* 0x008fe2000c101506 */
[----:B------:R0:W-:Y:S03]  /*9a6e0*/  @P0 STG.E.U16 [R24.64], R29 ;  /* 0x0000001d18000986 */ /* 0x0001e6000c101506 */
[----:B0-----:R-:W2:Y:S01]  /*9a6f0*/  LDL R24, [R1+0x1720] ;  /* 0x0017200001187983 */ /* 0x001ea20000100800 */
[----:B------:R-:W3:Y:S01]  /*9a700*/  LDL.LU R25, [R1+0x1724] ;  /* 0x0017240001197983 */ /* 0x000ee20000300800 */
[----:B------:R-:W-:-:S02]  /*9a710*/  IADD3 R8, R28, 0x1ba, RZ ;  /* 0x000001ba1c087810 */ /* 0x000fc40007ffe0ff */
[----:B------:R-:W-:Y:S02]  /*9a720*/  IADD3 R20, R0, c[0x0][0x198], RZ ;  /* 0x0000660000147a10 */ /* 0x000fe40007ffe0ff */
[----:B------:R-:W-:Y:S01]  /*9a730*/  ISETP.GE.AND P5, PT, R8, c[0x0][0x17c], PT ;  /* 0x00005f0008007a0c */ /* 0x000fe20003fa6270 */
[----:B------:R-:W-:Y:S02]  /*9a740*/  PRMT R8, R3, 0x7632, R8 ;  /* 0x0000763203087816 */ /* 0x000fe40000000008 */
[----:B------:R-:W-:Y:S01]  /*9a750*/  IMAD.WIDE R2, R20, 0x2, R6 ;  /* 0x0000000214027825 */ /* 0x000fe200078e0206 */
[----:B------:R-:W-:Y:S02]  /*9a760*/  IADD3 R16, R28, 0x1bc, RZ ;  /* 0x000001bc1c107810 */ /* 0x000fe40007ffe0ff */
[----:B------:R-:W-:Y:S02]  /*9a770*/  PRMT R12, R29, 0x7632, R12 ;  /* 0x000076321d0c7816 */ /* 0x000fe4000000000c */
[----:B------:R-:W4:Y:S01]  /*9a780*/  LDL.LU R29, [R1+0x6c4] ;  /* 0x0006c400011d7983 */ /* 0x000f220000300800 */
[----:B--2---:R-:W-:-:S13]  /*9a790*/  ISETP.LT.AND P0, PT, R24, c[0x0][0x178], !P4 ;  /* 0x00005e0018007a0c */ /* 0x004fda0006701270 */
[----:B------:R0:W-:Y:S01]  /*9a7a0*/  @P0 STG.E.U16 [R2.64], R8 ;  /* 0x0000000802000986 */ /* 0x0001e2000c101506 */
[----:B------:R-:W-:Y:S02]  /*9a7b0*/  ISETP.GE.AND P0, PT, R16, c[0x0][0x17c], PT ;  /* 0x00005f0010007a0c */ /* 0x000fe40003f06270 */
[----:B------:R-:W2:Y:S01]  /*9a7c0*/  LDL.LU R16, [R1+0x6d4] ;  /* 0x0006d40001107983 */ /* 0x000ea20000300800 */
[C---:B---3--:R-:W-:Y:S02]  /*9a7d0*/  ISETP.LT.AND P4, PT, R25.reuse, c[0x0][0x178], !P4 ;  /* 0x00005e0019007a0c */ /* 0x048fe40006781270 */
[----:B------:R-:W-:Y:S01]  /*9a7e0*/  ISETP.LT.AND P3, PT, R24, c[0x0][0x178], !P1 ;  /* 0x00005e0018007a0c */ /* 0x000fe20004f61270 */
[----:B------:R-:W-:Y:S01]  /*9a7f0*/  ISETP.LT.AND P1, PT, R25, c[0x0][0x178], !P1 ;  /* 0x00005e0019007a0c */ /* 0x000fe20004f21270 */
[----:B------:R-:W-:Y:S02]  /*9a800*/  IADD3 R22, R28, 0x1bb, RZ ;  /* 0x000001bb1c167810 */ /* 0x000fe40007ffe0ff */
[C---:B------:R-:W-:Y:S01]  /*9a810*/  IADD3 R0, R20.reuse, c[0x0][0x198], RZ ;  /* 0x0000660014007a10 */ /* 0x040fe20007ffe0ff */
[----:B------:R-:W-:Y:S01]  /*9a820*/  IMAD.WIDE R20, R20, 0x2, R4 ;  /* 0x0000000214147825 */ /* 0x000fe200078e0204 */
[----:B------:R-:W-:-:S03]  /*9a830*/  ISETP.GE.AND P6, PT, R22, c[0x0][0x17c], PT ;  /* 0x00005f0016007a0c */ /* 0x000fc60003fc6270 */
[----:B------:R-:W-:-:S04]  /*9a840*/  IMAD.WIDE R22, R0, 0x2, R6 ;  /* 0x0000000200167825 */ /* 0x000fc800078e0206 */
[----:B0-----:R-:W-:Y:S01]  /*9a850*/  IMAD.WIDE R2, R0, 0x2, R4 ;  /* 0x0000000200027825 */ /* 0x001fe200078e0204 */
[----:B------:R0:W-:Y:S02]  /*9a860*/  @P4 STG.E.U16 [R20.64], R12 ;  /* 0x0000000c14004986 */ /* 0x0001e4000c101506 */
[----:B0-----:R-:W-:Y:S02]  /*9a870*/  PRMT R12, R26, 0x7632, R12 ;  /* 0x000076321a0c7816 */ /* 0x001fe4000000000c */
[----:B------:R-:W-:Y:S01]  /*9a880*/  ISETP.LT.AND P4, PT, R24, c[0x0][0x178], !P2 ;  /* 0x00005e0018007a0c */ /* 0x000fe20005781270 */
[----:B------:R-:W-:Y:S01]  /*9a890*/  ISETP.LT.AND P2, PT, R25, c[0x0][0x178], !P2 ;  /* 0x00005e0019007a0c */ /* 0x000fe20005741270 */
[----:B--2---:R-:W-:Y:S01]  /*9a8a0*/  @P3 STG.E.U16 [R22.64], R16 ;  /* 0x0000001016003986 */ /* 0x004fe2000c101506 */
[----:B------:R0:W-:Y:S03]  /*9a8b0*/  @P1 STG.E.U16 [R2.64], R26 ;  /* 0x0000001a02001986 */ /* 0x0001e6000c101506 */
[----:B0-----:R-:W2:Y:S01]  /*9a8c0*/  LDL.LU R26, [R1+0x237c] ;  /* 0x00237c00011a7983 */ /* 0x001ea20000300800 */
[----:B------:R-:W3:Y:S01]  /*9a8d0*/  LDL.LU R23, [R1+0x6b4] ;  /* 0x0006b40001177983 */ /* 0x000ee20000300800 */
[----:B------:R-:W-:-:S02]  /*9a8e0*/  IADD3 R8, R28, 0x1bd, RZ ;  /* 0x000001bd1c087810 */ /* 0x000fc40007ffe0ff */
[----:B------:R-:W-:Y:S02]  /*9a8f0*/  IADD3 R0, R0, c[0x0][0x198], RZ ;  /* 0x0000660000007a10 */ /* 0x000fe40007ffe0ff */
[----:B------:R-:W-:Y:S01]  /*9a900*/  ISETP.LT.AND P1, PT, R24, c[0x0][0x178], !P5 ;  /* 0x00005e0018007a0c */ /* 0x000fe20006f21270 */
[----:B------:R-:W-:Y:S01]  /*9a910*/  ISETP.LT.AND P5, PT, R25, c[0x0][0x178], !P5 ;  /* 0x00005e0019007a0c */ /* 0x000fe20006fa1270 */
[----:B------:R-:W-:Y:S01]  /*9a920*/  ISETP.GE.AND P3, PT, R8, c[0x0][0x17c], PT ;  /* 0x00005f0008007a0c */ /* 0x000fe20003f66270 */
[----:B------:R-:W-:Y:S02]  /*9a930*/  PRMT R8, R16, 0x7632, R8 ;  /* 0x0000763210087816 */ /* 0x000fe40000000008 */
[----:B------:R-:W-:-:S04]  /*9a940*/  IMAD.WIDE R2, R0, 0x2, R6 ;  /* 0x0000000200027825 */ /* 0x000fc800078e0206 */
[C---:B------:R-:W-:Y:S01]  /*9a950*/  IMAD.WIDE R20, R0.reuse, 0x2, R4 ;  /* 0x0000000200147825 */ /* 0x040fe200078e0204 */
[----:B------:R-:W-:Y:S02]  /*9a960*/  IADD3 R0, R0, c[0x0][0x198], RZ ;  /* 0x0000660000007a10 */ /* 0x000fe40007ffe0ff */
[----:B------:R-:W-:Y:S01]  /*9a970*/  IADD3 R16, R28, 0x1be, RZ ;  /* 0x000001be1c107810 */ /* 0x000fe20007ffe0ff */
[----:B------:R0:W-:Y:S01]  /*9a980*/  @P4 STG.E.U16 [R2.64], R8 ;  /* 0x0000000802004986 */ /* 0x0001e2000c101506 */
[----:B------:R1:W-:Y:S01]  /*9a990*/  @P2 STG.E.U16 [R20.64], R12 ;  /* 0x0000000c14002986 */ /* 0x0003e2000c101506 */
[----:B------:R-:W-:Y:S02]  /*9a9a0*/  ISETP.LT.AND P2, PT, R24, c[0x0][0x178], !P6 ;  /* 0x00005e0018007a0c */ /* 0x000fe40007741270 */
[----:B------:R-:W-:Y:S01]  /*9a9b0*/  ISETP.GE.AND P4, PT, R16, c[0x0][0x17c], PT ;  /* 0x00005f0010007a0c */ /* 0x000fe20003f86270 */
[----:B------:R-:W-:Y:S01]  /*9a9c0*/  ISETP.LT.AND P6, PT, R25, c[0x0][0x178], !P6 ;  /* 0x00005e0019007a0c */ /* 0x000fe200077c1270 */
[----:B----4-:R-:W-:Y:S01]  /*9a9d0*/  PRMT R16, R29, 0x7632, R16 ;  /* 0x000076321d107816 */ /* 0x010fe20000000010 */
[----:B0-----:R-:W-:-:S04]  /*9a9e0*/  IMAD.WIDE R2, R0, 0x2, R6 ;  /* 0x0000000200027825 */ /* 0x001fc800078e0206 */
[----:B-1----:R-:W-:Y:S01]  /*9a9f0*/  IMAD.WIDE R20, R0, 0x2, R4 ;  /* 0x0000000200147825 */ /* 0x002fe200078e0204 */
[----:B------:R-:W-:Y:S02]  /*9aa00*/  IADD3 R8, R28, 0x1bf, RZ ;  /* 0x000001bf1c087810 */ /* 0x000fe40007ffe0ff */
[----:B------:R-:W-:Y:S01]  /*9aa10*/  IADD3 R0, R0, c[0x0][0x198], RZ ;  /* 0x0000660000007a10 */ /* 0x000fe20007ffe0ff */
[----:B------:R0:W-:Y:S01]  /*9aa20*/  @P1 STG.E.U16 [R2.64], R29 ;  /* 0x0000001d02001986 */ /* 0x0001e2000c101506 */
[----:B------:R1:W-:Y:S01]  /*9aa30*/  @P5 STG.E.U16 [R20.64], R9 ;  /* 0x0000000914005986 */ /* 0x0003e2000c101506 */
[----:B------:R-:W-:Y:S02]  /*9aa40*/  ISETP.LT.AND P5, PT, R24, c[0x0][0x178], !P0 ;  /* 0x00005e0018007a0c */ /* 0x000fe400047a1270 */
[----:B------:R-:W-:Y:S02]  /*9aa50*/  ISETP.GE.AND P1, PT, R8, c[0x0][0x17c], PT ;  /* 0x00005f0008007a0c */ /* 0x000fe40003f26270 */
[----:B------:R-:W-:Y:S01]  /*9aa60*/  PRMT R12, R9, 0x7632, R12 ;  /* 0x00007632090c7816 */ /* 0x000fe2000000000c */
[----:B0-----:R-:W4:Y:S01]  /*9aa70*/  LDL.LU R29, [R1+0x674] ;  /* 0x00067400011d7983 */ /* 0x001f220000300800 */
[----:B------:R-:W-:-:S04]  /*9aa80*/  IMAD.WIDE R2, R0, 0x2, R6 ;  /* 0x0000000200027825 */ /* 0x000fc800078e0206 */
[C---:B-1----:R-:W-:Y:S01]  /*9aa90*/  IMAD.WIDE R8, R0.reuse, 0x2, R4 ;  /* 0x0000000200087825 */ /* 0x042fe200078e0204 */
[----:B------:R-:W-:Y:S01]  /*9aaa0*/  IADD3 R0, R0, c[0x0][0x198], RZ ;  /* 0x0000660000007a10 */ /* 0x000fe20007ffe0ff */
[----:B------:R0:W-:Y:S03]  /*9aab0*/  @P2 STG.E.U16 [R2.64], R16 ;  /* 0x0000001002002986 */ /* 0x0001e6000c101506 */
[----:B------:R1:W-:Y:S02]  /*9aac0*/  @P6 STG.E.U16 [R8.64], R12 ;  /* 0x0000000c08006986 */ /* 0x0003e4000c101506 */
[C---:B0-----:R-:W-:Y:S01]  /*9aad0*/  IMAD.WIDE R2, R0.reuse, 0x2, R6 ;  /* 0x0000000200027825 */ /* 0x041fe200078e0206 */
[----:B-1----:R-:W-:-:S04]  /*9aae0*/  IADD3 R12, R0, c[0x0][0x198], RZ ;  /* 0x00006600000c7a10 */ /* 0x002fc80007ffe0ff */
[----:B---3--:R0:W-:Y:S02]  /*9aaf0*/  @P5 STG.E.U16 [R2.64], R23 ;  /* 0x0000001702005986 */ /* 0x0081e4000c101506 */
[----:B0-----:R-:W-:Y:S01]  /*9ab00*/  IMAD.WIDE R2, R0, 0x2, R4 ;  /* 0x0000000200027825 */ /* 0x001fe200078e0204 */
[----:B------:R-:W-:Y:S02]  /*9ab10*/  PRMT R0, R23, 0x7632, R0 ;  /* 0x0000763217007816 */ /* 0x000fe40000000000 */
[----:B------:R-:W3:Y:S01]  /*9ab20*/  LDL.LU R23, [R1+0x5e8] ;  /* 0x0005e80001177983 */ /* 0x000ee20000300800 */
[C---:B------:R-:W-:Y:S02]  /*9ab30*/  ISETP.LT.AND P0, PT, R25.reuse, c[0x0][0x178], !P0 ;  /* 0x00005e0019007a0c */ /* 0x040fe40004701270 */
[----:B------:R-:W-:Y:S02]  /*9ab40*/  ISETP.LT.AND P6, PT, R24, c[0x0][0x178], !P3 ;  /* 0x00005e0018007a0c */ /* 0x000fe40005fc1270 */
[----:B------:R-:W-:Y:S01]  /*9ab50*/  IADD3 R8, R28, 0x1c1, RZ ;  /* 0x000001c11c087810 */ /* 0x000fe20007ffe0ff */
[----:B------:R-:W-:-:S03]  /*9ab60*/  ISETP.LT.AND P3, PT, R25, c[0x0][0x178], !P3 ;  /* 0x00005e0019007a0c */ /* 0x000fc60005f61270 */
[----:B------:R-:W-:Y:S01]  /*9ab70*/  ISETP.GE.AND P5, PT, R8, c[0x0][0x17c], PT ;  /* 0x00005f0008007a0c */ /* 0x000fe20003fa6270 */
[----:B------:R-:W-:Y:S01]  /*9ab80*/  IMAD.WIDE R8, R12, 0x2, R6 ;  /* 0x000000020c087825 */ /* 0x000fe200078e0206 */
[----:B------:R-:W-:-:S03]  /*9ab90*/  IADD3 R16, R28, 0x1c0, RZ ;  /* 0x000001c01c107810 */ /* 0x000fc60007ffe0ff */
[----:B------:R-:W-:Y:S01]  /*9aba0*/  @P0 STG.E.U16 [R2.64], R13 ;  /* 0x0000000d02000986 */ /* 0x000fe2000c101506 */
[----:B------:R-:W-:Y:S01]  /*9abb0*/  ISETP.LT.AND P0, PT, R24, c[0x0][0x178], !P4 ;  /* 0x00005e0018007a0c */ /* 0x000fe20006701270 */
[----:B------:R-:W-:Y:S02]  /*9abc0*/  ISETP.LT.AND P4, PT, R25, c[0x0][0x178], !P4 ;  /* 0x00005e0019007a0c */ /* 0x000fe40006781270 */
[----:B------:R0:W-:Y:S01]  /*9abd0*/  @P6 STG.E.U16 [R8.64], R0 ;  /* 0x0000000008006986 */ /* 0x0001e2000c101506 */
[----:B------:R-:W-:Y:S01]  /*9abe0*/  ISETP.GE.AND P2, PT, R16, c[0x0][0x17c], PT ;  /* 0x00005f0010007a0c */ /* 0x000fe20003f46270 */
[----:B------:R-:W-:Y:S01]  /*9abf0*/  PRMT R16, R13, 0x7632, R16 ;  /* 0x000076320d107816 */ /* 0x000fe20000000010 */
[C---:B0-----:R-:W-:Y:S01]  /*9ac00*/  IADD3 R0, R12.reuse, c[0x0][0x198], RZ ;  /* 0x000066000c007a10 */ /* 0x041fe20007ffe0ff */
[----:B------:R-:W-:-:S04]  /*9ac10*/  IMAD.WIDE R2, R12, 0x2, R4 ;  /* 0x000000020c027825 */ /* 0x000fc800078e0204 */
[----:B------:R-:W-:-:S04]  /*9ac20*/  IMAD.WIDE R8, R0, 0x2, R6 ;  /* 0x0000000200087825 */ /* 0x000fc800078e0206 */
[----:B------:R-:W-:Y:S01]  /*9ac30*/  IMAD.WIDE R12, R0, 0x2, R4 ;  /* 0x00000002000c7825 */ /* 0x000fe200078e0204 */
[----:B------:R-:W-:Y:S03]  /*9ac40*/  @P3 STG.E.U16 [R2.64], R16 ;  /* 0x0000001002003986 */ /* 0x000fe6000c101506 */
[----:B----4-:R0:W-:Y:S01]  /*9ac50*/  @P0 STG.E.U16 [R8.64], R29 ;  /* 0x0000001d08000986 */ /* 0x0101e2000c101506 */
[C---:B------:R-:W-:Y:S01]  /*9ac60*/  ISETP.LT.AND P0, PT, R24.reuse, c[0x0][0x178], !P1 ;  /* 0x00005e0018007a0c */ /* 0x040fe20004f01270 */
[C---:B------:R-:W-:Y:S01]  /*9ac70*/  ISETP.LT.AND P1, PT, R25.reuse, c[0x0][0x178], !P1 ;  /* 0x00005e0019007a0c */ /* 0x040fe20004f21270 */
[----:B------:R1:W-:Y:S01]  /*9ac80*/  @P4 STG.E.U16 [R12.64], R17 ;  /* 0x000000110c004986 */ /* 0x0003e2000c101506 */
[----:B------:R-:W-:Y:S02]  /*9ac90*/  ISETP.LT.AND P4, PT, R24, c[0x0][0x178], !P2 ;  /* 0x00005e0018007a0c */ /* 0x000fe40005781270 */
[C---:B------:R-:W-:Y:S01]  /*9aca0*/  IADD3 R20, R28.reuse, 0x1c2, RZ ;  /* 0x000001c21c147810 */ /* 0x040fe20007ffe0ff */
[----:B------:R-:W-:Y:S01]  /*9acb0*/  ISETP.LT.AND P2, PT, R25, c[0x0][0x178], !P2 ;  /* 0x00005e0019007a0c */ /* 0x000fe20005741270 */
[----:B------:R-:W-:-:S02]  /*9acc0*/  IADD3 R21, R28, 0x1c3, RZ ;  /* 0x000001c31c157810 */ /* 0x000fc40007ffe0ff */
[----:B0-----:R-:W-:Y:S02]  /*9acd0*/  IADD3 R8, R0, c[0x0][0x198], RZ ;  /* 0x0000660000087a10 */ /* 0x001fe40007ffe0ff */
[----:B------:R-:W-:Y:S02]  /*9ace0*/  ISETP.GE.AND P6, PT, R20, c[0x0][0x17c], PT ;  /* 0x00005f0014007a0c */ /* 0x000fe40003fc6270 */
[C---:B------:R-:W-:Y:S02]  /*9acf0*/  IADD3 R0, R8.reuse, c[0x0][0x198], RZ ;  /* 0x0000660008007a10 */ /* 0x040fe40007ffe0ff */
[----:B------:R-:W-:Y:S01]  /*9ad00*/  ISETP.GE.AND P3, PT, R21, c[0x0][0x17c], PT ;  /* 0x00005f0015007a0c */ /* 0x000fe20003f66270 */
[----:B------:R-:W-:Y:S02]  /*9ad10*/  PRMT R20, R29, 0x7632, R20 ;  /* 0x000076321d147816 */ /* 0x000fe40000000014 */
[----:B------:R-:W-:Y:S01]  /*9ad20*/  IMAD.WIDE R2, R8, 0x2, R6 ;  /* 0x0000000208027825 */ /* 0x000fe200078e0206 */
[----:B------:R-:W-:-:S03]  /*9ad30*/  PRMT R21, R17, 0x7632, R21 ;  /* 0x0000763211157816 */ /* 0x000fc60000000015 */
[----:B------:R-:W-:-:S04]  /*9ad40*/  IMAD.WIDE R8, R8, 0x2, R4 ;  /* 0x0000000208087825 */ /* 0x000fc800078e0204 */
[----:B-1----:R-:W-:Y:S01]  /*9ad50*/  IMAD.WIDE R12, R0, 0x2, R6 ;  /* 0x00000002000c7825 */ /* 0x002fe200078e0206 */
[----:B------:R-:W-:-:S03]  /*9ad60*/  IADD3 R22, R28, 0x1c4, RZ ;  /* 0x000001c41c167810 */ /* 0x000fc60007ffe0ff */
[----:B------:R-:W-:Y:S01]  /*9ad70*/  IMAD.WIDE R16, R0, 0x2, R4 ;  /* 0x0000000200107825 */ /* 0x000fe200078e0204 */
[----:B------:R-:W-:Y:S03]  /*9ad80*/  @P0 STG.E.U16 [R2.64], R20 ;  /* 0x0000001402000986 */ /* 0x000fe6000c101506 */
[----:B------:R-:W-:Y:S01]  /*9ad90*/  @P1 STG.E.U16 [R8.64], R21 ;  /* 0x0000001508001986 */ /* 0x000fe2000c101506 */
[----:B------:R-:W4:Y:S01]  /*9ada0*/  LDL.LU R29, [R1+0x38] ;  /* 0x00003800011d7983 */ /* 0x000f220000300800 */
[----:B------:R-:W-:Y:S02]  /*9adb0*/  ISETP.GE.AND P0, PT, R22, c[0x0][0x17c], PT ;  /* 0x00005f0016007a0c */ /* 0x000fe40003f06270 */
[----:B------:R-:W4:Y:S01]  /*9adc0*/  LDL.LU R22, [R1+0x5f8] ;  /* 0x0005f80001167983 */ /* 0x000f220000300800 */
[----:B------:R-:W-:Y:S01]  /*9add0*/  ISETP.LT.AND P1, PT, R24, c[0x0][0x178], !P5 ;  /* 0x00005e0018007a0c */ /* 0x000fe20006f21270 */
[----:B---3--:R-:W-:Y:S01]  /*9ade0*/  @P4 STG.E.U16 [R12.64], R23 ;  /* 0x000000170c004986 */ /* 0x008fe2000c101506 */
[----:B--2---:R0:W-:Y:S02]  /*9adf0*/  @P2 STG.E.U16 [R16.64], R26 ;  /* 0x0000001a10002986 */ /* 0x0041e4000c101506 */
[----:B0-----:R-:W-:-:S02]  /*9ae00*/  PRMT R17, R23, 0x7632, R17 ;  /* 0x0000763217117816 */ /* 0x001fc40000000011 */
[----:B------:R-:W-:Y:S01]  /*9ae10*/  PRMT R16, R26, 0x7632, R16 ;  /* 0x000076321a107816 */ /* 0x000fe20000000010 */
[----:B------:R-:W2:Y:S01]  /*9ae20*/  LDL.LU R23, [R1+0x608] ;  /* 0x0006080001177983 */ /* 0x000ea20000300800 */
[----:B------:R-:W3:Y:S02]  /*9ae30*/  LDL.LU R24, [R1+0x58] ;  /* 0x0000580001187983 */ /* 0x000ee40000300800 */
[----:B------:R-:W2:Y:S01]  /*9ae40*/  LDL.LU R26, [R1+0x1720] ;  /* 0x00172000011a7983 */ /* 0x000ea20000300800 */
[----:B------:R-:W-:Y:S02]  /*9ae50*/  IADD3 R8, R0, c[0x0][0x198], RZ ;  /* 0x0000660000087a10 */ /* 0x000fe40007ffe0ff */
[----:B------:R-:W-:Y:S02]  /*9ae60*/  ISETP.LT.AND P5, PT, R25, c[0x0][0x178], !P5 ;  /* 0x00005e0019007a0c */ /* 0x000fe40006fa1270 */
[----:B------:R-:W-:Y:S02]  /*9ae70*/  IADD3 R12, R28, 0x1c5, RZ ;  /* 0x000001c51c0c7810 */ /* 0x000fe40007ffe0ff */
[C---:B------:R-:W-:Y:S01]  /*9ae80*/  IADD3 R20, R8.reuse, c[0x0][0x198], RZ ;  /* 0x0000660008147a10 */ /* 0x040fe20007ffe0ff */
[----:B------:R-:W-:-:S04]  /*9ae90*/  IMAD.WIDE R2, R8, 0x2, R6 ;  /* 0x0000000208027825 */ /* 0x000fc800078e0206 */
[----:B------:R-:W-:Y:S01]  /*9aea0*/  IMAD.WIDE R8, R8, 0x2, R4 ;  /* 0x0000000208087825 */ /* 0x000fe200078e0204 */
[----:B------:R-:W-:-:S03]  /*9aeb0*/  ISETP.GE.AND P4, PT, R12, c[0x0][0x17c], PT ;  /* 0x00005f000c007a0c */ /* 0x000fc60003f86270 */
[C---:B------:R-:W-:Y:S01]  /*9aec0*/  IMAD.WIDE R12, R20.reuse, 0x2, R6 ;  /* 0x00000002140c7825 */ /* 0x040fe200078e0206 */
[----:B------:R0:W-:Y:S04]  /*9aed0*/  @P1 STG.E.U16 [R2.64], R17 ;  /* 0x0000001102001986 */ /* 0x0001e8000c101506 */
[----:B------:R-:W-:Y:S01]  /*9aee0*/  @P5 STG.E.U16 [R8.64], R16 ;  /* 0x0000001008005986 */ /* 0x000fe2000c101506 */
[----:B0-----:R-:W-:Y:S01]  /*9aef0*/  IMAD.WIDE R2, R20, 0x2, R4 ;  /* 0x0000000214027825 */ /* 0x001fe200078e0204 */
[----:B------:R-:W-:-:S04]  /*9af00*/  IADD3 R0, R28, 0x1c6, RZ ;  /* 0x000001c61c007810 */ /* 0x000fc80007ffe0ff */
[----:B------:R-:W-:Y:S01]  /*9af10*/  ISETP.GE.AND P1, PT, R0, c[0x0][0x17c], PT ;  /* 0x00005f0000007a0c */ /* 0x000fe20003f26270 */
[----:B------:R-:W-:Y:S01]  /*9af20*/  IADD3 R0, R28, 0x1c7, RZ ;  /* 0x000001c71c007810 */ /* 0x000fe20007ffe0ff */
[----:B--2---:R-:W-:Y:S01]  /*9af30*/  ISETP.LT.AND P2, PT, R26, c[0x0][0x178], !P6 ;  /* 0x00005e001a007a0c */ /* 0x004fe20007741270 */
[----:B------:R-:W-:-:S12]  /*9af40*/  ISETP.LT.AND P6, PT, R25, c[0x0][0x178], !P6 ;  /* 0x00005e0019007a0c */ /* 0x000fd800077c1270 */
[----:B----4-:R0:W-:Y:S01]  /*9af50*/  @P2 STG.E.U16 [R12.64], R22 ;  /* 0x000000160c002986 */ /* 0x0101e2000c101506 */
[----:B------:R1:W-:Y:S01]  /*9af60*/  @P6 STG.E.U16 [R2.64], R29 ;  /* 0x0000001d02006986 */ /* 0x0003e2000c101506 */
[----:B0-----:R-:W-:Y:S02]  /*9af70*/  PRMT R13, R29, 0x7632, R13 ;  /* 0x000076321d0d7816 */ /* 0x001fe4000000000d */
[----:B-1----:R-:W2:Y:S01]  /*9af80*/  LDL.LU R29, [R1+0x618] ;  /* 0x00061800011d7983 */ /* 0x002ea20000300800 */
[----:B------:R-:W4:Y:S01]  /*9af90*/  LDL.LU R17, [R1+0xb8] ;  /* 0x0000b80001117983 */ /* 0x000f220000300800 */
[----:B------:R-:W-:Y:S01]  /*9afa0*/  ISETP.LT.AND P5, PT, R26, c[0x0][0x178], !P3 ;  /* 0x00005e001a007a0c */ /* 0x000fe20005fa1270 */
[----:B------:R-:W-:Y:S01]  /*9afb0*/  ISETP.LT.AND P3, PT, R25, c[0x0][0x178], !P3 ;  /* 0x00005e0019007a0c */ /* 0x000fe20005f61270 */
[----:B------:R-:W-:Y:S01]  /*9afc0*/  ISETP.GE.AND P2, PT, R0, c[0x0][0x17c], PT ;  /* 0x00005f0000007a0c */ /* 0x000fe20003f46270 */
[----:B------:R-:W-:Y:S01]  /*9afd0*/  IADD3 R0, R20, c[0x0][0x198], RZ ;  /* 0x0000660014007a10 */ /* 0x000fe20007ffe0ff */
[----:B------:R-:W-:-:S02]  /*9afe0*/  ISETP.LT.AND P6, PT, R26, c[0x0][0x178], !P0 ;  /* 0x00005e001a007a0c */ /* 0x000fc400047c1270 */
[----:B------:R-:W-:Y:S01]  /*9aff0*/  PRMT R12, R22, 0x7632, R12 ;  /* 0x00007632160c7816 */ /* 0x000fe2000000000c */
[----:B------:R-:W-:Y:S01]  /*9b000*/  ISETP.LT.AND P0, PT, R25, c[0x0][0x178], !P0 ;  /* 0x00005e0019007a0c */ /* 0x000fe20004701270 */
[----:B------:R-:W4:Y:S01]  /*9b010*/  LDL.LU R22, [R1+0x628] ;  /* 0x0006280001167983 */ /* 0x000f220000300800 */
[----:B------:R-:W-:-:S04]  /*9b020*/  IMAD.WIDE R8, R0, 0x2, R6 ;  /* 0x0000000200087825 */ /* 0x000fc800078e0206 */
[C---:B------:R-:W-:Y:S01]  /*9b030*/  IMAD.WIDE R2, R0.reuse, 0x2, R4 ;  /* 0x0000000200027825 */ /* 0x040fe200078e0204 */
[----:B------:R-:W-:Y:S01]  /*9b040*/  IADD3 R0, R0, c[0x0][0x198], RZ ;  /* 0x0000660000007a10 */ /* 0x000fe20007ffe0ff */
[----:B------:R-:W-:Y:S03]  /*9b050*/  @P5 STG.E.U16 [R8.64], R12 ;  /* 0x0000000c08005986 */ /* 0x000fe6000c101506 */
[----:B------:R0:W-:Y:S01]  /*9b060*/  @P3 STG.E.U16 [R2.64], R13 ;  /* 0x0000000d02003986 */ /* 0x0001e2000c101506 */
[----:B------:R-:W-:Y:S01]  /*9b070*/  ISETP.LT.AND P3, PT, R26, c[0x0][0x178], !P4 ;  /* 0x00005e001a007a0c */ /* 0x000fe20006761270 */
[----:B0-----:R-:W-:Y:S01]  /*9b080*/  IMAD.WIDE R2, R0, 0x2, R6 ;  /* 0x0000000200027825 */ /* 0x001fe200078e0206 */
[----:B------:R-:W-:-:S03]  /*9b090*/  IADD3 R12, R28, 0x1c9, RZ ;  /* 0x000001c91c0c7810 */ /* 0x000fc60007ffe0ff */
[----:B------:R-:W-:Y:S01]  /*9b0a0*/  IMAD.WIDE R8, R0, 0x2, R4 ;  /* 0x0000000200087825 */ /* 0x000fe200078e0204 */
[----:B------:R-:W-:Y:S01]  /*9b0b0*/  @P6 STG.E.U16 [R2.64], R23 ;  /* 0x0000001702006986 */ /* 0x000fe2000c101506 */
[----:B------:R-:W-:-:S03]  /*9b0c0*/  ISETP.GE.AND P6, PT, R12, c[0x0][0x17c], PT ;  /* 0x00005f000c007a0c */ /* 0x000fc60003fc6270 */
[----:B---3--:R0:W-:Y:S01]  /*9b0d0*/  @P0 STG.E.U16 [R8.64], R24 ;  /* 0x0000001808000986 */ /* 0x0081e2000c101506 */
[----:B------:R-:W-:Y:S02]  /*9b0e0*/  PRMT R12, R24, 0x7632, R12 ;  /* 0x00007632180c7816 */ /* 0x000fe4000000000c */
[----:B------:R-:W-:Y:S02]  /*9b0f0*/  IADD3 R0, R0, c[0x0][0x198], RZ ;  /* 0x0000660000007a10 */ /* 0x000fe40007ffe0ff */
[----:B------:R-:W-:Y:S02]  /*9b100*/  ISETP.LT.AND P4, PT, R25, c[0x0][0x178], !P4 ;  /* 0x00005e0019007a0c */ /* 0x000fe40006781270 */
[----:B------:R-:W-:Y:S01]  /*9b110*/  ISETP.LT.AND P0, PT, R26, c[0x0][0x178], !P1 ;  /* 0x00005e001a007a0c */ /* 0x000fe20004f01270 */
[----:B0-----:R-:W3:Y:S01]  /*9b120*/  LDL.LU R24, [R1+0xa8] ;  /* 0x0000a80001187983 */ /* 0x001ee20000300800 */
[----:B------:R-:W-:Y:S01]  /*9b130*/  PRMT R13, R23, 0x7632, R13 ;  /* 0x00007632170d7816 */ /* 0x000fe2000000000d */
[----:B------:R-:W-:-:S04]  /*9b140*/  IMAD.WIDE R2, R0, 0x2, R6 ;  /* 0x0000000200027825 */ /* 0x000fc800078e0206 */
[C---:B------:R-:W-:Y:S01]  /*9b150*/  IMAD.WIDE R8, R0.reuse, 0x2, R4 ;  /* 0x0000000200087825 */ /* 0x040fe200078e0204 */
[----:B------:R-:W-:Y:S01]  /*9b160*/  IADD3 R0, R0, c[0x0][0x198], RZ ;  /* 0x0000660000007a10 */ /* 0x000fe20007ffe0ff */
[----:B------:R-:W3:Y:S04]  /*9b170*/  LDL.LU R23, [R1+0x638] ;  /* 0x0006380001177983 */ /* 0x000ee80000300800 */
[----:B------:R0:W-:Y:S01]  /*9b180*/  @P3 STG.E.U16 [R2.64], R13 ;  /* 0x0000000d02003986 */ /* 0x0001e2000c101506 */
[----:B------:R1:W-:Y:S02]  /*9b190*/  @P4 STG.E.U16 [R8.64], R12 ;  /* 0x0000000c08004986 */ /* 0x0003e4000c101506 */
[C---:B0-----:R-:W-:Y:S01]  /*9b1a0*/  IMAD.WIDE R2, R0.reuse, 0x2, R6 ;  /* 0x0000000200027825 */ /* 0x041fe200078e0206 */
[----:B-1----:R-:W-:-:S04]  /*9b1b0*/  IADD3 R12, R0, c[0x0][0x198], RZ ;  /* 0x00006600000c7a10 */ /* 0x002fc80007ffe0ff */
[----:B--2---:R0:W-:Y:S02]  /*9b1c0*/  @P0 STG.E.U16 [R2.64], R29 ;  /* 0x0000001d02000986 */ /* 0x0041e4000c101506 */
[----:B0-----:R-:W-:Y:S01]  /*9b1d0*/  IMAD.WIDE R2, R0, 0x2, R4 ;  /* 0x0000000200027825 */ /* 0x001fe200078e0204 */
[----:B------:R-:W-:Y:S02]  /*9b1e0*/  PRMT R0, R29, 0x7632, R0 ;  /* 0x000076321d007816 */ /* 0x000fe40000000000 */
[----:B------:R-:W2:Y:S01]  /*9b1f0*/  LDL.LU R29, [R1+0x98] ;  /* 0x00009800011d7983 */ /* 0x000ea20000300800 */
[----:B------:R-:W-:Y:S02]  /*9b200*/  ISETP.LT.AND P1, PT, R25, c[0x0][0x178], !P1 ;  /* 0x00005e0019007a0c */ /* 0x000fe40004f21270 */
[----:B------:R-:W-:Y:S02]  /*9b210*/  ISETP.LT.AND P4, PT, R26, c[0x0][0x178], !P2 ;  /* 0x00005e001a007a0c */ /* 0x000fe40005781270 */
[----:B------:R-:W-:-:S02]  /*9b220*/  IADD3 R16, R28, 0x1c8, RZ ;  /* 0x000001c81c107810 */ /* 0x000fc40007ffe0ff */
[----:B------:R-:W-:Y:S02]  /*9b230*/  IADD3 R8, R28, 0x1cb, RZ ;  /* 0x000001cb1c087810 */ /* 0x000fe40007ffe0ff */
[----:B------:R-:W-:Y:S02]  /*9b240*/  ISETP.GE.AND P5, PT, R16, c[0x0][0x17c], PT ;  /* 0x00005f0010007a0c */ /* 0x000fe40003fa6270 */
[----:B------:R-:W-:Y:S01]  /*9b250*/  ISETP.GE.AND P0, PT, R8, c[0x0][0x17c], PT ;  /* 0x00005f0008007a0c */ /* 0x000fe20003f06270 */
[----:B------:R-:W-:Y:S01]  /*9b260*/  IMAD.WIDE R8, R12, 0x2, R6 ;  /* 0x000000020c087825 */ /* 0x000fe200078e0206 */
[----:B------:R-:W-:Y:S01]  /*9b270*/  ISETP.LT.AND P2, PT, R25, c[0x0][0x178], !P2 ;  /* 0x00005e0019007a0c */ /* 0x000fe20005741270 */
[----:B----4-:R-:W-:Y:S01]  /*9b280*/  @P1 STG.E.U16 [R2.64], R17 ;  /* 0x0000001102001986 */ /* 0x010fe2000c101506 */
[----:B------:R-:W-:Y:S02]  /*9b290*/  ISETP.LT.AND P1, PT, R26, c[0x0][0x178], !P5 ;  /* 0x00005e001a007a0c */ /* 0x000fe40006f21270 */
[----:B------:R0:W-:Y:S01]  /*9b2a0*/  @P4 STG.E.U16 [R8.64], R0 ;  /* 0x0000000008004986 */ /* 0x0001e2000c101506 */
[----:B------:R-:W-:-:S02]  /*9b2b0*/  PRMT R16, R17, 0x7632, R16 ;  /* 0x0000763211107816 */ /* 0x000fc40000000010 */
[----:B------:R-:W-:Y:S02]  /*9b2c0*/  ISETP.LT.AND P5, PT, R25, c[0x0][0x178], !P5 ;  /* 0x00005e0019007a0c */ /* 0x000fe40006fa1270 */
[C---:B0-----:R-:W-:Y:S01]  /*9b2d0*/  IADD3 R0, R12.reuse, c[0x0][0x198], RZ ;  /* 0x000066000c007a10 */ /* 0x041fe20007ffe0ff */
[----:B------:R-:W-:-:S04]  /*9b2e0*/  IMAD.WIDE R2, R12, 0x2, R4 ;  /* 0x000000020c027825 */ /* 0x000fc800078e0204 */
[----:B------:R-:W-:Y:S01]  /*9b2f0*/  IMAD.WIDE R8, R0, 0x2, R6 ;  /* 0x0000000200087825 */ /* 0x000fe200078e0206 */
[----:B------:R-:W-:Y:S01]  /*9b300*/  @P2 STG.E.U16 [R2.64], R16 ;  /* 0x0000001002002986 */ /* 0x000fe2000c101506 */
[----:B------:R-:W-:-:S03]  /*9b310*/  IADD3 R13, R28, 0x1ca, RZ ;  /* 0x000001ca1c0d7810 */ /* 0x000fc60007ffe0ff */
[----:B------:R0:W-:Y:S01]  /*9b320*/  @P1 STG.E.U16 [R8.64], R22 ;  /* 0x0000001608001986 */ /* 0x0001e2000c101506 */
[----:B------:R-:W-:Y:S02]  /*9b330*/  ISETP.LT.AND P1, PT, R26, c[0x0][0x178], !P6 ;  /* 0x00005e001a007a0c */ /* 0x000fe40007721270 */
[----:B------:R-:W-:Y:S01]  /*9b340*/  ISETP.GE.AND P3, PT, R13, c[0x0][0x17c], PT ;  /* 0x00005f000d007a0c */ /* 0x000fe20003f66270 */
[C---:B------:R-:W-:Y:S01]  /*9b350*/  IMAD.WIDE R12, R0.reuse, 0x2, R4 ;  /* 0x00000002000c7825 */ /* 0x040fe200078e0204 */
[----:B0-----:R-:W-:-:S03]  /*9b360*/  IADD3 R8, R0, c[0x0][0x198], RZ ;  /* 0x0000660000087a10 */ /* 0x001fc60007ffe0ff */
[----:B------:R-:W-:Y:S01]  /*9b370*/  PRMT R0, R22, 0x7632, R0 ;  /* 0x0000763216007816 */ /* 0x000fe20000000000 */
[----:B------:R-:W-:Y:S01]  /*9b380*/  IADD3 R22, R28, 0x1ce, RZ ;  /* 0x000001ce1c167810 */ /* 0x000fe20007ffe0ff */
[----:B------:R-:W-:Y:S01]  /*9b390*/  IMAD.WIDE R2, R8, 0x2, R6 ;  /* 0x0000000208027825 */ /* 0x000fe200078e0206 */
[----:B---3--:R0:W-:Y:S01]  /*9b3a0*/  @P5 STG.E.U16 [R12.64], R24 ;  /* 0x000000180c005986 */ /* 0x0081e2000c101506 */
[----:B------:R-:W-:-:S03]  /*9b3b0*/  PRMT R21, R24, 0x7632, R21 ;  /* 0x0000763218157816 */ /* 0x000fc60000000015 */
[----:B------:R-:W-:Y:S01]  /*9b3c0*/  @P1 STG.E.U16 [R2.64], R0 ;  /* 0x0000000002001986 */ /* 0x000fe2000c101506 */
[----:B------:R-:W-:Y:S02]  /*9b3d0*/  ISETP.GE.AND P1, PT, R22, c[0x0][0x17c], PT ;  /* 0x00005f0016007a0c */ /* 0x000fe40003f26270 */
[----:B------:R-:W-:Y:S02]  /*9b3e0*/  IADD3 R20, R28, 0x1cd, RZ ;  /* 0x000001cd1c147810 */ /* 0x000fe40007ffe0ff */
[C---:B------:R-:W-:Y:S01]  /*9b3f0*/  ISETP.LT.AND P6, PT, R25.reuse, c[0x0][0x178], !P6 ;  /* 0x00005e0019007a0c */ /* 0x040fe200077c1270 */
[----:B0-----:R-:W3:Y:S01]  /*9b400*/  LDL.LU R24, [R1+0x88] ;  /* 0x0000880001187983 */ /* 0x001ee20000300800 */
[----:B------:R-:W4:Y:S01]  /*9b410*/  LDL.LU R22, [R1+0x648] ;  /* 0x0006480001167983 */ /* 0x000f220000300800 */
[----:B------:R-:W-:Y:S01]  /*9b420*/  ISETP.LT.AND P5, PT, R26, c[0x0][0x178], !P3 ;  /* 0x00005e001a007a0c */ /* 0x000fe20005fa1270 */
[----:B------:R-:W-:Y:S01]  /*9b430*/  ISETP.LT.AND P3, PT, R25, c[0x0][0x178], !P3 ;  /* 0x00005e0019007a0c */ /* 0x000fe20005f61270 */
[----:B------:R-:W-:Y:S01]  /*9b440*/  ISETP.GE.AND P2, PT, R20, c[0x0][0x17c], PT ;  /* 0x00005f0014007a0c */ /* 0x000fe20003f46270 */
[----:B------:R-:W-:Y:S01]  /*9b450*/  IADD3 R20, R8, c[0x0][0x198], RZ ;  /* 0x0000660008147a10 */ /* 0x000fe20007ffe0ff */
[----:B------:R-:W-:Y:S01]  /*9b460*/  IADD3 R17, R28, 0x1cc, RZ ;  /* 0x000001cc1c117810 */ /* 0x000fe20007ffe0ff */
[----:B------:R-:W-:-:S04]  /*9b470*/  IMAD.WIDE R8, R8, 0x2, R4 ;  /* 0x0000000208087825 */ /* 0x000fc800078e0204 */
[----:B------:R-:W-:Y:S01]  /*9b480*/  IMAD.WIDE R12, R20, 0x2, R6 ;  /* 0x00000002140c7825 */ /* 0x000fe200078e0206 */
[----:B------:R-:W-:-:S03]  /*9b490*/  ISETP.GE.AND P4, PT, R17, c[0x0][0x17c], PT ;  /* 0x00005f0011007a0c */ /* 0x000fc60003f86270 */
[----:B------:R-:W-:Y:S01]  /*9b4a0*/  IMAD.WIDE R16, R20, 0x2, R4 ;  /* 0x0000000214107825 */ /* 0x000fe200078e0204 */
[----:B------:R-:W-:Y:S03]  /*9b4b0*/  @P6 STG.E.U16 [R8.64], R21 ;  /* 0x0000001508006986 */ /* 0x000fe6000c101506 */
[----:B------:R-:W-:Y:S01]  /*9b4c0*/  @P5 STG.E.U16 [R12.64], R23 ;  /* 0x000000170c005986 */ /* 0x000fe2000c101506 */
[----:B--2---:R0:W-:Y:S02]  /*9b4d0*/  @P3 STG.E.U16 [R16.64], R29 ;  /* 0x0000001d10003986 */ /* 0x0041e4000c101506 */
[----:B0-----:R-:W-:Y:S02]  /*9b4e0*/  PRMT R16, R23, 0x7632, R16 ;  /* 0x0000763217107816 */ /* 0x001fe40000000010 */
[----:B------:R-:W2:Y:S01]  /*9b4f0*/  LDL.LU R23, [R1+0x658] ;  /* 0x0006580001177983 */ /* 0x000ea20000300800 */
[----:B------:R-:W-:-:S02]  /*9b500*/  PRMT R0, R29, 0x7632, R0 ;  /* 0x000076321d007816 */ /* 0x000fc40000000000 */
[----:B------:R-:W2:Y:S01]  /*9b510*/  LDL.LU R29, [R1+0x78] ;  /* 0x00007800011d7983 */ /* 0x000ea20000300800 */
[----:B------:R-:W-:Y:S01]  /*9b520*/  ISETP.LT.AND P5, PT, R26, c[0x0][0x178], !P0 ;  /* 0x00005e001a007a0c */ /* 0x000fe200047a1270 */
[C---:B------:R-:W-:Y:S01]  /*9b530*/  ISETP.LT.AND P0, PT, R25.reuse, c[0x0][0x178], !P0 ;  /* 0x00005e0019007a0c */ /* 0x040fe20004701270 */
[----:B------:R-:W-:Y:S02]  /*9b540*/  IADD3 R8, R20, c[0x0][0x198], RZ ;  /* 0x0000660014087a10 */ /* 0x000fe40007ffe0ff */
[----:B------:R-:W-:Y:S01]  /*9b550*/  ISETP.LT.AND P6, PT, R26, c[0x0][0x178], !P4 ;  /* 0x00005e001a007a0c */ /* 0x000fe200067c1270 */
[----:B------:R-:W-:Y:S01]  /*9b560*/  ISETP.LT.AND P4, PT, R25, c[0x0][0x178], !P4 ;  /* 0x00005e0019007a0c */ /* 0x000fe20006781270 */
[----:B------:R-:W-:Y:S02]  /*9b570*/  IADD3 R12, R28, 0x1cf, RZ ;  /* 0x000001cf1c0c7810 */ /* 0x000fe40007ffe0ff */
[C---:B------:R-:W-:Y:S01]  /*9b580*/  IADD3 R20, R8.reuse, c[0x0][0x198], RZ ;  /* 0x0000660008147a10 */ /* 0x040fe20007ffe0ff */
[----:B------:R-:W-:-:S04]  /*9b590*/  IMAD.WIDE R2, R8, 0x2, R6 ;  /* 0x0000000208027825 */ /* 0x000fc800078e0206 */
[----:B------:R-:W-:Y:S01]  /*9b5a0*/  IMAD.WIDE R8, R8, 0x2, R4 ;  /* 0x0000000208087825 */ /* 0x000fe200078e0204 */
[----:B------:R-:W-:-:S03]  /*9b5b0*/  ISETP.GE.AND P3, PT, R12, c[0x0][0x17c], PT ;  /* 0x00005f000c007a0c */ /* 0x000fc60003f66270 */
[C---:B------:R-:W-:Y:S01]  /*9b5c0*/  IMAD.WIDE R12, R20.reuse, 0x2, R6 ;  /* 0x00000002140c7825 */ /* 0x040fe200078e0206 */
[----:B------:R0:W-:Y:S03]  /*9b5d0*/  @P5 STG.E.U16 [R2.64], R16 ;  /* 0x0000001002005986 */ /* 0x0001e6000c101506 */
[----:B------:R1:W-:Y:S02]  /*9b5e0*/  @P0 STG.E.U16 [R8.64], R0 ;  /* 0x0000000008000986 */ /* 0x0003e4000c101506 */
[----:B0-----:R-:W-:Y:S01]  /*9b5f0*/  IMAD.WIDE R2, R20, 0x2, R4 ;  /* 0x0000000214027825 */ /* 0x001fe200078e0204 */
[----:B-1----:R-:W-:-:S04]  /*9b600*/  IADD3 R0, R28, 0x1d1, RZ ;  /* 0x000001d11c007810 */ /* 0x002fc80007ffe0ff */
[----:B------:R-:W-:Y:S01]  /*9b610*/  ISETP.GE.AND P0, PT, R0, c[0x0][0x17c], PT ;  /* 0x00005f0000007a0c */ /* 0x000fe20003f06270 */
[----:B------:R-:W-:-:S05]  /*9b620*/  IADD3 R0, R20, c[0x0][0x198], RZ ;  /* 0x0000660014007a10 */ /* 0x000fca0007ffe0ff */
[----:B------:R-:W-:Y:S01]  /*9b630*/  IMAD.WIDE R8, R0, 0x2, R6 ;  /* 0x0000000200087825 */ /* 0x000fe200078e0206 */
[----:B----4-:R0:W-:Y:S01]  /*9b640*/  @P6 STG.E.U16 [R12.64], R22 ;  /* 0x000000160c006986 */ /* 0x0101e2000c101506 */
[C---:B------:R-:W-:Y:S02]  /*9b650*/  ISETP.LT.AND P6, PT, R26.reuse, c[0x0][0x178], !P2 ;  /* 0x00005e001a007a0c */ /* 0x040fe400057c1270 */
[----:B---3--:R1:W-:Y:S01]  /*9b660*/  @P4 STG.E.U16 [R2.64], R24 ;  /* 0x0000001802004986 */ /* 0x0083e2000c101506 */
[----:B------:R-:W-:Y:S02]  /*9b670*/  ISETP.LT.AND P2, PT, R25, c[0x0][0x178], !P2 ;  /* 0x00005e0019007a0c */ /* 0x000fe40005741270 */
[----:B------:R-:W-:Y:S02]  /*9b680*/  ISETP.LT.AND P4, PT, R26, c[0x0][0x178], !P1 ;  /* 0x00005e001a007a0c */ /* 0x000fe40004f81270 */
[----:B0-----:R-:W-:Y:S02]  /*9b690*/  PRMT R13, R24, 0x7632, R13 ;  /* 0x00007632180d7816 */ /* 0x001fe4000000000d */
[----:B-1----:R-:W3:Y:S01]  /*9b6a0*/  LDL.LU R24, [R1+0x668] ;  /* 0x0006680001187983 */ /* 0x002ee20000300800 */
[----:B------:R-:W-:-:S02]  /*9b6b0*/  PRMT R12, R22, 0x7632, R12 ;  /* 0x00007632160c7816 */ /* 0x000fc4000000000c */
[----:B------:R-:W4:Y:S02]  /*9b6c0*/  LDL.LU R22, [R1+0x68] ;  /* 0x0000680001167983 */ /* 0x000f240000300800 */
        /* <DEDUP_REMOVED lines=8> */
[----:B--2---:R0:W-:Y:S01]  /*9b750*/  @P4 STG.E.U16 [R2.64], R23 ;  /* 0x0000001702004986 */ /* 0x0041e2000c101506 */
[----:B------:R-:W-:-:S03]  /*9b760*/  PRMT R13, R23, 0x7632, R13 ;  /* 0x00007632170d7816 */ /* 0x000fc6000000000d */
[----:B0-----:R-:W2:Y:S01]  /*9b770*/  LDL.LU R23, [R1+0x688] ;  /* 0x0006880001177983 */ /* 0x001ea20000300800 */
[----:B------:R-:W-:Y:S02]  /*9b780*/  ISETP.GE.AND P4, PT, R12, c[0x0][0x17c], PT ;  /* 0x00005f000c007a0c */ /* 0x000fe40003f86270 */
[----:B------:R0:W-:Y:S01]  /*9b790*/  @P1 STG.E.U16 [R8.64], R29 ;  /* 0x0000001d08001986 */ /* 0x0001e2000c101506 */
[----:B------:R-:W-:Y:S02]  /*9b7a0*/  PRMT R12, R29, 0x7632, R12 ;  /* 0x000076321d0c7816 */ /* 0x000fe4000000000c */
[----:B0-----:R-:W2:Y:S01]  /*9b7b0*/  LDL.LU R29, [R1+0x48] ;  /* 0x00004800011d7983 */ /* 0x001ea20000300800 */
[----:B------:R-:W-:Y:S02]  /*9b7c0*/  IADD3 R17, R28, 0x1d0, RZ ;  /* 0x000001d01c117810 */ /* 0x000fe40007ffe0ff */
[----:B------:R-:W-:Y:S01]  /*9b7d0*/  ISETP.LT.AND P2, PT, R26, c[0x0][0x178], !P3 ;  /* 0x00005e001a007a0c */ /* 0x000fe20005f41270 */
[----:B------:R-:W-:Y:S01]  /*9b7e0*/  ISETP.LT.AND P3, PT, R25, c[0x0][0x178], !P3 ;  /* 0x00005e0019007a0c */ /* 0x000fe20005f61270 */
[----:B------:R-:W-:-:S02]  /*9b7f0*/  IADD3 R0, R0, c[0x0][0x198], RZ ;  /* 0x0000660000007a10 */ /* 0x000fc40007ffe0ff */
[----:B------:R-:W-:-:S04]  /*9b800*/  ISETP.GE.AND P5, PT, R17, c[0x0][0x17c], PT ;  /* 0x00005f0011007a0c */ /* 0x000fc80003fa6270 */
[----:B------:R-:W-:Y:S01]  /*9b810*/  ISETP.LT.AND P1, PT, R26, c[0x0][0x178], !P5 ;  /* 0x00005e001a007a0c */ /* 0x000fe20006f21270 */
[----:B------:R-:W-:-:S04]  /*9b820*/  IMAD.WIDE R2, R0, 0x2, R6 ;  /* 0x0000000200027825 */ /* 0x000fc800078e0206 */
[C---:B------:R-:W-:Y:S01]  /*9b830*/  IMAD.WIDE R8, R0.reuse, 0x2, R4 ;  /* 0x0000000200087825 */ /* 0x040fe200078e0204 */
[----:B------:R-:W-:Y:S02]  /*9b840*/  IADD3 R0, R0, c[0x0][0x198], RZ ;  /* 0x0000660000007a10 */ /* 0x000fe40007ffe0ff */
[----:B------:R-:W-:Y:S01]  /*9b850*/  ISETP.LT.AND P5, PT, R25, c[0x0][0x178], !P5 ;  /* 0x00005e0019007a0c */ /* 0x000fe20006fa1270 */
[----:B------:R0:W-:Y:S01]  /*9b860*/  @P2 STG.E.U16 [R2.64], R13 ;  /* 0x0000000d02002986 */ /* 0x0001e2000c101506 */
[----:B------:R1:W-:Y:S01]  /*9b870*/  @P3 STG.E.U16 [R8.64], R12 ;  /* 0x0000000c08003986 */ /* 0x0003e2000c101506 */
[----:B------:R-:W-:Y:S02]  /*9b880*/  ISETP.LT.AND P3, PT, R26, c[0x0][0x178], !P0 ;  /* 0x00005e001a007a0c */ /* 0x000fe40004761270 */
[----:B------:R-:W-:Y:S01]  /*9b890*/  IADD3 R16, R28, 0x1d2, RZ ;  /* 0x000001d21c107810 */ /* 0x000fe20007ffe0ff */
[----:B0-----:R-:W-:Y:S01]  /*9b8a0*/  IMAD.WIDE R2, R0, 0x2, R6 ;  /* 0x0000000200027825 */ /* 0x001fe200078e0206 */
[----:B-1----:R-:W-:-:S02]  /*9b8b0*/  IADD3 R8, R28, 0x1d5, RZ ;  /* 0x000001d51c087810 */ /* 0x002fc40007ffe0ff */
[----:B------:R-:W-:Y:S02]  /*9b8c0*/  IADD3 R12, R0, c[0x0][0x198], RZ ;  /* 0x00006600000c7a10 */ /* 0x000fe40007ffe0ff */
[----:B------:R-:W-:Y:S02]  /*9b8d0*/  ISETP.GE.AND P6, PT, R16, c[0x0][0x17c], PT ;  /* 0x00005f0010007a0c */ /* 0x000fe40003fc6270 */
[----:B------:R-:W-:Y:S01]  /*9b8e0*/  ISETP.LT.AND P0, PT, R25, c[0x0][0x178], !P0 ;  /* 0x00005e0019007a0c */ /* 0x000fe20004701270 */
[----:B---3--:R0:W-:Y:S01]  /*9b8f0*/  @P1 STG.E.U16 [R2.64], R24 ;  /* 0x0000001802001986 */ /* 0x0081e2000c101506 */
[----:B------:R-:W-:Y:S01]  /*9b900*/  ISETP.GE.AND P1, PT, R8, c[0x0][0x17c], PT ;  /* 0x00005f0008007a0c */ /* 0x000fe20003f26270 */
[----:B------:R-:W-:-:S04]  /*9b910*/  IMAD.WIDE R8, R12, 0x2, R6 ;  /* 0x000000020c087825 */ /* 0x000fc800078e0206 */
[----:B0-----:R-:W-:Y:S01]  /*9b920*/  IMAD.WIDE R2, R0, 0x2, R4 ;  /* 0x0000000200027825 */ /* 0x001fe200078e0204 */
[----:B------:R-:W-:Y:S02]  /*9b930*/  PRMT R0, R24, 0x7632, R0 ;  /* 0x0000763218007816 */ /* 0x000fe40000000000 */
[----:B----4-:R-:W-:Y:S02]  /*9b940*/  PRMT R16, R22, 0x7632, R16 ;  /* 0x0000763216107816 */ /* 0x010fe40000000010 */
[----:B------:R-:W-:Y:S01]  /*9b950*/  IADD3 R13, R28, 0x1d4, RZ ;  /* 0x000001d41c0d7810 */ /* 0x000fe20007ffe0ff */
[----:B------:R-:W3:Y:S04]  /*9b960*/  LDL.LU R24, [R1+0x28] ;  /* 0x0000280001187983 */ /* 0x000ee80000300800 */
[----:B------:R-:W-:Y:S01]  /*9b970*/  @P5 STG.E.U16 [R2.64], R22 ;  /* 0x0000001602005986 */ /* 0x000fe2000c101506 */
[----:B------:R-:W-:Y:S01]  /*9b980*/  ISETP.LT.AND P5, PT, R26, c[0x0][0x178], !P6 ;  /* 0x00005e001a007a0c */ /* 0x000fe200077a1270 */
[----:B------:R0:W-:Y:S01]  /*9b990*/  @P3 STG.E.U16 [R8.64], R0 ;  /* 0x0000000008003986 */ /* 0x0001e2000c101506 */
[----:B------:R-:W-:-:S02]  /*9b9a0*/  ISETP.LT.AND P6, PT, R25, c[0x0][0x178], !P6 ;  /* 0x00005e0019007a0c */ /* 0x000fc400077c1270 */
[C---:B0-----:R-:W-:Y:S01]  /*9b9b0*/  IADD3 R0, R12.reuse, c[0x0][0x198], RZ ;  /* 0x000066000c007a10 */ /* 0x041fe20007ffe0ff */
[----:B------:R-:W-:-:S04]  /*9b9c0*/  IMAD.WIDE R2, R12, 0x2, R4 ;  /* 0x000000020c027825 */ /* 0x000fc800078e0204 */
[C---:B------:R-:W-:Y:S01]  /*9b9d0*/  IMAD.WIDE R8, R0.reuse, 0x2, R6 ;  /* 0x0000000200087825 */ /* 0x040fe200078e0206 */
[----:B------:R-:W-:Y:S01]  /*9b9e0*/  @P0 STG.E.U16 [R2.64], R16 ;  /* 0x0000001002000986 */ /* 0x000fe2000c101506 */
[----:B------:R-:W-:Y:S02]  /*9b9f0*/  ISETP.GE.AND P2, PT, R13, c[0x0][0x17c], PT ;  /* 0x00005f000d007a0c */ /* 0x000fe40003f46270 */
[----:B------:R-:W-:Y:S01]  /*9ba00*/  IMAD.WIDE R12, R0, 0x2, R4 ;  /* 0x00000002000c7825 */ /* 0x000fe200078e0204 */
[----:B--2---:R0:W-:Y:S01]  /*9ba10*/  @P5 STG.E.U16 [R8.64], R23 ;  /* 0x0000001708005986 */ /* 0x0041e2000c101506 */
[----:B------:R-:W-:Y:S02]  /*9ba20*/  ISETP.LT.AND P5, PT, R26, c[0x0][0x178], !P4 ;  /* 0x00005e001a007a0c */ /* 0x000fe400067a1270 */
[----:B0-----:R-:W-:Y:S01]  /*9ba30*/  IADD3 R8, R0, c[0x0][0x198], RZ ;  /* 0x0000660000087a10 */ /* 0x001fe20007ffe0ff */
[----:B------:R-:W-:Y:S01]  /*9ba40*/  PRMT R0, R23, 0x7632, R0 ;  /* 0x0000763217007816 */ /* 0x000fe20000000000 */
[----:B------:R0:W-:Y:S01]  /*9ba50*/  @P6 STG.E.U16 [R12.64], R29 ;  /* 0x0000001d0c006986 */ /* 0x0001e2000c101506 */
[----:B------:R-:W-:-:S03]  /*9ba60*/  PRMT R21, R29, 0x7632, R21 ;  /* 0x000076321d157816 */ /* 0x000fc60000000015 */
[----:B------:R-:W2:Y:S01]  /*9ba70*/  LDL.LU R23, [R1+0x6a8] ;  /* 0x0006a80001177983 */ /* 0x000ea20000300800 */
[----:B------:R-:W-:-:S05]  /*9ba80*/  IMAD.WIDE R2, R8, 0x2, R6 ;  /* 0x0000000208027825 */ /* 0x000fca00078e0206 */
[----:B------:R1:W-:Y:S04]  /*9ba90*/  @P5 STG.E.U16 [R2.64], R0 ;  /* 0x0000000002005986 */ /* 0x0003e8000c101506 */
[----:B0-----:R-:W4:Y:S04]  /*9baa0*/  LDL.LU R29, [R1+0x18] ;  /* 0x00001800011d7983 */ /* 0x001f280000300800 */
[----:B-1----:R-:W2:Y:S01]  /*9bab0*/  LDL.LU R3, [R1+0x698] ;  /* 0x0006980001037983 */ /* 0x002ea20000300800 */
[----:B------:R-:W-:Y:S02]  /*9bac0*/  IADD3 R20, R28, 0x1d7, RZ ;  /* 0x000001d71c147810 */ /* 0x000fe40007ffe0ff */
[----:B------:R-:W-:-:S02]  /*9bad0*/  ISETP.LT.AND P4, PT, R25, c[0x0][0x178], !P4 ;  /* 0x00005e0019007a0c */ /* 0x000fc40006781270 */
        /* <DEDUP_REMOVED lines=9> */
[----:B------:R0:W-:Y:S01]  /*9bb70*/  @P4 STG.E.U16 [R8.64], R21 ;  /* 0x0000001508004986 */ /* 0x0001e2000c101506 */
[----:B------:R-:W-:Y:S02]  /*9bb80*/  ISETP.LT.AND P4, PT, R26, c[0x0][0x178], !P1 ;  /* 0x00005e001a007a0c */ /* 0x000fe40004f81270 */
[C---:B------:R-:W-:Y:S01]  /*9bb90*/  ISETP.LT.AND P1, PT, R25.reuse, c[0x0][0x178], !P1 ;  /* 0x00005e0019007a0c */ /* 0x040fe20004f21270 */
[----:B0-----:R-:W-:Y:S01]  /*9bba0*/  IADD3 R8, R20, c[0x0][0x198], RZ ;  /* 0x0000660014087a10 */ /* 0x001fe20007ffe0ff */
[----:B--2---:R-:W-:Y:S01]  /*9bbb0*/  @P6 STG.E.U16 [R12.64], R3 ;  /* 0x000000030c006986 */ /* 0x004fe2000c101506 */
[----:B---3--:R0:W-:Y:S01]  /*9bbc0*/  @P2 STG.E.U16 [R16.64], R24 ;  /* 0x0000001810002986 */ /* 0x0081e2000c101506 */
[----:B------:R-:W-:Y:S01]  /*9bbd0*/  ISETP.LT.AND P6, PT, R26, c[0x0][0x178], !P3 ;  /* 0x00005e001a007a0c */ /* 0x000fe20005fc1270 */
[----:B------:R-:W-:Y:S01]  /*9bbe0*/  ISETP.LT.AND P3, PT, R25, c[0x0][0x178], !P3 ;  /* 0x00005e0019007a0c */ /* 0x000fe20005f61270 */
[----:B------:R-:W-:-:S02]  /*9bbf0*/  PRMT R0, R3, 0x7632, R0 ;  /* 0x0000763203007816 */ /* 0x000fc40000000000 */
[----:B0-----:R-:W-:Y:S02]  /*9bc00*/  PRMT R16, R24, 0x7632, R16 ;  /* 0x0000763218107816 */ /* 0x001fe40000000010 */
[----:B------:R-:W2:Y:S01]  /*9bc10*/  LDL.LU R24, [R1+0x6d8] ;  /* 0x0006d80001187983 */ /* 0x000ea20000300800 */
[----:B------:R-:W-:Y:S02]  /*9bc20*/  IADD3 R12, R28, 0x1d9, RZ ;  /* 0x000001d91c0c7810 */ /* 0x000fe40007ffe0ff */
[C---:B------:R-:W-:Y:S01]  /*9bc30*/  IADD3 R17, R8.reuse, c[0x0][0x198], RZ ;  /* 0x0000660008117a10 */ /* 0x040fe20007ffe0ff */
[----:B------:R-:W-:-:S04]  /*9bc40*/  IMAD.WIDE R2, R8, 0x2, R6 ;  /* 0x0000000208027825 */ /* 0x000fc800078e0206 */
[----:B------:R-:W-:Y:S01]  /*9bc50*/  IMAD.WIDE R8, R8, 0x2, R4 ;  /* 0x0000000208087825 */ /* 0x000fe200078e0204 */
[----:B------:R-:W-:-:S03]  /*9bc60*/  ISETP.GE.AND P2, PT, R12, c[0x0][0x17c], PT ;  /* 0x00005f000c007a0c */ /* 0x000fc60003f46270 */
[C---:B------:R-:W-:Y:S01]  /*9bc70*/  IMAD.WIDE R12, R17.reuse, 0x2, R6 ;  /* 0x00000002110c7825 */ /* 0x040fe200078e0206 */
[----:B------:R0:W-:Y:S03]  /*9bc80*/  @P4 STG.E.U16 [R2.64], R0 ;  /* 0x0000000002004986 */ /* 0x0001e6000c101506 */
[----:B------:R-:W-:Y:S02]  /*9bc90*/  @P1 STG.E.U16 [R8.64], R16 ;  /* 0x0000001008001986 */ /* 0x000fe4000c101506 */
[----:B------:R4:W-:Y:S02]  /*9bca0*/  @P6 STG.E.U16 [R12.64], R23 ;  /* 0x000000170c006986 */ /* 0x0009e4000c101506 */
[----:B0-----:R-:W-:Y:S01]  /*9bcb0*/  IMAD.WIDE R2, R17, 0x2, R4 ;  /* 0x0000000211027825 */ /* 0x001fe200078e0204 */
[----:B----4-:R-:W-:-:S04]  /*9bcc0*/  PRMT R13, R29, 0x7632, R13 ;  /* 0x000076321d0d7816 */ /* 0x010fc8000000000d */
[----:B------:R0:W-:Y:S04]  /*9bcd0*/  @P3 STG.E.U16 [R2.64], R29 ;  /* 0x0000001d02003986 */ /* 0x0001e8000c101506 */
[----:B0-----:R-:W3:Y:S01]  /*9bce0*/  LDL.LU R29, [R1+0x6c8] ;  /* 0x0006c800011d7983 */ /* 0x001ee20000300800 */
[C---:B------:R-:W-:Y:S02]  /*9bcf0*/  IADD3 R22, R28.reuse, 0x1d8, RZ ;  /* 0x000001d81c167810 */ /* 0x040fe40007ffe0ff */
[----:B------:R-:W-:Y:S02]  /*9bd00*/  IADD3 R0, R28, 0x1db, RZ ;  /* 0x000001db1c007810 */ /* 0x000fe40007ffe0ff */
[----:B------:R-:W-:Y:S01]  /*9bd10*/  ISETP.LT.AND P6, PT, R26, c[0x0][0x178], !P0 ;  /* 0x00005e001a007a0c */ /* 0x000fe200047c1270 */
[----:B------:R-:W-:Y:S01]  /*9bd20*/  ISETP.LT.AND P0, PT, R25, c[0x0][0x178], !P0 ;  /* 0x00005e0019007a0c */ /* 0x000fe20004701270 */
[----:B------:R-:W-:-:S02]  /*9bd30*/  ISETP.GE.AND P5, PT, R22, c[0x0][0x17c], PT ;  /* 0x00005f0016007a0c */ /* 0x000fc40003fa6270 */
[----:B------:R-:W-:Y:S01]  /*9bd40*/  ISETP.GE.AND P1, PT, R0, c[0x0][0x17c], PT ;  /* 0x00005f0000007a0c */ /* 0x000fe20003f26270 */
[----:B------:R-:W-:Y:S01]  /*9bd50*/  IADD3 R0, R17, c[0x0][0x198], RZ ;  /* 0x0000660011007a10 */ /* 0x000fe20007ffe0ff */
[----:B------:R-:W-:Y:S01]  /*9bd60*/  ISETP.LT.AND P3, PT, R26, c[0x0][0x178], !P5 ;  /* 0x00005e001a007a0c */ /* 0x000fe20006f61270 */
[----:B------:R-:W-:Y:S01]  /*9bd70*/  ISETP.LT.AND P5, PT, R25, c[0x0][0x178], !P5 ;  /* 0x00005e0019007a0c */ /* 0x000fe20006fa1270 */
[----:B------:R-:W-:Y:S02]  /*9bd80*/  PRMT R12, R23, 0x7632, R12 ;  /* 0x00007632170c7816 */ /* 0x000fe4000000000c */
[----:B------:R-:W-:-:S04]  /*9bd90*/  IMAD.WIDE R2, R0, 0x2, R6 ;  /* 0x0000000200027825 */ /* 0x000fc800078e0206 */
[C---:B------:R-:W-:Y:S01]  /*9bda0*/  IMAD.WIDE R8, R0.reuse, 0x2, R4 ;  /* 0x0000000200087825 */ /* 0x040fe200078e0204 */
[----:B------:R-:W-:Y:S01]  /*9bdb0*/  IADD3 R0, R0, c[0x0][0x198], RZ ;  /* 0x0000660000007a10 */ /* 0x000fe20007ffe0ff */
[----:B------:R0:W-:Y:S03]  /*9bdc0*/  @P6 STG.E.U16 [R2.64], R12 ;  /* 0x0000000c02006986 */ /* 0x0001e6000c101506 */
[----:B------:R1:W-:Y:S01]  /*9bdd0*/  @P0 STG.E.U16 [R8.64], R13 ;  /* 0x0000000d08000986 */ /* 0x0003e2000c101506 */
[----:B------:R-:W-:Y:S02]  /*9bde0*/  IADD3 R20, R28, 0x1da, RZ ;  /* 0x000001da1c147810 */ /* 0x000fe40007ffe0ff */
[----:B------:R-:W-:Y:S01]  /*9bdf0*/  ISETP.LT.AND P0, PT, R26, c[0x0][0x178], !P2 ;  /* 0x00005e001a007a0c */ /* 0x000fe20005701270 */
[----:B0-----:R-:W-:-:S04]  /*9be00*/  IMAD.WIDE R2, R0, 0x2, R6 ;  /* 0x0000000200027825 */ /* 0x001fc800078e0206 */
[----:B-1----:R-:W-:Y:S01]  /*9be10*/  IMAD.WIDE R8, R0, 0x2, R4 ;  /* 0x0000000200087825 */ /* 0x002fe200078e0204 */
[----:B------:R-:W-:Y:S02]  /*9be20*/  IADD3 R12, R28, 0x1dd, RZ ;  /* 0x000001dd1c0c7810 */ /* 0x000fe40007ffe0ff */
[----:B------:R-:W-:Y:S02]  /*9be30*/  PRMT R13, R27, 0x7632, R13 ;  /* 0x000076321b0d7816 */ /* 0x000fe4000000000d */
[----:B------:R-:W-:Y:S02]  /*9be40*/  ISETP.GE.AND P4, PT, R20, c[0x0][0x17c], PT ;  /* 0x00005f0014007a0c */ /* 0x000fe40003f86270 */
[----:B------:R-:W-:Y:S02]  /*9be50*/  IADD3 R0, R0, c[0x0][0x198], RZ ;  /* 0x0000660000007a10 */ /* 0x000fe40007ffe0ff */
[----:B------:R-:W-:Y:S01]  /*9be60*/  ISETP.LT.AND P2, PT, R25, c[0x0][0x178], !P2 ;  /* 0x00005e0019007a0c */ /* 0x000fe20005741270 */
[----:B--2---:R-:W-:Y:S01]  /*9be70*/  @P3 STG.E.U16 [R2.64], R24 ;  /* 0x0000001802003986 */ /* 0x004fe2000c101506 */
[----:B------:R-:W-:Y:S01]  /*9be80*/  ISETP.GE.AND P3, PT, R12, c[0x0][0x17c], PT ;  /* 0x00005f000c007a0c */ /* 0x000fe20003f66270 */
[----:B------:R0:W-:Y:S01]  /*9be90*/  @P5 STG.E.U16 [R8.64], R27 ;  /* 0x0000001b08005986 */ /* 0x0001e2000c101506 */
[----:B------:R-:W-:-:S02]  /*9bea0*/  PRMT R12, R24, 0x7632, R12 ;  /* 0x00007632180c7816 */ /* 0x000fc4000000000c */
[----:B------:R-:W-:Y:S01]  /*9beb0*/  ISETP.LT.AND P5, PT, R26, c[0x0][0x178], !P4 ;  /* 0x00005e001a007a0c */ /* 0x000fe200067a1270 */
[----:B0-----:R-:W2:Y:S01]  /*9bec0*/  LDL.LU R27, [R1+0x2378] ;  /* 0x00237800011b7983 */ /* 0x001ea20000300800 */
[----:B------:R-:W4:Y:S02]  /*9bed0*/  LDL.LU R24, [R1+0x6b8] ;  /* 0x0006b80001187983 */ /* 0x000f240000300800 */
[----:B------:R-:W-:-:S04]  /*9bee0*/  IMAD.WIDE R2, R0, 0x2, R6 ;  /* 0x0000000200027825 */ /* 0x000fc800078e0206 */
[C---:B------:R-:W-:Y:S01]  /*9bef0*/  IMAD.WIDE R8, R0.reuse, 0x2, R4 ;  /* 0x0000000200087825 */ /* 0x040fe200078e0204 */
[----:B------:R-:W-:Y:S01]  /*9bf00*/  IADD3 R0, R0, c[0x0][0x198], RZ ;  /* 0x0000660000007a10 */ /* 0x000fe20007ffe0ff */
[----:B------:R0:W-:Y:S03]  /*9bf10*/  @P0 STG.E.U16 [R2.64], R12 ;  /* 0x0000000c02000986 */ /* 0x0001e6000c101506 */
[----:B------:R-:W-:Y:S02]  /*9bf20*/  @P2 STG.E.U16 [R8.64], R13 ;  /* 0x0000000d08002986 */ /* 0x000fe4000c101506 */
[----:B0-----:R-:W-:Y:S01]  /*9bf30*/  IMAD.WIDE R2, R0, 0x2, R6 ;  /* 0x0000000200027825 */ /* 0x001fe200078e0206 */
[----:B------:R-:W-:-:S04]  /*9bf40*/  IADD3 R12, R28, 0x1de, RZ ;  /* 0x000001de1c0c7810 */ /* 0x000fc80007ffe0ff */
[----:B------:R-:W-:Y:S01]  /*9bf50*/  ISETP.GE.AND P0, PT, R12, c[0x0][0x17c], PT ;  /* 0x00005f000c007a0c */ /* 0x000fe20003f06270 */
[----:B---3--:R0:W-:Y:S01]  /*9bf60*/  @P5 STG.E.U16 [R2.64], R29 ;  /* 0x0000001d02005986 */ /* 0x0081e2000c101506 */
[C---:B------:R-:W-:Y:S01]  /*9bf70*/  IADD3 R12, R0.reuse, c[0x0][0x198], RZ ;  /* 0x00006600000c7a10 */ /* 0x040fe20007ffe0ff */
        /* <DEDUP_REMOVED lines=11> */
[----:B------:R-:W-:Y:S01]  /*9c030*/  @P4 STG.E.U16 [R2.64], R10 ;  /* 0x0000000a02004986 */ /* 0x000fe2000c101506 */
[----:B------:R-:W-:Y:S02]  /*9c040*/  ISETP.LT.AND P4, PT, R26, c[0x0][0x178], !P6 ;  /* 0x00005e001a007a0c */ /* 0x000fe40007781270 */
[----:B------:R0:W-:Y:S01]  /*9c050*/  @P2 STG.E.U16 [R8.64], R0 ;  /* 0x0000000008002986 */ /* 0x0001e2000c101506 */
[----:B------:R-:W-:-:S02]  /*9c060*/  ISETP.LT.AND P6, PT, R25, c[0x0][0x178], !P6 ;  /* 0x00005e0019007a0c */ /* 0x000fc400077c1270 */
[----:B------:R-:W-:Y:S02]  /*9c070*/  PRMT R16, R10, 0x7632, R16 ;  /* 0x000076320a107816 */ /* 0x000fe40000000010 */
[C---:B0-----:R-:W-:Y:S01]  /*9c080*/  IADD3 R0, R12.reuse, c[0x0][0x198], RZ ;  /* 0x000066000c007a10 */ /* 0x041fe20007ffe0ff */
[----:B------:R-:W-:Y:S01]  /*9c090*/  IMAD.WIDE R2, R12, 0x2, R4 ;  /* 0x000000020c027825 */ /* 0x000fe200078e0204 */
[----:B------:R-:W-:-:S03]  /*9c0a0*/  IADD3 R10, R28, 0x1e0, RZ ;  /* 0x000001e01c0a7810 */ /* 0x000fc60007ffe0ff */
[----:B------:R-:W-:Y:S01]  /*9c0b0*/  IMAD.WIDE R8, R0, 0x2, R6 ;  /* 0x0000000200087825 */ /* 0x000fe200078e0206 */
[----:B------:R-:W-:Y:S01]  /*9c0c0*/  ISETP.GE.AND P2, PT, R10, c[0x0][0x17c], PT ;  /* 0x00005f000a007a0c */ /* 0x000fe20003f46270 */
[----:B------:R-:W-:Y:S02]  /*9c0d0*/  @P1 STG.E.U16 [R2.64], R16 ;  /* 0x0000001002001986 */ /* 0x000fe4000c101506 */
[----:B------:R-:W-:Y:S02]  /*9c0e0*/  IMAD.WIDE R12, R0, 0x2, R4 ;  /* 0x00000002000c7825 */ /* 0x000fe400078e0204 */
[----:B----4-:R0:W-:Y:S01]  /*9c0f0*/  @P4 STG.E.U16 [R8.64], R24 ;  /* 0x0000001808004986 */ /* 0x0101e2000c101506 */
[----:B------:R-:W-:Y:S02]  /*9c100*/  PRMT R10, R24, 0x7632, R10 ;  /* 0x00007632180a7816 */ /* 0x000fe4000000000a */
[----:B------:R-:W-:Y:S01]  /*9c110*/  ISETP.LT.AND P4, PT, R26, c[0x0][0x178], !P3 ;  /* 0x00005e001a007a0c */ /* 0x000fe20005f81270 */
[----:B------:R1:W-:Y:S01]  /*9c120*/  @P6 STG.E.U16 [R12.64], R14 ;  /* 0x0000000e0c006986 */ /* 0x0003e2000c101506 */
[----:B------:R-:W-:-:S02]  /*9c130*/  ISETP.LT.AND P3, PT, R25, c[0x0][0x178], !P3 ;  /* 0x00005e0019007a0c */ /* 0x000fc40005f61270 */
[----:B------:R-:W-:Y:S01]  /*9c140*/  ISETP.LT.AND P6, PT, R26, c[0x0][0x178], !P0 ;  /* 0x00005e001a007a0c */ /* 0x000fe200047c1270 */
[----:B0-----:R-:W4:Y:S01]  /*9c150*/  LDL.LU R24, [R1+0x5ec] ;  /* 0x0005ec0001187983 */ /* 0x001f220000300800 */
[----:B------:R-:W-:Y:S01]  /*9c160*/  IADD3 R8, R0, c[0x0][0x198], RZ ;  /* 0x0000660000087a10 */ /* 0x000fe20007ffe0ff */
[----:B------:R-:W4:Y:S03]  /*9c170*/  LDL.LU R22, [R1+0x5fc] ;  /* 0x0005fc0001167983 */ /* 0x000f260000300800 */
[C---:B------:R-:W-:Y:S01]  /*9c180*/  IADD3 R0, R8.reuse, c[0x0][0x198], RZ ;  /* 0x0000660008007a10 */ /* 0x040fe20007ffe0ff */
[----:B------:R-:W-:Y:S01]  /*9c190*/  IMAD.WIDE R2, R8, 0x2, R6 ;  /* 0x0000000208027825 */ /* 0x000fe200078e0206 */
[----:B-1----:R-:W-:-:S03]  /*9c1a0*/  PRMT R14, R14, 0x7632, R14 ;  /* 0x000076320e0e7816 */ /* 0x002fc6000000000e */
[----:B------:R-:W-:-:S04]  /*9c1b0*/  IMAD.WIDE R8, R8, 0x2, R4 ;  /* 0x0000000208087825 */ /* 0x000fc800078e0204 */
[----:B------:R-:W-:Y:S01]  /*9c1c0*/  IMAD.WIDE R12, R0, 0x2, R6 ;  /* 0x00000002000c7825 */ /* 0x000fe200078e0206 */
[----:B------:R-:W-:Y:S03]  /*9c1d0*/  @P4 STG.E.U16 [R2.64], R10 ;  /* 0x0000000a02004986 */ /* 0x000fe6000c101506 */
[----:B------:R-:W-:Y:S01]  /*9c1e0*/  @P3 STG.E.U16 [R8.64], R14 ;  /* 0x0000000e08003986 */ /* 0x000fe2000c101506 */
[----:B---3--:R0:W-:Y:S02]  /*9c1f0*/  @P6 STG.E.U16 [R12.64], R29 ;  /* 0x0000001d0c006986 */ /* 0x0081e4000c101506 */
[----:B0-----:R-:W-:Y:S02]  /*9c200*/  PRMT R12, R29, 0x7632, R12 ;  /* 0x000076321d0c7816 */ /* 0x001fe4000000000c */
[----:B------:R-:W3:Y:S01]  /*9c210*/  LDL.LU R29, [R1+0x3c] ;  /* 0x00003c00011d7983 */ /* 0x000ee20000300800 */
[----:B------:R-:W-:-:S02]  /*9c220*/  ISETP.LT.AND P0, PT, R25, c[0x0][0x178], !P0 ;  /* 0x00005e0019007a0c */ /* 0x000fc40004701270 */
[----:B------:R-:W-:Y:S02]  /*9c230*/  IADD3 R17, R28, 0x1e1, RZ ;  /* 0x000001e11c117810 */ /* 0x000fe40007ffe0ff */
[----:B------:R-:W-:Y:S02]  /*9c240*/  IADD3 R2, R0, c[0x0][0x198], RZ ;  /* 0x0000660000027a10 */ /* 0x000fe40007ffe0ff */
[----:B------:R-:W-:Y:S02]  /*9c250*/  ISETP.LT.AND P3, PT, R26, c[0x0][0x178], !P2 ;  /* 0x00005e001a007a0c */ /* 0x000fe40005761270 */
[----:B------:R-:W-:Y:S02]  /*9c260*/  IADD3 R20, R28, 0x1e2, RZ ;  /* 0x000001e21c147810 */ /* 0x000fe40007ffe0ff */
[----:B------:R-:W-:Y:S01]  /*9c270*/  ISETP.GE.AND P1, PT, R17, c[0x0][0x17c], PT ;  /* 0x00005f0011007a0c */ /* 0x000fe20003f26270 */
[----:B------:R-:W-:Y:S01]  /*9c280*/  IMAD.WIDE R16, R0, 0x2, R4 ;  /* 0x0000000200107825 */ /* 0x000fe200078e0204 */
[----:B------:R-:W3:Y:S04]  /*9c290*/  LDL.LU R23, [R1+0x60c] ;  /* 0x00060c0001177983 */ /* 0x000ee80000300800 */
[----:B------:R0:W-:Y:S01]  /*9c2a0*/  @P0 STG.E.U16 [R16.64], R18 ;  /* 0x0000001210000986 */ /* 0x0001e2000c101506 */
[----:B------:R-:W-:Y:S01]  /*9c2b0*/  ISETP.LT.AND P0, PT, R26, c[0x0][0x178], !P5 ;  /* 0x00005e001a007a0c */ /* 0x000fe20006f01270 */
[----:B------:R-:W-:-:S02]  /*9c2c0*/  ISETP.LT.AND P5, PT, R25, c[0x0][0x178], !P5 ;  /* 0x00005e0019007a0c */ /* 0x000fc40006fa1270 */
[C---:B------:R-:W-:Y:S01]  /*9c2d0*/  IMAD.WIDE R8, R2.reuse, 0x2, R6 ;  /* 0x0000000202087825 */ /* 0x040fe200078e0206 */
[C---:B------:R-:W-:Y:S02]  /*9c2e0*/  IADD3 R10, R2.reuse, c[0x0][0x198], RZ ;  /* 0x00006600020a7a10 */ /* 0x040fe40007ffe0ff */
[----:B------:R-:W-:Y:S01]  /*9c2f0*/  ISETP.LT.AND P2, PT, R25, c[0x0][0x178], !P2 ;  /* 0x00005e0019007a0c */ /* 0x000fe20005741270 */
[----:B------:R-:W-:Y:S01]  /*9c300*/  IMAD.WIDE R2, R2, 0x2, R4 ;  /* 0x0000000202027825 */ /* 0x000fe200078e0204 */
[----:B------:R-:W-:Y:S02]  /*9c310*/  IADD3 R0, R28, 0x1e4, RZ ;  /* 0x000001e41c007810 */ /* 0x000fe40007ffe0ff */
[----:B0-----:R-:W-:-:S03]  /*9c320*/  PRMT R18, R18, 0x7632, R18 ;  /* 0x0000763212127816 */ /* 0x001fc60000000012 */
[----:B------:R0:W-:Y:S02]  /*9c330*/  @P0 STG.E.U16 [R8.64], R12 ;  /* 0x0000000c08000986 */ /* 0x0001e4000c101506 */
[----:B------:R1:W-:Y:S01]  /*9c340*/  @P5 STG.E.U16 [R2.64], R18 ;  /* 0x0000001202005986 */ /* 0x0003e2000c101506 */
[----:B------:R-:W-:Y:S02]  /*9c350*/  ISETP.GE.AND P4, PT, R20, c[0x0][0x17c], PT ;  /* 0x00005f0014007a0c */ /* 0x000fe40003f86270 */
[----:B------:R-:W-:Y:S01]  /*9c360*/  ISETP.GE.AND P0, PT, R0, c[0x0][0x17c], PT ;  /* 0x00005f0000007a0c */ /* 0x000fe20003f06270 */
[----:B0-----:R-:W-:-:S04]  /*9c370*/  IMAD.WIDE R8, R10, 0x2, R6 ;  /* 0x000000020a087825 */ /* 0x001fc800078e0206 */
[----:B-1----:R-:W-:Y:S01]  /*9c380*/  IMAD.WIDE R2, R10, 0x2, R4 ;  /* 0x000000020a027825 */ /* 0x002fe200078e0204 */
[C---:B------:R-:W-:Y:S02]  /*9c390*/  IADD3 R13, R28.reuse, 0x1e3, RZ ;  /* 0x000001e31c0d7810 */ /* 0x040fe40007ffe0ff */
[----:B------:R-:W-:Y:S02]  /*9c3a0*/  IADD3 R12, R28, 0x1e5, RZ ;  /* 0x000001e51c0c7810 */ /* 0x000fe40007ffe0ff */
[----:B--2---:R-:W-:Y:S02]  /*9c3b0*/  PRMT R14, R27, 0x7632, R14 ;  /* 0x000076321b0e7816 */ /* 0x004fe4000000000e */
[----:B------:R-:W-:Y:S02]  /*9c3c0*/  ISETP.GE.AND P6, PT, R13, c[0x0][0x17c], PT ;  /* 0x00005f000d007a0c */ /* 0x000fe40003fc6270 */
[----:B------:R-:W-:Y:S01]  /*9c3d0*/  ISETP.GE.AND P5, PT, R12, c[0x0][0x17c], PT ;  /* 0x00005f000c007a0c */ /* 0x000fe20003fa6270 */
[----:B----4-:R0:W-:Y:S01]  /*9c3e0*/  @P3 STG.E.U16 [R8.64], R24 ;  /* 0x0000001808003986 */ /* 0x0101e2000c101506 */
[----:B------:R-:W-:-:S02]  /*9c3f0*/  ISETP.LT.AND P3, PT, R26, c[0x0][0x178], !P1 ;  /* 0x00005e001a007a0c */ /* 0x000fc40004f61270 */
[----:B------:R-:W-:Y:S01]  /*9c400*/  PRMT R0, R24, 0x7632, R0 ;  /* 0x0000763218007816 */ /* 0x000fe20000000000 */
[----:B------:R1:W-:Y:S01]  /*9c410*/  @P2 STG.E.U16 [R2.64], R27 ;  /* 0x0000001b02002986 */ /* 0x0003e2000c101506 */
[C---:B------:R-:W-:Y:S02]  /*9c420*/  ISETP.LT.AND P1, PT, R25.reuse, c[0x0][0x178], !P1 ;  /* 0x00005e0019007a0c */ /* 0x040fe40004f21270 */
[----:B------:R-:W-:Y:S01]  /*9c430*/  ISETP.LT.AND P2, PT, R26, c[0x0][0x178], !P4 ;  /* 0x00005e001a007a0c */ /* 0x000fe20006741270 */
[----:B------:R-:W-:Y:S01]  /*9c440*/  ISETP.LT.AND P4, PT, R25, c[0x0][0x178], !P4 ;  /* 0x00005e0019007a0c */ /* 0x000fe20006781270 */
[----:B0-----:R-:W-:Y:S01]  /*9c450*/  IADD3 R8, R10, c[0x0][0x198], RZ ;  /* 0x000066000a087a10 */ /* 0x001fe20007ffe0ff */
[----:B------:R-:W2:Y:S03]  /*9c460*/  LDL.LU R24, [R1+0x5c] ;  /* 0x00005c0001187983 */ /* 0x000ea60000300800 */
[C---:B------:R-:W-:Y:S01]  /*9c470*/  IADD3 R10, R8.reuse, c[0x0][0x198], RZ ;  /* 0x00006600080a7a10 */ /* 0x040fe20007ffe0ff */
[----:B-1----:R-:W-:-:S04]  /*9c480*/  IMAD.WIDE R2, R8, 0x2, R6 ;  /* 0x0000000208027825 */ /* 0x002fc800078e0206 */
[----:B------:R-:W-:-:S04]  /*9c490*/  IMAD.WIDE R8, R8, 0x2, R4 ;  /* 0x0000000208087825 */ /* 0x000fc800078e0204 */
[C---:B------:R-:W-:Y:S01]  /*9c4a0*/  IMAD.WIDE R12, R10.reuse, 0x2, R6 ;  /* 0x000000020a0c7825 */ /* 0x040fe200078e0206 */
[----:B------:R0:W-:Y:S03]  /*9c4b0*/  @P3 STG.E.U16 [R2.64], R0 ;  /* 0x0000000002003986 */ /* 0x0001e6000c101506 */
[----:B------:R1:W-:Y:S02]  /*9c4c0*/  @P1 STG.E.U16 [R8.64], R14 ;  /* 0x0000000e08001986 */ /* 0x0003e4000c101506 */
[----:B------:R4:W-:Y:S02]  /*9c4d0*/  @P2 STG.E.U16 [R12.64], R22 ;  /* 0x000000160c002986 */ /* 0x0009e4000c101506 */
[----:B0-----:R-:W-:Y:S01]  /*9c4e0*/  IMAD.WIDE R2, R10, 0x2, R4 ;  /* 0x000000020a027825 */ /* 0x001fe200078e0204 */
[----:B-1----:R-:W-:Y:S02]  /*9c4f0*/  PRMT R14, R22, 0x7632, R14 ;  /* 0x00007632160e7816 */ /* 0x002fe4000000000e */
[----:B----4-:R-:W4:Y:S01]  /*9c500*/  LDL.LU R22, [R1+0x61c] ;  /* 0x00061c0001167983 */ /* 0x010f220000300800 */
[----:B---3--:R-:W-:-:S03]  /*9c510*/  PRMT R0, R29, 0x7632, R0 ;  /* 0x000076321d007816 */ /* 0x008fc60000000000 */
[----:B------:R0:W-:Y:S04]  /*9c520*/  @P4 STG.E.U16 [R2.64], R29 ;  /* 0x0000001d02004986 */ /* 0x0001e8000c101506 */
[----:B0-----:R-:W3:Y:S01]  /*9c530*/  LDL.LU R29, [R1+0xbc] ;  /* 0x0000bc00011d7983 */ /* 0x001ee20000300800 */
[----:B------:R-:W-:Y:S02]  /*9c540*/  ISETP.LT.AND P1, PT, R26, c[0x0][0x178], !P6 ;  /* 0x00005e001a007a0c */ /* 0x000fe40007721270 */
[----:B------:R-:W-:Y:S01]  /*9c550*/  IADD3 R13, R10, c[0x0][0x198], RZ ;  /* 0x000066000a0d7a10 */ /* 0x000fe20007ffe0ff */
[C---:B------:R-:W-:Y:S01]  /*9c560*/  ISETP.LT.AND P6, PT, R25.reuse, c[0x0][0x178], !P6 ;  /* 0x00005e0019007a0c */ /* 0x040fe200077c1270 */
[----:B------:R-:W-:Y:S01]  /*9c570*/  ISETP.LT.AND P2, PT, R26, c[0x0][0x178], !P0 ;  /* 0x00005e001a007a0c */ /* 0x000fe20004741270 */
[----:B------:R-:W-:Y:S01]  /*9c580*/  ISETP.LT.AND P0, PT, R25, c[0x0][0x178], !P0 ;  /* 0x00005e0019007a0c */ /* 0x000fe20004701270 */
[C---:B------:R-:W-:Y:S01]  /*9c590*/  IADD3 R10, R13.reuse, c[0x0][0x198], RZ ;  /* 0x000066000d0a7a10 */ /* 0x040fe20007ffe0ff */
[----:B------:R-:W-:-:S04]  /*9c5a0*/  IMAD.WIDE R8, R13, 0x2, R6 ;  /* 0x000000020d087825 */ /* 0x000fc800078e0206 */
[----:B------:R-:W-:Y:S01]  /*9c5b0*/  IMAD.WIDE R2, R13, 0x2, R4 ;  /* 0x000000020d027825 */ /* 0x000fe200078e0204 */
[----:B------:R-:W-:Y:S01]  /*9c5c0*/  IADD3 R16, R28, 0x1e6, RZ ;  /* 0x000001e61c107810 */ /* 0x000fe20007ffe0ff */
[----:B------:R0:W-:Y:S03]  /*9c5d0*/  @P1 STG.E.U16 [R8.64], R14 ;  /* 0x0000000e08001986 */ /* 0x0001e6000c101506 */
[----:B------:R1:W-:Y:S01]  /*9c5e0*/  @P6 STG.E.U16 [R2.64], R0 ;  /* 0x0000000002006986 */ /* 0x0003e2000c101506 */
[----:B------:R-:W-:Y:S02]  /*9c5f0*/  ISETP.GE.AND P3, PT, R16, c[0x0][0x17c], PT ;  /* 0x00005f0010007a0c */ /* 0x000fe40003f66270 */
[----:B------:R-:W-:Y:S01]  /*9c600*/  IADD3 R12, R28, 0x1e8, RZ ;  /* 0x000001e81c0c7810 */ /* 0x000fe20007ffe0ff */
[----:B0-----:R-:W-:-:S04]  /*9c610*/  IMAD.WIDE R8, R10, 0x2, R6 ;  /* 0x000000020a087825 */ /* 0x001fc800078e0206 */
[----:B-1----:R-:W-:Y:S01]  /*9c620*/  IMAD.WIDE R2, R10, 0x2, R4 ;  /* 0x000000020a027825 */ /* 0x002fe200078e0204 */
[----:B------:R-:W-:Y:S01]  /*9c630*/  PRMT R0, R23, 0x7632, R0 ;  /* 0x0000763217007816 */ /* 0x000fe20000000000 */
[----:B------:R0:W-:Y:S01]  /*9c640*/  @P2 STG.E.U16 [R8.64], R23 ;  /* 0x0000001708002986 */ /* 0x0001e2000c101506 */
[----:B------:R-:W-:Y:S01]  /*9c650*/  ISETP.LT.AND P2, PT, R26, c[0x0][0x178], !P5 ;  /* 0x00005e001a007a0c */ /* 0x000fe20006f41270 */
[----:B------:R-:W-:Y:S01]  /*9c660*/  ISETP.LT.AND P5, PT, R25, c[0x0][0x178], !P5 ;  /* 0x00005e0019007a0c */ /* 0x000fe20006fa1270 */
[----:B------:R-:W-:Y:S01]  /*9c670*/  ISETP.GE.AND P1, PT, R12, c[0x0][0x17c], PT ;  /* 0x00005f000c007a0c */ /* 0x000fe20003f26270 */
[----:B------:R-:W-:Y:S01]  /*9c680*/  IADD3 R12, R28, 0x1e9, RZ ;  /* 0x000001e91c0c7810 */ /* 0x000fe20007ffe0ff */
[----:B0-----:R-:W3:Y:S01]  /*9c690*/  LDL.LU R23, [R1+0x62c] ;  /* 0x00062c0001177983 */ /* 0x001ee20000300800 */
[----:B------:R-:W-:-:S04]  /*9c6a0*/  IADD3 R8, R10, c[0x0][0x198], RZ ;  /* 0x000066000a087a10 */ /* 0x000fc80007ffe0ff */
[----:B------:R-:W-:Y:S02]  /*9c6b0*/  IADD3 R10, R8, c[0x0][0x198], RZ ;  /* 0x00006600080a7a10 */ /* 0x000fe40007ffe0ff */
[----:B------:R-:W-:-:S03]  /*9c6c0*/  ISETP.GE.AND P6, PT, R12, c[0x0][0x17c], PT ;  /* 0x00005f000c007a0c */ /* 0x000fc60003fc6270 */
[----:B------:R-:W-:Y:S01]  /*9c6d0*/  IMAD.WIDE R12, R10, 0x2, R6 ;  /* 0x000000020a0c7825 */ /* 0x000fe200078e0206 */
[----:B--2---:R-:W-:Y:S01]  /*9c6e0*/  PRMT R14, R24, 0x7632, R14 ;  /* 0x00007632180e7816 */ /* 0x004fe2000000000e */
[----:B------:R0:W-:Y:S01]  /*9c6f0*/  @P0 STG.E.U16 [R2.64], R24 ;  /* 0x0000001802000986 */ /* 0x0001e2000c101506 */
[----:B------:R-:W-:Y:S01]  /*9c700*/  ISETP.LT.AND P0, PT, R26, c[0x0][0x178], !P3 ;  /* 0x00005e001a007a0c */ /* 0x000fe20005f01270 */
[----:B------:R-:W-:Y:S02]  /*9c710*/  ISETP.LT.AND P3, PT, R25, c[0x0][0x178], !P3 ;  /* 0x00005e0019007a0c */ /* 0x000fe40005f61270 */
[----:B0-----:R-:W2:Y:S01]  /*9c720*/  LDL.LU R24, [R1+0xac] ;  /* 0x0000ac0001187983 */ /* 0x001ea20000300800 */
[----:B------:R-:W-:-:S04]  /*9c730*/  IMAD.WIDE R2, R8, 0x2, R6 ;  /* 0x0000000208027825 */ /* 0x000fc800078e0206 */
[--C-:B------:R-:W-:Y:S01]  /*9c740*/  IMAD.WIDE R8, R8, 0x2, R4.reuse ;  /* 0x0000000208087825 */ /* 0x100fe200078e0204 */
[----:B------:R0:W-:Y:S04]  /*9c750*/  @P2 STG.E.U16 [R2.64], R0 ;  /* 0x0000000002002986 */ /* 0x0001e8000c101506 */
[----:B------:R-:W-:Y:S01]  /*9c760*/  @P5 STG.E.U16 [R8.64], R14 ;  /* 0x0000000e08005986 */ /* 0x000fe2000c101506 */
[----:B----4-:R1:W-:Y:S01]  /*9c770*/  @P0 STG.E.U16 [R12.64], R22 ;  /* 0x000000160c000986 */ /* 0x0103e2000c101506 */
[----:B0-----:R-:W-:Y:S01]  /*9c780*/  IMAD.WIDE R2, R10, 0x2, R4 ;  /* 0x000000020a027825 */ /* 0x001fe200078e0204 */
[----:B------:R-:W-:Y:S02]  /*9c790*/  PRMT R0, R22, 0x7632, R0 ;  /* 0x0000763216007816 */ /* 0x000fe40000000000 */
[----:B-1----:R-:W4:Y:S01]  /*9c7a0*/  LDL.LU R22, [R1+0x63c] ;  /* 0x00063c0001167983 */ /* 0x002f220000300800 */
[----:B---3--:R-:W-:-:S03]  /*9c7b0*/  PRMT R12, R29, 0x7632, R12 ;  /* 0x000076321d0c7816 */ /* 0x008fc6000000000c */
[----:B------:R0:W-:Y:S04]  /*9c7c0*/  @P3 STG.E.U16 [R2.64], R29 ;  /* 0x0000001d02003986 */ /* 0x0001e8000c101506 */
[----:B0-----:R-:W3:Y:S01]  /*9c7d0*/  LDL.LU R29, [R1+0x9c] ;  /* 0x00009c00011d7983 */ /* 0x001ee20000300800 */
[----:B------:R-:W-:-:S04]  /*9c7e0*/  IADD3 R16, R28, 0x1e7, RZ ;  /* 0x000001e71c107810 */ /* 0x000fc80007ffe0ff */
[----:B------:R-:W-:Y:S02]  /*9c7f0*/  ISETP.GE.AND P4, PT, R16, c[0x0][0x17c], PT ;  /* 0x00005f0010007a0c */ /* 0x000fe40003f86270 */
[----:B------:R-:W-:Y:S02]  /*9c800*/  IADD3 R14, R10, c[0x0][0x198], RZ ;  /* 0x000066000a0e7a10 */ /* 0x000fe40007ffe0ff */
[C---:B------:R-:W-:Y:S01]  /*9c810*/  ISETP.LT.AND P0, PT, R26.reuse, c[0x0][0x178], !P4 ;  /* 0x00005e001a007a0c */ /* 0x040fe20006701270 */
[C---:B------:R-:W-:Y:S01]  /*9c820*/  ISETP.LT.AND P4, PT, R25.reuse, c[0x0][0x178], !P4 ;  /* 0x00005e0019007a0c */ /* 0x040fe20006781270 */
[----:B------:R-:W-:Y:S01]  /*9c830*/  ISETP.LT.AND P3, PT, R26, c[0x0][0x178], !P1 ;  /* 0x00005e001a007a0c */ /* 0x000fe20004f61270 */
[C---:B------:R-:W-:Y:S01]  /*9c840*/  IMAD.WIDE R8, R14.reuse, 0x2, R6 ;  /* 0x000000020e087825 */ /* 0x040fe200078e0206 */
[C---:B------:R-:W-:Y:S02]  /*9c850*/  IADD3 R10, R14.reuse, c[0x0][0x198], RZ ;  /* 0x000066000e0a7a10 */ /* 0x040fe40007ffe0ff */
[----:B------:R-:W-:Y:S01]  /*9c860*/  ISETP.LT.AND P1, PT, R25, c[0x0][0x178], !P1 ;  /* 0x00005e0019007a0c */ /* 0x000fe20004f21270 */
[----:B------:R-:W-:Y:S01]  /*9c870*/  IMAD.WIDE R2, R14, 0x2, R4 ;  /* 0x000000020e027825 */ /* 0x000fe200078e0204 */
[----:B------:R-:W-:-:S05]  /*9c880*/  IADD3 R16, R28, 0x1ea, RZ ;  /* 0x000001ea1c107810 */ /* 0x000fca0007ffe0ff */
[----:B------:R0:W-:Y:S01]  /*9c890*/  @P0 STG.E.U16 [R8.64], R0 ;  /* 0x0000000008000986 */ /* 0x0001e2000c101506 */
[----:B------:R1:W-:Y:S01]  /*9c8a0*/  @P4 STG.E.U16 [R2.64], R12 ;  /* 0x0000000c02004986 */ /* 0x0003e2000c101506 */
[----:B------:R-:W-:Y:S01]  /*9c8b0*/  ISETP.GE.AND P2, PT, R16, c[0x0][0x17c], PT ;  /* 0x00005f0010007a0c */ /* 0x000fe20003f46270 */
[----:B0-----:R-:W-:-:S04]  /*9c8c0*/  IMAD.WIDE R8, R10, 0x2, R6 ;  /* 0x000000020a087825 */ /* 0x001fc800078e0206 */
[----:B-1----:R-:W-:Y:S01]  /*9c8d0*/  IMAD.WIDE R2, R10, 0x2, R4 ;  /* 0x000000020a027825 */ /* 0x002fe200078e0204 */
[----:B------:R-:W-:Y:S01]  /*9c8e0*/  PRMT R0, R23, 0x7632, R0 ;  /* 0x0000763217007816 */ /* 0x000fe20000000000 */
[----:B------:R0:W-:Y:S01]  /*9c8f0*/  @P3 STG.E.U16 [R8.64], R23 ;  /* 0x0000001708003986 */ /* 0x0001e2000c101506 */
[----:B------:R-:W-:Y:S01]  /*9c900*/  ISETP.LT.AND P3, PT, R26, c[0x0][0x178], !P6 ;  /* 0x00005e001a007a0c */ /* 0x000fe20007761270 */
[----:B------:R-:W-:Y:S01]  /*9c910*/  ISETP.LT.AND P6, PT, R25, c[0x0][0x178], !P6 ;  /* 0x00005e0019007a0c */ /* 0x000fe200077c1270 */
[C---:B------:R-:W-:Y:S02]  /*9c920*/  IADD3 R13, R28.reuse, 0x1ec, RZ ;  /* 0x000001ec1c0d7810 */ /* 0x040fe40007ffe0ff */
[----:B------:R-:W-:Y:S01]  /*9c930*/  IADD3 R12, R28, 0x1ed, RZ ;  /* 0x000001ed1c0c7810 */ /* 0x000fe20007ffe0ff */
[----:B0-----:R-:W3:Y:S01]  /*9c940*/  LDL.LU R23, [R1+0x64c] ;  /* 0x00064c0001177983 */ /* 0x001ee20000300800 */
[----:B------:R-:W-:-:S04]  /*9c950*/  IADD3 R8, R10, c[0x0][0x198], RZ ;  /* 0x000066000a087a10 */ /* 0x000fc80007ffe0ff */
[----:B------:R-:W-:Y:S02]  /*9c960*/  IADD3 R10, R8, c[0x0][0x198], RZ ;  /* 0x00006600080a7a10 */ /* 0x000fe40007ffe0ff */
[----:B------:R-:W-:Y:S02]  /*9c970*/  ISETP.GE.AND P0, PT, R13, c[0x0][0x17c], PT ;  /* 0x00005f000d007a0c */ /* 0x000fe40003f06270 */
[----:B------:R-:W-:Y:S01]  /*9c980*/  ISETP.GE.AND P4, PT, R12, c[0x0][0x17c], PT ;  /* 0x00005f000c007a0c */ /* 0x000fe20003f86270 */
        /* <DEDUP_REMOVED lines=53> */
[----:B------:R-:W-:Y:S02]  /*9cce0*/  @P4 STG.E.U16 [R8.64], R14 ;  /* 0x0000000e08004986 */ /* 0x000fe4000c101506 */
[----:B----4-:R1:W-:Y:S02]  /*9ccf0*/  @P0 STG.E.U16 [R12.64], R22 ;  /* 0x000000160c000986 */ /* 0x0103e4000c101506 */
[----:B0-----:R-:W-:Y:S01]  /*9cd00*/  IMAD.WIDE R2, R10, 0x2, R4 ;  /* 0x000000020a027825 */ /* 0x001fe200078e0204 */
[----:B------:R-:W-:-:S02]  /*9cd10*/  PRMT R0, R22, 0x7632, R0 ;  /* 0x0000763216007816 */ /* 0x000fc40000000000 */
        /* <DEDUP_REMOVED lines=14> */
[----:B------:R-:W-:-:S02]  /*9ce00*/  IADD3 R16, R28, 0x1f2, RZ ;  /* 0x000001f21c107810 */ /* 0x000fc40007ffe0ff */
[----:B------:R-:W-:-:S03]  /*9ce10*/  IADD3 R13, R28, 0x1f4, RZ ;  /* 0x000001f41c0d7810 */ /* 0x000fc60007ffe0ff */
[----:B------:R0:W-:Y:S01]  /*9ce20*/  @P0 STG.E.U16 [R8.64], R0 ;  /* 0x0000000008000986 */ /* 0x0001e2000c101506 */
[----:B------:R1:W-:Y:S01]  /*9ce30*/  @P6 STG.E.U16 [R2.64], R12 ;  /* 0x0000000c02006986 */ /* 0x0003e2000c101506 */
[----:B------:R-:W-:Y:S02]  /*9ce40*/  ISETP.GE.AND P2, PT, R16, c[0x0][0x17c], PT ;  /* 0x00005f0010007a0c */ /* 0x000fe40003f46270 */
[----:B------:R-:W-:Y:S01]  /*9ce50*/  ISETP.GE.AND P0, PT, R13, c[0x0][0x17c], PT ;  /* 0x00005f000d007a0c */ /* 0x000fe20003f06270 */
[----:B0-----:R-:W-:-:S04]  /*9ce60*/  IMAD.WIDE R8, R10, 0x2, R6 ;  /* 0x000000020a087825 */ /* 0x001fc800078e0206 */
[----:B-1----:R-:W-:Y:S01]  /*9ce70*/  IMAD.WIDE R2, R10, 0x2, R4 ;  /* 0x000000020a027825 */ /* 0x002fe200078e0204 */
[----:B------:R0:W-:Y:S01]  /*9ce80*/  @P3 STG.E.U16 [R8.64], R23 ;  /* 0x0000001708003986 */ /* 0x0001e2000c101506 */
[----:B------:R-:W-:Y:S02]  /*9ce90*/  ISETP.LT.AND P3, PT, R26, c[0x0][0x178], !P5 ;  /* 0x00005e001a007a0c */ /* 0x000fe40006f61270 */
[----:B------:R-:W-:Y:S02]  /*9cea0*/  PRMT R0, R23, 0x7632, R0 ;  /* 0x0000763217007816 */ /* 0x000fe40000000000 */
[----:B------:R-:W-:Y:S01]  /*9ceb0*/  IADD3 R13, R10, c[0x0][0x198], RZ ;  /* 0x000066000a0d7a10 */ /* 0x000fe20007ffe0ff */
[----:B------:R-:W-:Y:S01]  /*9cec0*/  ISETP.LT.AND P5, PT, R25, c[0x0][0x178], !P5 ;  /* 0x00005e0019007a0c */ /* 0x000fe20006fa1270 */
[----:B------:R-:W-:Y:S02]  /*9ced0*/  IADD3 R12, R28, 0x1f5, RZ ;  /* 0x000001f51c0c7810 */ /* 0x000fe40007ffe0ff */
[C---:B------:R-:W-:Y:S01]  /*9cee0*/  IADD3 R10, R13.reuse, c[0x0][0x198], RZ ;  /* 0x000066000d0a7a10 */ /* 0x040fe20007ffe0ff */
[----:B0-----:R-:W3:Y:S01]  /*9cef0*/  LDL.LU R23, [R1+0x69c] ;  /* 0x00069c0001177983 */ /* 0x001ee20000300800 */
[----:B------:R-:W-:Y:S01]  /*9cf00*/  IMAD.WIDE R8, R13, 0x2, R4 ;  /* 0x000000020d087825 */ /* 0x000fe200078e0204 */
[----:B------:R-:W-:-:S02]  /*9cf10*/  ISETP.GE.AND P6, PT, R12, c[0x0][0x17c], PT ;  /* 0x00005f000c007a0c */ /* 0x000fc40003fc6270 */
[----:B--2---:R-:W-:Y:S01]  /*9cf20*/  PRMT R14, R24, 0x7632, R14 ;  /* 0x00007632180e7816 */ /* 0x004fe2000000000e */
[----:B------:R0:W-:Y:S01]  /*9cf30*/  @P1 STG.E.U16 [R2.64], R24 ;  /* 0x0000001802001986 */ /* 0x0001e2000c101506 */
[----:B------:R-:W-:Y:S01]  /*9cf40*/  ISETP.LT.AND P1, PT, R26, c[0x0][0x178], !P2 ;  /* 0x00005e001a007a0c */ /* 0x000fe20005721270 */
[----:B------:R-:W-:Y:S02]  /*9cf50*/  ISETP.LT.AND P2, PT, R25, c[0x0][0x178], !P2 ;  /* 0x00005e0019007a0c */ /* 0x000fe40005741270 */
[----:B0-----:R-:W2:Y:S01]  /*9cf60*/  LDL.LU R24, [R1+0x2c] ;  /* 0x00002c0001187983 */ /* 0x001ea20000300800 */
[----:B------:R-:W-:-:S04]  /*9cf70*/  IMAD.WIDE R2, R13, 0x2, R6 ;  /* 0x000000020d027825 */ /* 0x000fc800078e0206 */
[C---:B------:R-:W-:Y:S01]  /*9cf80*/  IMAD.WIDE R12, R10.reuse, 0x2, R6 ;  /* 0x000000020a0c7825 */ /* 0x040fe200078e0206 */
[----:B------:R0:W-:Y:S03]  /*9cf90*/  @P3 STG.E.U16 [R2.64], R0 ;  /* 0x0000000002003986 */ /* 0x0001e6000c101506 */
[----:B------:R-:W-:Y:S02]  /*9cfa0*/  @P5 STG.E.U16 [R8.64], R14 ;  /* 0x0000000e08005986 */ /* 0x000fe4000c101506 */
[----:B----4-:R3:W-:Y:S02]  /*9cfb0*/  @P1 STG.E.U16 [R12.64], R22 ;  /* 0x000000160c001986 */ /* 0x0107e4000c101506 */
[----:B0-----:R-:W-:Y:S01]  /*9cfc0*/  IMAD.WIDE R2, R10, 0x2, R4 ;  /* 0x000000020a027825 */ /* 0x001fe200078e0204 */
[----:B---3--:R-:W-:-:S04]  /*9cfd0*/  PRMT R12, R29, 0x7632, R12 ;  /* 0x000076321d0c7816 */ /* 0x008fc8000000000c */
[----:B------:R0:W-:Y:S04]  /*9cfe0*/  @P2 STG.E.U16 [R2.64], R29 ;  /* 0x0000001d02002986 */ /* 0x0001e8000c101506 */
[----:B0-----:R-:W3:Y:S01]  /*9cff0*/  LDL.LU R29, [R1+0x6ac] ;  /* 0x0006ac00011d7983 */ /* 0x001ee20000300800 */
[----:B------:R-:W-:-:S04]  /*9d000*/  IADD3 R16, R28, 0x1f3, RZ ;  /* 0x000001f31c107810 */ /* 0x000fc80007ffe0ff */
[----:B------:R-:W-:Y:S02]  /*9d010*/  ISETP.GE.AND P4, PT, R16, c[0x0][0x17c], PT ;  /* 0x00005f0010007a0c */ /* 0x000fe40003f86270 */
[----:B------:R-:W-:Y:S02]  /*9d020*/  IADD3 R17, R10, c[0x0][0x198], RZ ;  /* 0x000066000a117a10 */ /* 0x000fe40007ffe0ff */
[----:B------:R-:W-:Y:S01]  /*9d030*/  ISETP.LT.AND P1, PT, R26, c[0x0][0x178], !P4 ;  /* 0x00005e001a007a0c */ /* 0x000fe20006721270 */
[C---:B------:R-:W-:Y:S01]  /*9d040*/  ISETP.LT.AND P4, PT, R25.reuse, c[0x0][0x178], !P4 ;  /* 0x00005e0019007a0c */ /* 0x040fe20006781270 */
[----:B------:R-:W-:Y:S02]  /*9d050*/  PRMT R0, R22, 0x7632, R0 ;  /* 0x0000763216007816 */ /* 0x000fe40000000000 */
[----:B------:R-:W-:Y:S01]  /*9d060*/  ISETP.LT.AND P2, PT, R26, c[0x0][0x178], !P0 ;  /* 0x00005e001a007a0c */ /* 0x000fe20004741270 */
[----:B------:R-:W4:Y:S01]  /*9d070*/  LDL.LU R22, [R1+0x1c] ;  /* 0x00001c0001167983 */ /* 0x000f220000300800 */
[----:B------:R-:W-:Y:S01]  /*9d080*/  ISETP.LT.AND P0, PT, R25, c[0x0][0x178], !P0 ;  /* 0x00005e0019007a0c */ /* 0x000fe20004701270 */
[C---:B------:R-:W-:Y:S01]  /*9d090*/  IMAD.WIDE R8, R17.reuse, 0x2, R6 ;  /* 0x0000000211087825 */ /* 0x040fe200078e0206 */
[----:B------:R-:W-:-:S03]  /*9d0a0*/  IADD3 R10, R17, c[0x0][0x198], RZ ;  /* 0x00006600110a7a10 */ /* 0x000fc60007ffe0ff */
[----:B------:R-:W-:Y:S01]  /*9d0b0*/  IMAD.WIDE R2, R17, 0x2, R4 ;  /* 0x0000000211027825 */ /* 0x000fe200078e0204 */
[----:B------:R-:W-:Y:S01]  /*9d0c0*/  IADD3 R16, R28, 0x1f6, RZ ;  /* 0x000001f61c107810 */ /* 0x000fe20007ffe0ff */
[----:B------:R0:W-:Y:S03]  /*9d0d0*/  @P1 STG.E.U16 [R8.64], R0 ;  /* 0x0000000008001986 */ /* 0x0001e6000c101506 */
[----:B------:R1:W-:Y:S01]  /*9d0e0*/  @P4 STG.E.U16 [R2.64], R12 ;  /* 0x0000000c02004986 */ /* 0x0003e2000c101506 */
[----:B------:R-:W-:Y:S02]  /*9d0f0*/  ISETP.LT.AND P4, PT, R26, c[0x0][0x178], !P6 ;  /* 0x00005e001a007a0c */ /* 0x000fe40007781270 */
[----:B------:R-:W-:Y:S02]  /*9d100*/  IADD3 R13, R10, c[0x0][0x198], RZ ;  /* 0x000066000a0d7a10 */ /* 0x000fe40007ffe0ff */
[----:B------:R-:W-:Y:S01]  /*9d110*/  ISETP.GE.AND P3, PT, R16, c[0x0][0x17c], PT ;  /* 0x00005f0010007a0c */ /* 0x000fe20003f66270 */
[----:B------:R-:W-:-:S02]  /*9d120*/  ISETP.LT.AND P6, PT, R25, c[0x0][0x178], !P6 ;  /* 0x00005e0019007a0c */ /* 0x000fc400077c1270 */
[----:B0-----:R-:W-:-:S04]  /*9d130*/  IMAD.WIDE R8, R10, 0x2, R6 ;  /* 0x000000020a087825 */ /* 0x001fc800078e0206 */
[----:B-1----:R-:W-:Y:S01]  /*9d140*/  IMAD.WIDE R2, R10, 0x2, R4 ;  /* 0x000000020a027825 */ /* 0x002fe200078e0204 */
[----:B------:R0:W-:Y:S01]  /*9d150*/  @P2 STG.E.U16 [R8.64], R23 ;  /* 0x0000001708002986 */ /* 0x0001e2000c101506 */
[----:B------:R-:W-:Y:S02]  /*9d160*/  IADD3 R17, R13, c[0x0][0x198], RZ ;  /* 0x000066000d117a10 */ /* 0x000fe40007ffe0ff */
[----:B------:R-:W-:Y:S02]  /*9d170*/  IADD3 R10, R28, 0x1fb, RZ ;  /* 0x000001fb1c0a7810 */ /* 0x000fe40007ffe0ff */
[----:B0-----:R-:W-:Y:S01]  /*9d180*/  PRMT R9, R23, 0x7632, R9 ;  /* 0x0000763217097816 */ /* 0x001fe20000000009 */
[----:B--2---:R0:W-:Y:S01]  /*9d190*/  @P0 STG.E.U16 [R2.64], R24 ;  /* 0x0000001802000986 */ /* 0x0041e2000c101506 */
[----:B------:R-:W-:Y:S02]  /*9d1a0*/  PRMT R0, R24, 0x7632, R0 ;  /* 0x0000763218007816 */ /* 0x000fe40000000000 */
[----:B------:R-:W-:Y:S01]  /*9d1b0*/  ISETP.LT.AND P0, PT, R26, c[0x0][0x178], !P3 ;  /* 0x00005e001a007a0c */ /* 0x000fe20005f01270 */
[----:B0-----:R-:W2:Y:S01]  /*9d1c0*/  LDL.LU R24, [R1+0x6dc] ;  /* 0x0006dc0001187983 */ /* 0x001ea20000300800 */
[----:B------:R-:W-:-:S04]  /*9d1d0*/  IMAD.WIDE R2, R13, 0x2, R6 ;  /* 0x000000020d027825 */ /* 0x000fc800078e0206 */
[----:B------:R-:W2:Y:S01]  /*9d1e0*/  LDL.LU R23, [R1+0xc] ;  /* 0x00000c0001177983 */ /* 0x000ea20000300800 */
[----:B------:R0:W-:Y:S02]  /*9d1f0*/  @P4 STG.E.U16 [R2.64], R9 ;  /* 0x0000000902004986 */ /* 0x0001e4000c101506 */
[----:B0-----:R-:W-:-:S04]  /*9d200*/  IMAD.WIDE R2, R13, 0x2, R4 ;  /* 0x000000020d027825 */ /* 0x001fc800078e0204 */
[----:B------:R-:W-:Y:S01]  /*9d210*/  IMAD.WIDE R8, R17, 0x2, R6 ;  /* 0x0000000211087825 */ /* 0x000fe200078e0206 */
[----:B------:R-:W-:Y:S01]  /*9d220*/  @P6 STG.E.U16 [R2.64], R0 ;  /* 0x0000000002006986 */ /* 0x000fe2000c101506 */
[----:B------:R-:W-:-:S03]  /*9d230*/  ISETP.GE.AND P6, PT, R10, c[0x0][0x17c], PT ;  /* 0x00005f000a007a0c */ /* 0x000fc60003fc6270 */
[----:B---3--:R0:W-:Y:S01]  /*9d240*/  @P0 STG.E.U16 [R8.64], R29 ;  /* 0x0000001d08000986 */ /* 0x0081e2000c101506 */
[----:B------:R-:W-:-:S03]  /*9d250*/  PRMT R10, R29, 0x7632, R10 ;  /* 0x000076321d0a7816 */ /* 0x000fc6000000000a */
[----:B0-----:R-:W3:Y:S01]  /*9d260*/  LDL.LU R29, [R1+0x6cc] ;  /* 0x0006cc00011d7983 */ /* 0x001ee20000300800 */
[----:B------:R-:W-:Y:S02]  /*9d270*/  ISETP.LT.AND P3, PT, R25, c[0x0][0x178], !P3 ;  /* 0x00005e0019007a0c */ /* 0x000fe40005f61270 */
[C---:B------:R-:W-:Y:S02]  /*9d280*/  IADD3 R12, R28.reuse, 0x1fa, RZ ;  /* 0x000001fa1c0c7810 */ /* 0x040fe40007ffe0ff */
[C---:B------:R-:W-:Y:S02]  /*9d290*/  IADD3 R18, R28.reuse, 0x1f7, RZ ;  /* 0x000001f71c127810 */ /* 0x040fe40007ffe0ff */
[----:B------:R-:W-:Y:S02]  /*9d2a0*/  IADD3 R16, R28, 0x1f8, RZ ;  /* 0x000001f81c107810 */ /* 0x000fe40007ffe0ff */
[----:B------:R-:W-:Y:S02]  /*9d2b0*/  ISETP.GE.AND P4, PT, R12, c[0x0][0x17c], PT ;  /* 0x00005f000c007a0c */ /* 0x000fe40003f86270 */
[----:B------:R-:W-:Y:S01]  /*9d2c0*/  ISETP.GE.AND P5, PT, R18, c[0x0][0x17c], PT ;  /* 0x00005f0012007a0c */ /* 0x000fe20003fa6270 */
[----:B------:R-:W-:Y:S01]  /*9d2d0*/  IMAD.WIDE R12, R17, 0x2, R4 ;  /* 0x00000002110c7825 */ /* 0x000fe200078e0204 */
[----:B------:R-:W-:-:S02]  /*9d2e0*/  ISETP.GE.AND P1, PT, R16, c[0x0][0x17c], PT ;  /* 0x00005f0010007a0c */ /* 0x000fc40003f26270 */
[----:B------:R-:W-:Y:S02]  /*9d2f0*/  IADD3 R17, R17, c[0x0][0x198], RZ ;  /* 0x0000660011117a10 */ /* 0x000fe40007ffe0ff */
[C---:B------:R-:W-:Y:S01]  /*9d300*/  ISETP.LT.AND P0, PT, R26.reuse, c[0x0][0x178], !P5 ;  /* 0x00005e001a007a0c */ /* 0x040fe20006f01270 */
[----:B------:R-:W-:Y:S01]  /*9d310*/  ISETP.LT.AND P5, PT, R25, c[0x0][0x178], !P5 ;  /* 0x00005e0019007a0c */ /* 0x000fe20006fa1270 */
[----:B----4-:R0:W-:Y:S01]  /*9d320*/  @P3 STG.E.U16 [R12.64], R22 ;  /* 0x000000160c003986 */ /* 0x0101e2000c101506 */
[----:B------:R-:W-:Y:S02]  /*9d330*/  ISETP.LT.AND P3, PT, R26, c[0x0][0x178], !P1 ;  /* 0x00005e001a007a0c */ /* 0x000fe40004f61270 */
[----:B------:R-:W-:Y:S02]  /*9d340*/  IADD3 R14, R28, 0x1f9, RZ ;  /* 0x000001f91c0e7810 */ /* 0x000fe40007ffe0ff */
[----:B------:R-:W-:Y:S01]  /*9d350*/  IADD3 R21, R17, c[0x0][0x198], RZ ;  /* 0x0000660011157a10 */ /* 0x000fe20007ffe0ff */
[----:B------:R-:W-:-:S02]  /*9d360*/  ISETP.LT.AND P1, PT, R25, c[0x0][0x178], !P1 ;  /* 0x00005e0019007a0c */ /* 0x000fc40004f21270 */
[----:B------:R-:W-:Y:S01]  /*9d370*/  IMAD.WIDE R2, R17, 0x2, R6 ;  /* 0x0000000211027825 */ /* 0x000fe200078e0206 */
[----:B------:R-:W-:-:S03]  /*9d380*/  ISETP.GE.AND P2, PT, R14, c[0x0][0x17c], PT ;  /* 0x00005f000e007a0c */ /* 0x000fc60003f46270 */
[----:B------:R-:W-:Y:S02]  /*9d390*/  PRMT R14, R22, 0x7632, R14 ;  /* 0x00007632160e7816 */ /* 0x000fe4000000000e */
[----:B------:R-:W-:Y:S01]  /*9d3a0*/  IMAD.WIDE R8, R17, 0x2, R4 ;  /* 0x0000000211087825 */ /* 0x000fe200078e0204 */
[----:B------:R-:W-:-:S03]  /*9d3b0*/  IADD3 R0, R28, 0x1fc, RZ ;  /* 0x000001fc1c007810 */ /* 0x000fc60007ffe0ff */
[C---:B0-----:R-:W-:Y:S01]  /*9d3c0*/  IMAD.WIDE R12, R21.reuse, 0x2, R6 ;  /* 0x00000002150c7825 */ /* 0x041fe200078e0206 */
[----:B------:R0:W-:Y:S03]  /*9d3d0*/  @P0 STG.E.U16 [R2.64], R10 ;  /* 0x0000000a02000986 */ /* 0x0001e6000c101506 */
[----:B------:R1:W-:Y:S02]  /*9d3e0*/  @P5 STG.E.U16 [R8.64], R14 ;  /* 0x0000000e08005986 */ /* 0x0003e4000c101506 */
[C---:B------:R-:W-:Y:S01]  /*9d3f0*/  IMAD.WIDE R16, R21.reuse, 0x2, R4 ;  /* 0x0000000215107825 */ /* 0x040fe200078e0204 */
[----:B------:R-:W-:Y:S02]  /*9d400*/  ISETP.GE.AND P0, PT, R0, c[0x0][0x17c], PT ;  /* 0x00005f0000007a0c */ /* 0x000fe40003f06270 */
[----:B------:R-:W-:Y:S02]  /*9d410*/  IADD3 R21, R21, c[0x0][0x198], RZ ;  /* 0x0000660015157a10 */ /* 0x000fe40007ffe0ff */
[----:B------:R-:W-:-:S03]  /*9d420*/  ISETP.LT.AND P5, PT, R26, c[0x0][0x178], !P4 ;  /* 0x00005e001a007a0c */ /* 0x000fc600067a1270 */
[----:B0-----:R-:W-:-:S04]  /*9d430*/  IMAD.WIDE R2, R21, 0x2, R6 ;  /* 0x0000000215027825 */ /* 0x001fc800078e0206 */
[----:B-1----:R-:W-:Y:S01]  /*9d440*/  IMAD.WIDE R8, R21, 0x2, R4 ;  /* 0x0000000215087825 */ /* 0x002fe200078e0204 */
[----:B------:R-:W-:Y:S01]  /*9d450*/  IADD3 R10, R28, 0x1fe, RZ ;  /* 0x000001fe1c0a7810 */ /* 0x000fe20007ffe0ff */
[----:B--2---:R0:W-:Y:S01]  /*9d460*/  @P3 STG.E.U16 [R12.64], R24 ;  /* 0x000000180c003986 */ /* 0x0041e2000c101506 */
[----:B------:R-:W-:Y:S01]  /*9d470*/  ISETP.LT.AND P3, PT, R26, c[0x0][0x178], !P2 ;  /* 0x00005e001a007a0c */ /* 0x000fe20005761270 */
[----:B------:R-:W-:Y:S01]  /*9d480*/  ISETP.LT.AND P2, PT, R25, c[0x0][0x178], !P2 ;  /* 0x00005e0019007a0c */ /* 0x000fe20005741270 */
[----:B------:R-:W-:Y:S02]  /*9d490*/  PRMT R0, R24, 0x7632, R0 ;  /* 0x0000763218007816 */ /* 0x000fe40000000000 */
[----:B------:R-:W-:Y:S01]  /*9d4a0*/  PRMT R18, R23, 0x7632, R18 ;  /* 0x0000763217127816 */ /* 0x000fe20000000012 */
[----:B------:R1:W-:Y:S04]  /*9d4b0*/  @P1 STG.E.U16 [R16.64], R23 ;  /* 0x0000001710001986 */ /* 0x0003e8000c101506 */
[----:B0-----:R-:W2:Y:S01]  /*9d4c0*/  LDL.LU R24, [R1+0x6bc] ;  /* 0x0006bc0001187983 */ /* 0x001ea20000300800 */
[----:B-1----:R-:W-:-:S03]  /*9d4d0*/  IADD3 R23, R21, c[0x0][0x198], RZ ;  /* 0x0000660015177a10 */ /* 0x002fc60007ffe0ff */
[----:B------:R-:W-:Y:S02]  /*9d4e0*/  @P3 STG.E.U16 [R2.64], R0 ;  /* 0x0000000002003986 */ /* 0x000fe4000c101506 */
[----:B------:R-:W-:Y:S01]  /*9d4f0*/  IMAD.WIDE R12, R23, 0x2, R6 ;  /* 0x00000002170c7825 */ /* 0x000fe200078e0206 */
[----:B------:R-:W-:Y:S01]  /*9d500*/  ISETP.GE.AND P3, PT, R10, c[0x0][0x17c], PT ;  /* 0x00005f000a007a0c */ /* 0x000fe20003f66270 */
[----:B------:R-:W-:Y:S04]  /*9d510*/  @P2 STG.E.U16 [R8.64], R18 ;  /* 0x0000001208002986 */ /* 0x000fe8000c101506 */
[----:B---3--:R0:W-:Y:S01]  /*9d520*/  @P5 STG.E.U16 [R12.64], R29 ;  /* 0x0000001d0c005986 */ /* 0x0081e2000c101506 */
[----:B------:R-:W-:-:S03]  /*9d530*/  PRMT R10, R29, 0x7632, R10 ;  /* 0x000076321d0a7816 */ /* 0x000fc6000000000a */
[----:B0-----:R-:W3:Y:S01]  /*9d540*/  LDL.LU R29, [R1+0x67c] ;  /* 0x00067c00011d7983 */ /* 0x001ee20000300800 */
[C---:B------:R-:W-:Y:S02]  /*9d550*/  ISETP.LT.AND P4, PT, R25.reuse, c[0x0][0x178], !P4 ;  /* 0x00005e0019007a0c */ /* 0x040fe40006781270 */
[C---:B------:R-:W-:Y:S01]  /*9d560*/  ISETP.LT.AND P2, PT, R26.reuse, c[0x0][0x178], !P6 ;  /* 0x00005e001a007a0c */ /* 0x040fe20007741270 */
[----:B------:R-:W-:Y:S01]  /*9d570*/  ISETP.LT.AND P6, PT, R25, c[0x0][0x178], !P6 ;  /* 0x00005e0019007a0c */ /* 0x000fe200077c1270 */
[C---:B------:R-:W-:Y:S02]  /*9d580*/  IADD3 R17, R23.reuse, c[0x0][0x198], RZ ;  /* 0x0000660017117a10 */ /* 0x040fe40007ffe0ff */
[----:B------:R-:W-:Y:S01]  /*9d590*/  ISETP.LT.AND P5, PT, R26, c[0x0][0x178], !P0 ;  /* 0x00005e001a007a0c */ /* 0x000fe200047a1270 */
[----:B------:R-:W-:Y:S01]  /*9d5a0*/  IMAD.WIDE R2, R23, 0x2, R4 ;  /* 0x0000000217027825 */ /* 0x000fe200078e0204 */
[C---:B------:R-:W-:Y:S02]  /*9d5b0*/  IADD3 R21, R17.reuse, c[0x0][0x198], RZ ;  /* 0x0000660011157a10 */ /* 0x040fe40007ffe0ff */
[C---:B------:R-:W-:Y:S01]  /*9d5c0*/  IADD3 R14, R28.reuse, 0x1fd, RZ ;  /* 0x000001fd1c0e7810 */ /* 0x040fe20007ffe0ff */
[----:B------:R-:W-:Y:S01]  /*9d5d0*/  IMAD.WIDE R8, R17, 0x2, R6 ;  /* 0x0000000211087825 */ /* 0x000fe200078e0206 */
[----:B------:R-:W-:-:S02]  /*9d5e0*/  IADD3 R28, R28, 0x1ff, RZ ;  /* 0x000001ff1c1c7810 */ /* 0x000fc40007ffe0ff */
[----:B------:R-:W-:Y:S01]  /*9d5f0*/  PRMT R0, R11, 0x7632, R0 ;  /* 0x000076320b007816 */ /* 0x000fe20000000000 */
[----:B------:R-:W-:-:S04]  /*9d600*/  IMAD.WIDE R12, R17, 0x2, R4 ;  /* 0x00000002110c7825 */ /* 0x000fc800078e0204 */
[----:B------:R-:W-:Y:S01]  /*9d610*/  IMAD.WIDE R16, R21, 0x2, R6 ;  /* 0x0000000215107825 */ /* 0x000fe200078e0206 */
[----:B------:R-:W-:Y:S01]  /*9d620*/  ISETP.GE.AND P1, PT, R14, c[0x0][0x17c], PT ;  /* 0x00005f000e007a0c */ /* 0x000fe20003f26270 */
[----:B------:R0:W-:Y:S01]  /*9d630*/  @P4 STG.E.U16 [R2.64], R11 ;  /* 0x0000000b02004986 */ /* 0x0001e2000c101506 */
[----:B------:R-:W-:Y:S01]  /*9d640*/  ISETP.GE.AND P4, PT, R28, c[0x0][0x17c], PT ;  /* 0x00005f001c007a0c */ /* 0x000fe20003f86270 */
[----:B------:R1:W-:Y:S02]  /*9d650*/  @P2 STG.E.U16 [R8.64], R10 ;  /* 0x0000000a08002986 */ /* 0x0003e4000c101506 */
[----:B------:R4:W-:Y:S01]  /*9d660*/  @P6 STG.E.U16 [R12.64], R0 ;  /* 0x000000000c006986 */ /* 0x0009e2000c101506 */
[----:B------:R-:W-:Y:S02]  /*9d670*/  ISETP.LT.AND P0, PT, R25, c[0x0][0x178], !P0 ;  /* 0x00005e0019007a0c */ /* 0x000fe40004701270 */
[----:B------:R-:W-:Y:S02]  /*9d680*/  IADD3 R23, R21, c[0x0][0x198], RZ ;  /* 0x0000660015177a10 */ /* 0x000fe40007ffe0ff */
[----:B------:R-:W-:-:S02]  /*9d690*/  ISETP.LT.AND P2, PT, R26, c[0x0][0x178], !P4 ;  /* 0x00005e001a007a0c */ /* 0x000fc40006741270 */
[----:B------:R-:W-:Y:S01]  /*9d6a0*/  ISETP.LT.AND P6, PT, R26, c[0x0][0x178], !P3 ;  /* 0x00005e001a007a0c */ /* 0x000fe20005fc1270 */
[C---:B------:R-:W-:Y:S01]  /*9d6b0*/  ISETP.LT.AND P4, PT, R25.reuse, c[0x0][0x178], !P4 ;  /* 0x00005e0019007a0c */ /* 0x040fe20006781270 */
[----:B------:R-:W-:Y:S01]  /*9d6c0*/  ISETP.LT.AND P3, PT, R25, c[0x0][0x178], !P3 ;  /* 0x00005e0019007a0c */ /* 0x000fe20005f61270 */
[----:B0-----:R-:W-:-:S04]  /*9d6d0*/  IMAD.WIDE R2, R21, 0x2, R4 ;  /* 0x0000000215027825 */ /* 0x001fc800078e0204 */
[----:B-1----:R-:W-:Y:S01]  /*9d6e0*/  IMAD.WIDE R8, R23, 0x2, R6 ;  /* 0x0000000217087825 */ /* 0x002fe200078e0206 */
[----:B------:R-:W-:-:S03]  /*9d6f0*/  PRMT R14, R15, 0x7632, R14 ;  /* 0x000076320f0e7816 */ /* 0x000fc6000000000e */
[----:B------:R-:W-:Y:S01]  /*9d700*/  IMAD.WIDE R10, R23, 0x2, R4 ;  /* 0x00000002170a7825 */ /* 0x000fe200078e0204 */
[----:B--2---:R0:W-:Y:S01]  /*9d710*/  @P5 STG.E.U16 [R16.64], R24 ;  /* 0x0000001810005986 */ /* 0x0041e2000c101506 */
[----:B------:R-:W-:Y:S02]  /*9d720*/  ISETP.LT.AND P5, PT, R26, c[0x0][0x178], !P1 ;  /* 0x00005e001a007a0c */ /* 0x000fe40004fa1270 */
[----:B------:R-:W-:Y:S01]  /*9d730*/  ISETP.LT.AND P1, PT, R25, c[0x0][0x178], !P1 ;  /* 0x00005e0019007a0c */ /* 0x000fe20004f21270 */
[----:B------:R-:W-:Y:S02]  /*9d740*/  IADD3 R25, R23, c[0x0][0x198], RZ ;  /* 0x0000660017197a10 */ /* 0x000fe40007ffe0ff */
[----:B----4-:R-:W-:Y:S02]  /*9d750*/  PRMT R0, R24, 0x7632, R0 ;  /* 0x0000763218007816 */ /* 0x010fe40000000000 */
[C---:B------:R-:W-:Y:S01]  /*9d760*/  IADD3 R21, R25.reuse, c[0x0][0x198], RZ ;  /* 0x0000660019157a10 */ /* 0x040fe20007ffe0ff */
[C---:B------:R-:W-:Y:S01]  /*9d770*/  IMAD.WIDE R12, R25.reuse, 0x2, R6 ;  /* 0x00000002190c7825 */ /* 0x040fe200078e0206 */
[----:B------:R3:W-:Y:S03]  /*9d780*/  @P0 STG.E.U16 [R2.64], R15 ;  /* 0x0000000f02000986 */ /* 0x0007e6000c101506 */
[----:B0-----:R-:W-:-:S04]  /*9d790*/  IMAD.WIDE R16, R25, 0x2, R4 ;  /* 0x0000000219107825 */ /* 0x001fc800078e0204 */
[C---:B------:R-:W-:Y:S01]  /*9d7a0*/  IMAD.WIDE R6, R21.reuse, 0x2, R6 ;  /* 0x0000000215067825 */ /* 0x040fe200078e0206 */
[----:B------:R0:W-:Y:S03]  /*9d7b0*/  @P5 STG.E.U16 [R8.64], R0 ;  /* 0x0000000008005986 */ /* 0x0001e6000c101506 */
[----:B------:R0:W-:Y:S02]  /*9d7c0*/  @P1 STG.E.U16 [R10.64], R14 ;  /* 0x0000000e0a001986 */ /* 0x0001e4000c101506 */
[----:B------:R-:W-:Y:S01]  /*9d7d0*/  IMAD.WIDE R4, R21, 0x2, R4 ;  /* 0x0000000215047825 */ /* 0x000fe200078e0204 */
[----:B---3--:R-:W-:Y:S01]  /*9d7e0*/  PRMT R3, R29, 0x7632, R3 ;  /* 0x000076321d037816 */ /* 0x008fe20000000003 */
[----:B------:R0:W-:Y:S02]  /*9d7f0*/  @P6 STG.E.U16 [R12.64], R29 ;  /* 0x0000001d0c006986 */ /* 0x0001e4000c101506 */
[----:B------:R0:W-:Y:S02]  /*9d800*/  @P3 STG.E.U16 [R16.64], R19 ;  /* 0x0000001310003986 */ /* 0x0001e4000c101506 */
[----:B------:R0:W-:Y:S01]  /*9d810*/  @P2 STG.E.U16 [R6.64], R3 ;  /* 0x0000000306002986 */ /* 0x0001e2000c101506 */
[----:B------:R-:W-:Y:S05]  /*9d820*/  @!P4 EXIT ;  /* 0x000000000000c94d */ /* 0x000fea0003800000 */
[----:B------:R-:W-:-:S05]  /*9d830*/  PRMT R2, R19, 0x7632, R2 ;  /* 0x0000763213027816 */ /* 0x000fca0000000002 */
[----:B------:R-:W-:Y:S01]  /*9d840*/  STG.E.U16 [R4.64], R2 ;  /* 0x0000000204007986 */ /* 0x000fe2000c101506 */
[----:B------:R-:W-:Y:S05]  /*9d850*/  EXIT ;  /* 0x000000000000794d */ /* 0x000fea0003800000 */
.L_x_4:
[----:B------:R-:W-:-:S00]  /*9d860*/  BRA `(.L_x_4) ;  /* 0xfffffff000007947 */ /* 0x000fc0000383ffff */
[----:B------:R-:W-:-:S00]  /*9d870*/  NOP ;  /* 0x0000000000007918 */ /* 0x000fc00000000000 */
        /* <DEDUP_REMOVED lines=8> */
.L_x_5:


//--------------------- .nv.shared.matmul_kernel  --------------------------
	.section	.nv.shared.matmul_kernel,"aw",@nobits
	.sectionflags	@""
	.align	16
